# CuTe-DSL kernel — source=fa4 family=fa4_mla_sm100
# config = {"dtype": "BFloat16", "causal": true, "topk_gather": false}


// ===== COMPILED SASS (sm_100a) =====

	.target	sm_100a

	.elftype	@"ET_EXEC"


//--------------------- .note.nv.tkinfo           --------------------------
	.section	.note.nv.tkinfo,"",@"SHT_NOTE"
	.sectionflags	@"SHF_NOTE_NV_TKINFO"
	.tkinfo
        /*0018*/ 	.word	0x00000081
        /*0030*/ 	.string	""
        /*0030*/ 	.string	"ptxas"
        /*0030*/ 	.string	"Cuda compilation tools, release 12.9, V12.9.83"
        /*0030*/ 	.string	"Build system must define TOOLS_VERSION_EXTENDED"
        /*0030*/ 	.string	"-O 3 -arch sm_100a "



//--------------------- .note.nv.cuver            --------------------------
	.section	.note.nv.cuver,"",@"SHT_NOTE"
	.sectionflags	@"SHF_NOTE_NV_CUVER"
        /*0018*/ 	.short	0x0001
        /*001a*/ 	.short	0x0064
        /*001c*/ 	.short	0x0001
        /*001e*/ 	.short	0x0000
        /*0020*/ 	.short	0x0001
        /*0022*/ 	.short	0x0000


//--------------------- .nv.info                  --------------------------
	.section	.nv.info,"",@"SHT_CUDA_INFO"
	.align	4


	//----- nvinfo : EIATTR_REGCOUNT
	.align		4
        /*0000*/ 	.byte	0x04, 0x2f
        /*0002*/ 	.short	(.L_6 - .L_5)
	.align		4
.L_5:
        /*0004*/ 	.word	index@(kernel_cutlass_kernel_flash_attncuteflash_fwd_mla_sm100FlashAttentionMLAForwardSm100_object_at__tensor0000o64811101213_tensor0000o256811101213_tensor0000o256811101213_tensor000o6411110012_0)
        /*0008*/ 	.word	0x000000a8


	//----- nvinfo : EIATTR_FRAME_SIZE
	.align		4
.L_6:
        /*000c*/ 	.byte	0x04, 0x11
        /*000e*/ 	.short	(.L_8 - .L_7)
	.align		4
.L_7:
        /*0010*/ 	.word	index@($__internal_2_$__cuda_sm10x_tcgen05_guardrail_trap_unallocated_columns_being_dealloced)
        /*0014*/ 	.word	0x00000120


	//----- nvinfo : EIATTR_FRAME_SIZE
	.align		4
.L_8:
        /*0018*/ 	.byte	0x04, 0x11
        /*001a*/ 	.short	(.L_10 - .L_9)
	.align		4
.L_9:
        /*001c*/ 	.word	index@($__internal_1_$__cuda_sm10x_tcgen05_guardrail_trap_phase_invalid_during_alloc)
        /*0020*/ 	.word	0x00000120


	//----- nvinfo : EIATTR_FRAME_SIZE
	.align		4
.L_10:
        /*0024*/ 	.byte	0x04, 0x11
        /*0026*/ 	.short	(.L_12 - .L_11)
	.align		4
.L_11:
        /*0028*/ 	.word	index@($__internal_0_$__cuda_sm10x_tcgen05_guardrail_trap_col_being_dealloced_not_returned_by_alloc)
        /*002c*/ 	.word	0x00000120


	//----- nvinfo : EIATTR_FRAME_SIZE
	.align		4
.L_12:
        /*0030*/ 	.byte	0x04, 0x11
        /*0032*/ 	.short	(.L_14 - .L_13)
	.align		4
.L_13:
        /*0034*/ 	.word	index@(kernel_cutlass_kernel_flash_attncuteflash_fwd_mla_sm100FlashAttentionMLAForwardSm100_object_at__tensor0000o64811101213_tensor0000o256811101213_tensor0000o256811101213_tensor000o6411110012_0)
        /*0038*/ 	.word	0x00000120


	//----- nvinfo : EIATTR_MIN_STACK_SIZE
	.align		4
.L_14:
        /*003c*/ 	.byte	0x04, 0x12
        /*003e*/ 	.short	(.L_16 - .L_15)
	.align		4
.L_15:
        /*0040*/ 	.word	index@(kernel_cutlass_kernel_flash_attncuteflash_fwd_mla_sm100FlashAttentionMLAForwardSm100_object_at__tensor0000o64811101213_tensor0000o256811101213_tensor0000o256811101213_tensor000o6411110012_0)
        /*0044*/ 	.word	0x00000120
.L_16:


//--------------------- .nv.info.kernel_cutlass_kernel_flash_attncuteflash_fwd_mla_sm100FlashAttentionMLAForwardSm100_object_at__tensor0000o64811101213_tensor0000o256811101213_tensor0000o256811101213_tensor000o6411110012_0 --------------------------
	.section	.nv.info.kernel_cutlass_kernel_flash_attncuteflash_fwd_mla_sm100FlashAttentionMLAForwardSm100_object_at__tensor0000o64811101213_tensor0000o256811101213_tensor0000o256811101213_tensor000o6411110012_0,"",@"SHT_CUDA_INFO"
	.sectionflags	@""
	.align	4


	//----- nvinfo : EIATTR_CUDA_API_VERSION
	.align		4
        /*0000*/ 	.byte	0x04, 0x37
        /*0002*/ 	.short	(.L_18 - .L_17)
.L_17:
        /*0004*/ 	.word	0x00000081


	//----- nvinfo : EIATTR_KPARAM_INFO
	.align		4
.L_18:
        /*0008*/ 	.byte	0x04, 0x17
        /*000a*/ 	.short	(.L_20 - .L_19)
.L_19:
        /*000c*/ 	.word	0x00000000
        /*0010*/ 	.short	0x0021
        /*0012*/ 	.short	0x0558
        /*0014*/ 	.byte	0x00, 0xf0, 0x31, 0x00


	//----- nvinfo : EIATTR_KPARAM_INFO
	.align		4
.L_20:
        /*0018*/ 	.byte	0x04, 0x17
        /*001a*/ 	.short	(.L_22 - .L_21)
.L_21:
        /*001c*/ 	.word	0x00000000
        /*0020*/ 	.short	0x0020
        /*0022*/ 	.short	0x0554
        /*0024*/ 	.byte	0x00, 0xf0, 0x11, 0x00


	//----- nvinfo : EIATTR_KPARAM_INFO
	.align		4
.L_22:
        /*0028*/ 	.byte	0x04, 0x17
        /*002a*/ 	.short	(.L_24 - .L_23)
.L_23:
        /*002c*/ 	.word	0x00000000
        /*0030*/ 	.short	0x001f
        /*0032*/ 	.short	0x0548
        /*0034*/ 	.byte	0x00, 0xf0, 0x31, 0x00


	//----- nvinfo : EIATTR_KPARAM_INFO
	.align		4
.L_24:
        /*0038*/ 	.byte	0x04, 0x17
        /*003a*/ 	.short	(.L_26 - .L_25)
.L_25:
        /*003c*/ 	.word	0x00000000
        /*0040*/ 	.short	0x001e
        /*0042*/ 	.short	0x053c
        /*0044*/ 	.byte	0x00, 0xf0, 0x31, 0x00


	//----- nvinfo : EIATTR_KPARAM_INFO
	.align		4
.L_26:
        /*0048*/ 	.byte	0x04, 0x17
        /*004a*/ 	.short	(.L_28 - .L_27)
.L_27:
        /*004c*/ 	.word	0x00000000
        /*0050*/ 	.short	0x001d
        /*0052*/ 	.short	0x0530
        /*0054*/ 	.byte	0x00, 0xf0, 0x31, 0x00


	//----- nvinfo : EIATTR_KPARAM_INFO
	.align		4
.L_28:
        /*0058*/ 	.byte	0x04, 0x17
        /*005a*/ 	.short	(.L_30 - .L_29)
.L_29:
        /*005c*/ 	.word	0x00000000
        /*0060*/ 	.short	0x001c
        /*0062*/ 	.short	0x0524
        /*0064*/ 	.byte	0x00, 0xf0, 0x31, 0x00


	//----- nvinfo : EIATTR_KPARAM_INFO
	.align		4
.L_30:
        /*0068*/ 	.byte	0x04, 0x17
        /*006a*/ 	.short	(.L_32 - .L_31)
.L_31:
        /*006c*/ 	.word	0x00000000
        /*0070*/ 	.short	0x001b
        /*0072*/ 	.short	0x0520
        /*0074*/ 	.byte	0x00, 0xf0, 0x11, 0x00


	//----- nvinfo : EIATTR_KPARAM_INFO
	.align		4
.L_32:
        /*0078*/ 	.byte	0x04, 0x17
        /*007a*/ 	.short	(.L_34 - .L_33)
.L_33:
        /*007c*/ 	.word	0x00000000
        /*0080*/ 	.short	0x001a
        /*0082*/ 	.short	0x051c
        /*0084*/ 	.byte	0x00, 0xf0, 0x11, 0x00


	//----- nvinfo : EIATTR_KPARAM_INFO
	.align		4
.L_34:
        /*0088*/ 	.byte	0x04, 0x17
        /*008a*/ 	.short	(.L_36 - .L_35)
.L_35:
        /*008c*/ 	.word	0x00000000
        /*0090*/ 	.short	0x0019
        /*0092*/ 	.short	0x0518
        /*0094*/ 	.byte	0x00, 0xf0, 0x11, 0x00


	//----- nvinfo : EIATTR_KPARAM_INFO
	.align		4
.L_36:
        /*0098*/ 	.byte	0x04, 0x17
        /*009a*/ 	.short	(.L_38 - .L_37)
.L_37:
        /*009c*/ 	.word	0x00000000
        /*00a0*/ 	.short	0x0018
        /*00a2*/ 	.short	0x0514
        /*00a4*/ 	.byte	0x00, 0xf0, 0x11, 0x00


	//----- nvinfo : EIATTR_KPARAM_INFO
	.align		4
.L_38:
        /*00a8*/ 	.byte	0x04, 0x17
        /*00aa*/ 	.short	(.L_40 - .L_39)
.L_39:
        /*00ac*/ 	.word	0x00000000
        /*00b0*/ 	.short	0x0017
        /*00b2*/ 	.short	0x0510
        /*00b4*/ 	.byte	0x00, 0xf0, 0x11, 0x00


	//----- nvinfo : EIATTR_KPARAM_INFO
	.align		4
.L_40:
        /*00b8*/ 	.byte	0x04, 0x17
        /*00ba*/ 	.short	(.L_42 - .L_41)
.L_41:
        /*00bc*/ 	.word	0x00000000
        /*00c0*/ 	.short	0x0016
        /*00c2*/ 	.short	0x050c
        /*00c4*/ 	.byte	0x00, 0xf0, 0x11, 0x00


	//----- nvinfo : EIATTR_KPARAM_INFO
	.align		4
.L_42:
        /*00c8*/ 	.byte	0x04, 0x17
        /*00ca*/ 	.short	(.L_44 - .L_43)
.L_43:
        /*00cc*/ 	.word	0x00000000
        /*00d0*/ 	.short	0x0015
        /*00d2*/ 	.short	0x0506
        /*00d4*/ 	.byte	0x00, 0xf0, 0x0d, 0x00


	//----- nvinfo : EIATTR_KPARAM_INFO
	.align		4
.L_44:
        /*00d8*/ 	.byte	0x04, 0x17
        /*00da*/ 	.short	(.L_46 - .L_45)
.L_45:
        /*00dc*/ 	.word	0x00000000
        /*00e0*/ 	.short	0x0014
        /*00e2*/ 	.short	0x0503
        /*00e4*/ 	.byte	0x00, 0xf0, 0x0d, 0x00


	//----- nvinfo : EIATTR_KPARAM_INFO
	.align		4
.L_46:
        /*00e8*/ 	.byte	0x04, 0x17
        /*00ea*/ 	.short	(.L_48 - .L_47)
.L_47:
        /*00ec*/ 	.word	0x00000000
        /*00f0*/ 	.short	0x0013
        /*00f2*/ 	.short	0x0500
        /*00f4*/ 	.byte	0x00, 0xf0, 0x0d, 0x00


	//----- nvinfo : EIATTR_KPARAM_INFO
	.align		4
.L_48:
        /*00f8*/ 	.byte	0x04, 0x17
        /*00fa*/ 	.short	(.L_50 - .L_49)
.L_49:
        /*00fc*/ 	.word	0x00000000
        /*0100*/ 	.short	0x0012
        /*0102*/ 	.short	0x0480
        /*0104*/ 	.byte	0x00, 0xf0, 0x01, 0x02


	//----- nvinfo : EIATTR_KPARAM_INFO
	.align		4
.L_50:
        /*0108*/ 	.byte	0x04, 0x17
        /*010a*/ 	.short	(.L_52 - .L_51)
.L_51:
        /*010c*/ 	.word	0x00000000
        /*0110*/ 	.short	0x0011
        /*0112*/ 	.short	0x0400
        /*0114*/ 	.byte	0x00, 0xf0, 0x01, 0x02


	//----- nvinfo : EIATTR_KPARAM_INFO
	.align		4
.L_52:
        /*0118*/ 	.byte	0x04, 0x17
        /*011a*/ 	.short	(.L_54 - .L_53)
.L_53:
        /*011c*/ 	.word	0x00000000
        /*0120*/ 	.short	0x0010
        /*0122*/ 	.short	0x0380
        /*0124*/ 	.byte	0x00, 0xf0, 0x01, 0x02


	//----- nvinfo : EIATTR_KPARAM_INFO
	.align		4
.L_54:
        /*0128*/ 	.byte	0x04, 0x17
        /*012a*/ 	.short	(.L_56 - .L_55)
.L_55:
        /*012c*/ 	.word	0x00000000
        /*0130*/ 	.short	0x000f
        /*0132*/ 	.short	0x0300
        /*0134*/ 	.byte	0x00, 0xf0, 0x01, 0x02


	//----- nvinfo : EIATTR_KPARAM_INFO
	.align		4
.L_56:
        /*0138*/ 	.byte	0x04, 0x17
        /*013a*/ 	.short	(.L_58 - .L_57)
.L_57:
        /*013c*/ 	.word	0x00000000
        /*0140*/ 	.short	0x000e
        /*0142*/ 	.short	0x0280
        /*0144*/ 	.byte	0x00, 0xf0, 0x01, 0x02


	//----- nvinfo : EIATTR_KPARAM_INFO
	.align		4
.L_58:
        /*0148*/ 	.byte	0x04, 0x17
        /*014a*/ 	.short	(.L_60 - .L_59)
.L_59:
        /*014c*/ 	.word	0x00000000
        /*0150*/ 	.short	0x000d
        /*0152*/ 	.short	0x0200
        /*0154*/ 	.byte	0x00, 0xf0, 0x01, 0x02


	//----- nvinfo : EIATTR_KPARAM_INFO
	.align		4
.L_60:
        /*0158*/ 	.byte	0x04, 0x17
        /*015a*/ 	.short	(.L_62 - .L_61)
.L_61:
        /*015c*/ 	.word	0x00000000
        /*0160*/ 	.short	0x000c
        /*0162*/ 	.short	0x0180
        /*0164*/ 	.byte	0x00, 0xf0, 0x01, 0x02


	//----- nvinfo : EIATTR_KPARAM_INFO
	.align		4
.L_62:
        /*0168*/ 	.byte	0x04, 0x17
        /*016a*/ 	.short	(.L_64 - .L_63)
.L_63:
        /*016c*/ 	.word	0x00000000
        /*0170*/ 	.short	0x000b
        /*0172*/ 	.short	0x0100
        /*0174*/ 	.byte	0x00, 0xf0, 0x01, 0x02


	//----- nvinfo : EIATTR_KPARAM_INFO
	.align		4
.L_64:
        /*0178*/ 	.byte	0x04, 0x17
        /*017a*/ 	.short	(.L_66 - .L_65)
.L_65:
        /*017c*/ 	.word	0x00000000
        /*0180*/ 	.short	0x000a
        /*0182*/ 	.short	0x0080
        /*0184*/ 	.byte	0x00, 0xf0, 0x01, 0x02


	//----- nvinfo : EIATTR_KPARAM_INFO
	.align		4
.L_66:
        /*0188*/ 	.byte	0x04, 0x17
        /*018a*/ 	.short	(.L_68 - .L_67)
.L_67:
        /*018c*/ 	.word	0x00000000
        /*0190*/ 	.short	0x0009
        /*0192*/ 	.short	0x0048
        /*0194*/ 	.byte	0x00, 0xf0, 0x81, 0x00


	//----- nvinfo : EIATTR_KPARAM_INFO
	.align		4
.L_68:
        /*0198*/ 	.byte	0x04, 0x17
        /*019a*/ 	.short	(.L_70 - .L_69)
.L_69:
        /*019c*/ 	.word	0x00000000
        /*01a0*/ 	.short	0x0008
        /*01a2*/ 	.short	0x0040
        /*01a4*/ 	.byte	0x00, 0xf0, 0x21, 0x00


	//----- nvinfo : EIATTR_KPARAM_INFO
	.align		4
.L_70:
        /*01a8*/ 	.byte	0x04, 0x17
        /*01aa*/ 	.short	(.L_72 - .L_71)
.L_71:
        /*01ac*/ 	.word	0x00000000
        /*01b0*/ 	.short	0x0007
        /*01b2*/ 	.short	0x0038
        /*01b4*/ 	.byte	0x00, 0xf0, 0x21, 0x00


	//----- nvinfo : EIATTR_KPARAM_INFO
	.align		4
.L_72:
        /*01b8*/ 	.byte	0x04, 0x17
        /*01ba*/ 	.short	(.L_74 - .L_73)
.L_73:
        /*01bc*/ 	.word	0x00000000
        /*01c0*/ 	.short	0x0006
        /*01c2*/ 	.short	0x0030
        /*01c4*/ 	.byte	0x00, 0xf0, 0x21, 0x00


	//----- nvinfo : EIATTR_KPARAM_INFO
	.align		4
.L_74:
        /*01c8*/ 	.byte	0x04, 0x17
        /*01ca*/ 	.short	(.L_76 - .L_75)
.L_75:
        /*01cc*/ 	.word	0x00000000
        /*01d0*/ 	.short	0x0005
        /*01d2*/ 	.short	0x0028
        /*01d4*/ 	.byte	0x00, 0xf0, 0x21, 0x00


	//----- nvinfo : EIATTR_KPARAM_INFO
	.align		4
.L_76:
        /*01d8*/ 	.byte	0x04, 0x17
        /*01da*/ 	.short	(.L_78 - .L_77)
.L_77:
        /*01dc*/ 	.word	0x00000000
        /*01e0*/ 	.short	0x0004
        /*01e2*/ 	.short	0x0020
        /*01e4*/ 	.byte	0x00, 0xf0, 0x21, 0x00


	//----- nvinfo : EIATTR_KPARAM_INFO
	.align		4
.L_78:
        /*01e8*/ 	.byte	0x04, 0x17
        /*01ea*/ 	.short	(.L_80 - .L_79)
.L_79:
        /*01ec*/ 	.word	0x00000000
        /*01f0*/ 	.short	0x0003
        /*01f2*/ 	.short	0x0018
        /*01f4*/ 	.byte	0x00, 0xf0, 0x21, 0x00


	//----- nvinfo : EIATTR_KPARAM_INFO
	.align		4
.L_80:
        /*01f8*/ 	.byte	0x04, 0x17
        /*01fa*/ 	.short	(.L_82 - .L_81)
.L_81:
        /*01fc*/ 	.word	0x00000000
        /*0200*/ 	.short	0x0002
        /*0202*/ 	.short	0x0010
        /*0204*/ 	.byte	0x00, 0xf0, 0x21, 0x00


	//----- nvinfo : EIATTR_KPARAM_INFO
	.align		4
.L_82:
        /*0208*/ 	.byte	0x04, 0x17
        /*020a*/ 	.short	(.L_84 - .L_83)
.L_83:
        /*020c*/ 	.word	0x00000000
        /*0210*/ 	.short	0x0001
        /*0212*/ 	.short	0x0008
        /*0214*/ 	.byte	0x00, 0xf0, 0x21, 0x00


	//----- nvinfo : EIATTR_KPARAM_INFO
	.align		4
.L_84:
        /*0218*/ 	.byte	0x04, 0x17
        /*021a*/ 	.short	(.L_86 - .L_85)
.L_85:
        /*021c*/ 	.word	0x00000000
        /*0220*/ 	.short	0x0000
        /*0222*/ 	.short	0x0000
        /*0224*/ 	.byte	0x00, 0xf0, 0x21, 0x00


	//----- nvinfo : EIATTR_AT_ENTRY_FRAGMENTS
	.align		4
.L_86:
        /*0228*/ 	.byte	0x04, 0x4f
        /*022a*/ 	.short	(.L_88 - .L_87)


	//   ....[0]....
.L_87:
        /*022c*/ 	.word	0x00000004


	//   ....[1]....
        /*0230*/ 	.word	0x00000005


	//----- nvinfo : EIATTR_RESERVED_SMEM_USED
	.align		4
.L_88:
        /*0234*/ 	.byte	0x01, 0x41
	.zero		2


	//----- nvinfo : EIATTR_SPARSE_MMA_MASK
	.align		4
        /*0238*/ 	.byte	0x03, 0x50
        /*023a*/ 	.short	0x0000


	//----- nvinfo : EIATTR_TCGEN05_2CTA_USED
	.align		4
        /*023c*/ 	.byte	0x01, 0x52
	.zero		2


	//----- nvinfo : EIATTR_MAXREG_COUNT
	.align		4
        /*0240*/ 	.byte	0x03, 0x1b
        /*0242*/ 	.short	0x00a8


	//----- nvinfo : EIATTR_NUM_BARRIERS
	.align		4
        /*0244*/ 	.byte	0x02, 0x4c
        /*0246*/ 	.byte	0x07
	.zero		1


	//----- nvinfo : EIATTR_ANNOTATIONS
	.align		4
        /*0248*/ 	.byte	0x04, 0x55
        /*024a*/ 	.short	(.L_90 - .L_89)


	//   ....[0]....
.L_89:
        /*024c*/ 	.word	0x00000001
        /*0250*/ 	.byte	0x40, 0x00, 0x00, 0x00, 0x01, 0x00, 0x00, 0x00, 0x70, 0x01, 0x00, 0x00, 0x01, 0x00, 0x00, 0x00
        /* <DEDUP_REMOVED lines=181> */
        /*0db0*/ 	.byte	0x30, 0xe4, 0x01, 0x00


	//----- nvinfo : EIATTR_INT_WARP_WIDE_INSTR_OFFSETS
	.align		4
.L_90:
        /*0db4*/ 	.byte	0x04, 0x31
        /*0db6*/ 	.short	(.L_92 - .L_91)


	//   ....[0]....
.L_91:
        /*0db8*/ 	.word	0x000126f0


	//   ....[1]....
        /*0dbc*/ 	.word	0x00012730


	//----- nvinfo : EIATTR_COOP_GROUP_MASK_REGIDS
	.align		4
.L_92:
        /*0dc0*/ 	.byte	0x04, 0x29
        /*0dc2*/ 	.short	(.L_94 - .L_93)


	//   ....[0]....
.L_93:
        /*0dc4*/ 	.word	0xffffffff


	//   ....[1]....
        /*0dc8*/ 	.word	0xffffffff


	//   ....[2]....
        /*0dcc*/ 	.word	0xffffffff


	//   ....[3]....
        /*0dd0*/ 	.word	0xffffffff


	//   ....[4]....
        /*0dd4*/ 	.word	0xffffffff


	//   ....[5]....
        /*0dd8*/ 	.word	0xffffffff


	//   ....[6]....
        /*0ddc*/ 	.word	0xffffffff


	//----- nvinfo : EIATTR_COOP_GROUP_INSTR_OFFSETS
	.align		4
.L_94:
        /*0de0*/ 	.byte	0x04, 0x28
        /*0de2*/ 	.short	(.L_96 - .L_95)


	//   ....[0]....
.L_95:
        /*0de4*/ 	.word	0x00000af0


	//   ....[1]....
        /*0de8*/ 	.word	0x00000c70


	//   ....[2]....
        /*0dec*/ 	.word	0x00007be0


	//   ....[3]....
        /*0df0*/ 	.word	0x000081d0


	//   ....[4]....
        /*0df4*/ 	.word	0x00012580


	//   ....[5]....
        /*0df8*/ 	.word	0x000127f0


	//   ....[6]....
        /*0dfc*/ 	.word	0x0001e9f0


	//----- nvinfo : EIATTR_VRC_CTA_INIT_COUNT
	.align		4
.L_96:
        /*0e00*/ 	.byte	0x02, 0x4a
        /*0e02*/ 	.byte	0x80
	.zero		1


	//----- nvinfo : EIATTR_MBARRIER_INSTR_OFFSETS
	.align		4
        /*0e04*/ 	.byte	0x04, 0x39
        /*0e06*/ 	.short	(.L_98 - .L_97)


	//   ....[0]....
.L_97:
        /*0e08*/ 	.word	0x00000130
        /*0e0c*/ 	.word	0x000000ff
        /*0e10*/ 	.word	0x00000180
        /*0e14*/ 	.short	0x0100
        /*0e16*/ 	.byte	0x06
	.zero		1


	//   ....[1]....
        /*0e18*/ 	.word	0x00000560
        /*0e1c*/ 	.word	0x000000ff
        /*0e20*/ 	.word	0x00000000
        /*0e24*/ 	.short	0x0100
        /*0e26*/ 	.byte	0x06
	.zero		1


	//   ....[2]....
        /*0e28*/ 	.word	0x00000570
        /*0e2c*/ 	.word	0x000000ff
        /*0e30*/ 	.word	0x00000008
        /*0e34*/ 	.short	0x0100
        /*0e36*/ 	.byte	0x06
	.zero		1


	//   ....[3]....
        /*0e38*/ 	.word	0x00000770
        /*0e3c*/ 	.word	0x000000ff
        /*0e40*/ 	.word	0x00000020
        /*0e44*/ 	.short	0x0100
        /*0e46*/ 	.byte	0x04
	.zero		1


	//   ....[4]....
        /*0e48*/ 	.word	0x00000780
        /*0e4c*/ 	.word	0x000000ff
        /*0e50*/ 	.word	0x00000028
        /*0e54*/ 	.short	0x0100
        /*0e56*/ 	.byte	0x04
	.zero		1


	//   ....[5]....
        /*0e58*/ 	.word	0x00000790
        /*0e5c*/ 	.word	0x000000ff
        /*0e60*/ 	.word	0x00000030
        /*0e64*/ 	.short	0x0100
        /*0e66*/ 	.byte	0x04
	.zero		1


	//   ....[6]....
        /*0e68*/ 	.word	0x000007a0
        /*0e6c*/ 	.word	0x000000ff
        /*0e70*/ 	.word	0x00000038
        /*0e74*/ 	.short	0x0100
        /*0e76*/ 	.byte	0x04
	.zero		1


	//   ....[7]....
        /*0e78*/ 	.word	0x000007b0
        /*0e7c*/ 	.word	0x000000ff
        /*0e80*/ 	.word	0x00000080
        /*0e84*/ 	.short	0x0100
        /*0e86*/ 	.byte	0x04
	.zero		1


	//   ....[8]....
        /*0e88*/ 	.word	0x000007c0
        /*0e8c*/ 	.word	0x000000ff
        /*0e90*/ 	.word	0x00000088
        /*0e94*/ 	.short	0x0100
        /*0e96*/ 	.byte	0x04
	.zero		1


	//   ....[9]....
        /*0e98*/ 	.word	0x000007d0
        /*0e9c*/ 	.word	0x000000ff
        /*0ea0*/ 	.word	0x00000090
        /*0ea4*/ 	.short	0x0100
        /*0ea6*/ 	.byte	0x04
	.zero		1


	//   ....[10]....
        /*0ea8*/ 	.word	0x000007e0
        /*0eac*/ 	.word	0x000000ff
        /*0eb0*/ 	.word	0x00000098
        /*0eb4*/ 	.short	0x0100
        /*0eb6*/ 	.byte	0x04
	.zero		1


	//   ....[11]....
        /*0eb8*/ 	.word	0x00000920
        /*0ebc*/ 	.word	0x000000ff
        /*0ec0*/ 	.word	0x000000a0
        /*0ec4*/ 	.short	0x0100
        /*0ec6*/ 	.byte	0x04
	.zero		1


	//   ....[12]....
        /*0ec8*/ 	.word	0x00000930
        /*0ecc*/ 	.word	0x000000ff
        /*0ed0*/ 	.word	0x000000a8
        /*0ed4*/ 	.short	0x0100
        /*0ed6*/ 	.byte	0x04
	.zero		1


	//   ....[13]....
        /*0ed8*/ 	.word	0x00000940
        /*0edc*/ 	.word	0x000000ff
        /*0ee0*/ 	.word	0x000000b0
        /*0ee4*/ 	.short	0x0100
        /*0ee6*/ 	.byte	0x04
	.zero		1


	//   ....[14]....
        /*0ee8*/ 	.word	0x00000950
        /*0eec*/ 	.word	0x000000ff
        /*0ef0*/ 	.word	0x000000b8
        /*0ef4*/ 	.short	0x0100
        /*0ef6*/ 	.byte	0x04
	.zero		1


	//   ....[15]....
        /*0ef8*/ 	.word	0x00000960
        /*0efc*/ 	.word	0x000000ff
        /*0f00*/ 	.word	0x000000c0
        /*0f04*/ 	.short	0x0100
        /*0f06*/ 	.byte	0x04
	.zero		1


	//   ....[16]....
        /*0f08*/ 	.word	0x00000970
        /*0f0c*/ 	.word	0x000000ff
        /*0f10*/ 	.word	0x000000c8
        /*0f14*/ 	.short	0x0100
        /*0f16*/ 	.byte	0x04
	.zero		1


	//   ....[17]....
        /*0f18*/ 	.word	0x00000980
        /*0f1c*/ 	.word	0x000000ff
        /*0f20*/ 	.word	0x00000120
        /*0f24*/ 	.short	0x0100
        /*0f26*/ 	.byte	0x04
	.zero		1


	//   ....[18]....
        /*0f28*/ 	.word	0x00000990
        /*0f2c*/ 	.word	0x000000ff
        /*0f30*/ 	.word	0x00000128
        /*0f34*/ 	.short	0x0100
        /*0f36*/ 	.byte	0x04
	.zero		1


	//   ....[19]....
        /*0f38*/ 	.word	0x000009a0
        /*0f3c*/ 	.word	0x000000ff
        /*0f40*/ 	.word	0x00000130
        /*0f44*/ 	.short	0x0100
        /*0f46*/ 	.byte	0x04
	.zero		1


	//   ....[20]....
        /*0f48*/ 	.word	0x000009b0
        /*0f4c*/ 	.word	0x000000ff
        /*0f50*/ 	.word	0x00000138
        /*0f54*/ 	.short	0x0100
        /*0f56*/ 	.byte	0x04
	.zero		1


	//   ....[21]....
        /*0f58*/ 	.word	0x000009c0
        /*0f5c*/ 	.word	0x000000ff
        /*0f60*/ 	.word	0x00000010
        /*0f64*/ 	.short	0x0100
        /*0f66*/ 	.byte	0x04
	.zero		1


	//   ....[22]....
        /*0f68*/ 	.word	0x000009d0
        /*0f6c*/ 	.word	0x000000ff
        /*0f70*/ 	.word	0x00000018
        /*0f74*/ 	.short	0x0100
        /*0f76*/ 	.byte	0x04
	.zero		1


	//   ....[23]....
        /*0f78*/ 	.word	0x000009e0
        /*0f7c*/ 	.word	0x000000ff
        /*0f80*/ 	.word	0x00000040
        /*0f84*/ 	.short	0x0100
        /*0f86*/ 	.byte	0x04
	.zero		1


	//   ....[24]....
        /*0f88*/ 	.word	0x000009f0
        /*0f8c*/ 	.word	0x000000ff
        /*0f90*/ 	.word	0x00000048
        /*0f94*/ 	.short	0x0100
        /*0f96*/ 	.byte	0x04
	.zero		1


	//   ....[25]....
        /*0f98*/ 	.word	0x00000a00
        /*0f9c*/ 	.word	0x000000ff
        /*0fa0*/ 	.word	0x00000050
        /*0fa4*/ 	.short	0x0100
        /*0fa6*/ 	.byte	0x04
	.zero		1


	//   ....[26]....
        /*0fa8*/ 	.word	0x00000a10
        /*0fac*/ 	.word	0x000000ff
        /*0fb0*/ 	.word	0x00000058
        /*0fb4*/ 	.short	0x0100
        /*0fb6*/ 	.byte	0x04
	.zero		1


	//   ....[27]....
        /*0fb8*/ 	.word	0x00000a20
        /*0fbc*/ 	.word	0x000000ff
        /*0fc0*/ 	.word	0x00000060
        /*0fc4*/ 	.short	0x0100
        /*0fc6*/ 	.byte	0x04
	.zero		1


	//   ....[28]....
        /*0fc8*/ 	.word	0x00000a30
        /*0fcc*/ 	.word	0x000000ff
        /*0fd0*/ 	.word	0x00000068
        /*0fd4*/ 	.short	0x0100
        /*0fd6*/ 	.byte	0x04
	.zero		1


	//   ....[29]....
        /*0fd8*/ 	.word	0x00000a40
        /*0fdc*/ 	.word	0x000000ff
        /*0fe0*/ 	.word	0x00000070
        /*0fe4*/ 	.short	0x0100
        /*0fe6*/ 	.byte	0x04
	.zero		1


	//   ....[30]....
        /*0fe8*/ 	.word	0x00000a50
        /*0fec*/ 	.word	0x000000ff
        /*0ff0*/ 	.word	0x00000078
        /*0ff4*/ 	.short	0x0100
        /*0ff6*/ 	.byte	0x04
	.zero		1


	//   ....[31]....
        /*0ff8*/ 	.word	0x00000a60
        /*0ffc*/ 	.word	0x000000ff
        /*1000*/ 	.word	0x000001b0
        /*1004*/ 	.short	0x0100
        /*1006*/ 	.byte	0x04
	.zero		1


	//   ....[32]....
        /*1008*/ 	.word	0x00000c10
        /*100c*/ 	.word	0x000000ff
        /*1010*/ 	.word	0x00000190
        /*1014*/ 	.short	0x0100
        /*1016*/ 	.byte	0x04
	.zero		1


	//   ....[33]....
        /*1018*/ 	.word	0x00000c20
        /*101c*/ 	.word	0x000000ff
        /*1020*/ 	.word	0x00000198
        /*1024*/ 	.short	0x0100
        /*1026*/ 	.byte	0x04
	.zero		1


	//   ....[34]....
        /*1028*/ 	.word	0x00000de0
        /*102c*/ 	.word	0x0000000a
        /*1030*/ 	.word	0x00000190
        /*1034*/ 	.short	0x010a
        /*1036*/ 	.byte	0xff
	.zero		1


	//   ....[35]....
        /*1038*/ 	.word	0x00000e40
        /*103c*/ 	.word	0x00000009
        /*1040*/ 	.word	0x00000000
        /*1044*/ 	.short	0x0101
        /*1046*/ 	.byte	0xff
	.zero		1


	//   ....[36]....
        /*1048*/ 	.word	0x00000f90
        /*104c*/ 	.word	0x000000ff
        /*1050*/ 	.word	0x00000198
        /*1054*/ 	.short	0x010a
        /*1056*/ 	.byte	0x04
	.zero		1


	//   ....[37]....
        /*1058*/ 	.word	0x00000ff0
        /*105c*/ 	.word	0x000000ff
        /*1060*/ 	.word	0x00000190
        /*1064*/ 	.short	0x010a
        /*1066*/ 	.byte	0x04
	.zero		1


	//   ....[38]....
        /*1068*/ 	.word	0x00001050
        /*106c*/ 	.word	0x0000000b
        /*1070*/ 	.word	0x00000000
        /*1074*/ 	.short	0x0101
        /*1076*/ 	.byte	0xff
	.zero		1


	//   ....[39]....
        /*1078*/ 	.word	0x000010a0
        /*107c*/ 	.word	0x0000000a
        /*1080*/ 	.word	0x00000198
        /*1084*/ 	.short	0x010a
        /*1086*/ 	.byte	0xff
	.zero		1


	//   ....[40]....
        /*1088*/ 	.word	0x000010e0
        /*108c*/ 	.word	0x0000000a
        /*1090*/ 	.word	0x00000198
        /*1094*/ 	.short	0x010a
        /*1096*/ 	.byte	0xff
	.zero		1


	//   ....[41]....
        /*1098*/ 	.word	0x00001190
        /*109c*/ 	.word	0x0000000a
        /*10a0*/ 	.word	0x00000190
        /*10a4*/ 	.short	0x010a
        /*10a6*/ 	.byte	0xff
	.zero		1


	//   ....[42]....
        /*10a8*/ 	.word	0x000011f0
        /*10ac*/ 	.word	0x00000009
        /*10b0*/ 	.word	0x00000000
        /*10b4*/ 	.short	0x0101
        /*10b6*/ 	.byte	0xff
	.zero		1


	//   ....[43]....
        /*10b8*/ 	.word	0x00001730
        /*10bc*/ 	.word	0x0000000c
        /*10c0*/ 	.word	0x00000008
        /*10c4*/ 	.short	0x010a
        /*10c6*/ 	.byte	0xff
	.zero		1


	//   ....[44]....
        /*10c8*/ 	.word	0x00001910
        /*10cc*/ 	.word	0x0000000c
        /*10d0*/ 	.word	0x00000028
        /*10d4*/ 	.short	0x010a
        /*10d6*/ 	.byte	0xff
	.zero		1


	//   ....[45]....
        /*10d8*/ 	.word	0x00001d70
        /*10dc*/ 	.word	0x0000000c
        /*10e0*/ 	.word	0x00000038
        /*10e4*/ 	.short	0x010a
        /*10e6*/ 	.byte	0xff
	.zero		1


	//   ....[46]....
        /*10e8*/ 	.word	0x00002220
        /*10ec*/ 	.word	0x0000000c
        /*10f0*/ 	.word	0x00000018
        /*10f4*/ 	.short	0x010a
        /*10f6*/ 	.byte	0xff
	.zero		1


	//   ....[47]....
        /*10f8*/ 	.word	0x00002490
        /*10fc*/ 	.word	0x00000000
        /*1100*/ 	.word	0x00000050
        /*1104*/ 	.short	0x010a
        /*1106*/ 	.byte	0xff
	.zero		1


	//   ....[48]....
        /*1108*/ 	.word	0x000029d0
        /*110c*/ 	.word	0x00000000
        /*1110*/ 	.word	0x00000070
        /*1114*/ 	.short	0x010a
        /*1116*/ 	.byte	0xff
	.zero		1


	//   ....[49]....
        /*1118*/ 	.word	0x00003040
        /*111c*/ 	.word	0x0000000c
        /*1120*/ 	.word	0x000001b0
        /*1124*/ 	.short	0x010a
        /*1126*/ 	.byte	0xff
	.zero		1


	//   ....[50]....
        /*1128*/ 	.word	0x00003150
        /*112c*/ 	.word	0x0000000c
        /*1130*/ 	.word	0x00000018
        /*1134*/ 	.short	0x010a
        /*1136*/ 	.byte	0xff
	.zero		1


	//   ....[51]....
        /*1138*/ 	.word	0x00003360
        /*113c*/ 	.word	0x00000004
        /*1140*/ 	.word	0x00000050
        /*1144*/ 	.short	0x010a
        /*1146*/ 	.byte	0xff
	.zero		1


	//   ....[52]....
        /*1148*/ 	.word	0x000038c0
        /*114c*/ 	.word	0x00000004
        /*1150*/ 	.word	0x00000070
        /*1154*/ 	.short	0x010a
        /*1156*/ 	.byte	0xff
	.zero		1


	//   ....[53]....
        /*1158*/ 	.word	0x00003e90
        /*115c*/ 	.word	0x00000000
        /*1160*/ 	.word	0x00000050
        /*1164*/ 	.short	0x010a
        /*1166*/ 	.byte	0xff
	.zero		1


	//   ....[54]....
        /*1168*/ 	.word	0x00004210
        /*116c*/ 	.word	0x00000000
        /*1170*/ 	.word	0x00000070
        /*1174*/ 	.short	0x010a
        /*1176*/ 	.byte	0xff
	.zero		1


	//   ....[55]....
        /*1178*/ 	.word	0x00004520
        /*117c*/ 	.word	0x0000000c
        /*1180*/ 	.word	0x00000018
        /*1184*/ 	.short	0x010a
        /*1186*/ 	.byte	0xff
	.zero		1


	//   ....[56]....
        /*1188*/ 	.word	0x00004750
        /*118c*/ 	.word	0x00000000
        /*1190*/ 	.word	0x00000050
        /*1194*/ 	.short	0x010a
        /*1196*/ 	.byte	0xff
	.zero		1


	//   ....[57]....
        /*1198*/ 	.word	0x00004cf0
        /*119c*/ 	.word	0x00000000
        /*11a0*/ 	.word	0x00000070
        /*11a4*/ 	.short	0x010a
        /*11a6*/ 	.byte	0xff
	.zero		1


	//   ....[58]....
        /*11a8*/ 	.word	0x000052d0
        /*11ac*/ 	.word	0x00000000
        /*11b0*/ 	.word	0x00000050
        /*11b4*/ 	.short	0x010a
        /*11b6*/ 	.byte	0xff
	.zero		1


	//   ....[59]....
        /*11b8*/ 	.word	0x000056a0
        /*11bc*/ 	.word	0x00000000
        /*11c0*/ 	.word	0x00000070
        /*11c4*/ 	.short	0x010a
        /*11c6*/ 	.byte	0xff
	.zero		1


	//   ....[60]....
        /*11c8*/ 	.word	0x00005a90
        /*11cc*/ 	.word	0x0000000c
        /*11d0*/ 	.word	0x00000018
        /*11d4*/ 	.short	0x010a
        /*11d6*/ 	.byte	0xff
	.zero		1


	//   ....[61]....
        /*11d8*/ 	.word	0x00005c20
        /*11dc*/ 	.word	0x00000000
        /*11e0*/ 	.word	0x00000050
        /*11e4*/ 	.short	0x010a
        /*11e6*/ 	.byte	0xff
	.zero		1


	//   ....[62]....
        /*11e8*/ 	.word	0x00006150
        /*11ec*/ 	.word	0x00000000
        /*11f0*/ 	.word	0x00000070
        /*11f4*/ 	.short	0x010a
        /*11f6*/ 	.byte	0xff
	.zero		1


	//   ....[63]....
        /*11f8*/ 	.word	0x000067e0
        /*11fc*/ 	.word	0x00000000
        /*1200*/ 	.word	0x00000050
        /*1204*/ 	.short	0x010a
        /*1206*/ 	.byte	0xff
	.zero		1


	//   ....[64]....
        /*1208*/ 	.word	0x00006ab0
        /*120c*/ 	.word	0x00000000
        /*1210*/ 	.word	0x00000070
        /*1214*/ 	.short	0x010a
        /*1216*/ 	.byte	0xff
	.zero		1


	//   ....[65]....
        /*1218*/ 	.word	0x00006e80
        /*121c*/ 	.word	0x00000000
        /*1220*/ 	.word	0x00000050
        /*1224*/ 	.short	0x010a
        /*1226*/ 	.byte	0xff
	.zero		1


	//   ....[66]....
        /*1228*/ 	.word	0x00007150
        /*122c*/ 	.word	0x00000000
        /*1230*/ 	.word	0x00000070
        /*1234*/ 	.short	0x010a
        /*1236*/ 	.byte	0xff
	.zero		1


	//   ....[67]....
        /*1238*/ 	.word	0x000074f0
        /*123c*/ 	.word	0x0000000c
        /*1240*/ 	.word	0x00000190
        /*1244*/ 	.short	0x010a
        /*1246*/ 	.byte	0xff
	.zero		1


	//   ....[68]....
        /*1248*/ 	.word	0x000075b0
        /*124c*/ 	.word	0x00000029
        /*1250*/ 	.word	0x00000000
        /*1254*/ 	.short	0x0101
        /*1256*/ 	.byte	0xff
	.zero		1


	//   ....[69]....
        /*1258*/ 	.word	0x000076d0
        /*125c*/ 	.word	0x0000000c
        /*1260*/ 	.word	0x00000008
        /*1264*/ 	.short	0x010a
        /*1266*/ 	.byte	0xff
	.zero		1


	//   ....[70]....
        /*1268*/ 	.word	0x00007750
        /*126c*/ 	.word	0x0000000c
        /*1270*/ 	.word	0x00000028
        /*1274*/ 	.short	0x010a
        /*1276*/ 	.byte	0xff
	.zero		1


	//   ....[71]....
        /*1278*/ 	.word	0x000077b0
        /*127c*/ 	.word	0x0000000c
        /*1280*/ 	.word	0x00000038
        /*1284*/ 	.short	0x010a
        /*1286*/ 	.byte	0xff
	.zero		1


	//   ....[72]....
        /*1288*/ 	.word	0x00007810
        /*128c*/ 	.word	0x0000000c
        /*1290*/ 	.word	0x00000018
        /*1294*/ 	.short	0x010a
        /*1296*/ 	.byte	0xff
	.zero		1


	//   ....[73]....
        /*1298*/ 	.word	0x000078a0
        /*129c*/ 	.word	0x0000000c
        /*12a0*/ 	.word	0x00000028
        /*12a4*/ 	.short	0x010a
        /*12a6*/ 	.byte	0xff
	.zero		1


	//   ....[74]....
        /*12a8*/ 	.word	0x000078c0
        /*12ac*/ 	.word	0x0000000c
        /*12b0*/ 	.word	0x00000038
        /*12b4*/ 	.short	0x010a
        /*12b6*/ 	.byte	0xff
	.zero		1


	//   ....[75]....
        /*12b8*/ 	.word	0x000078f0
        /*12bc*/ 	.word	0x0000000c
        /*12c0*/ 	.word	0x00000018
        /*12c4*/ 	.short	0x010a
        /*12c6*/ 	.byte	0xff
	.zero		1


	//   ....[76]....
        /*12c8*/ 	.word	0x000079a0
        /*12cc*/ 	.word	0x00000003
        /*12d0*/ 	.word	0x00000050
        /*12d4*/ 	.short	0x010a
        /*12d6*/ 	.byte	0xff
	.zero		1


	//   ....[77]....
        /*12d8*/ 	.word	0x00007a60
        /*12dc*/ 	.word	0x0000000c
        /*12e0*/ 	.word	0x00000070
        /*12e4*/ 	.short	0x010a
        /*12e6*/ 	.byte	0xff
	.zero		1


	//   ....[78]....
        /*12e8*/ 	.word	0x00007bb0
        /*12ec*/ 	.word	0x000000ff
        /*12f0*/ 	.word	0x00000180
        /*12f4*/ 	.short	0x0100
        /*12f6*/ 	.byte	0x06
	.zero		1


	//   ....[79]....
        /*12f8*/ 	.word	0x00007e60
        /*12fc*/ 	.word	0x00000004
        /*1300*/ 	.word	0x00000000
        /*1304*/ 	.short	0x010a
        /*1306*/ 	.byte	0xff
	.zero		1


	//   ....[80]....
        /*1308*/ 	.word	0x00007e80
        /*130c*/ 	.word	0x00000004
        /*1310*/ 	.word	0x00000000
        /*1314*/ 	.short	0x010a
        /*1316*/ 	.byte	0xff
	.zero		1


	//   ....[81]....
        /*1318*/ 	.word	0x00008050
        /*131c*/ 	.word	0x00000004
        /*1320*/ 	.word	0x00000000
        /*1324*/ 	.short	0x010a
        /*1326*/ 	.byte	0xff
	.zero		1


	//   ....[82]....
        /*1328*/ 	.word	0x00008070
        /*132c*/ 	.word	0x00000004
        /*1330*/ 	.word	0x00000000
        /*1334*/ 	.short	0x010a
        /*1336*/ 	.byte	0xff
	.zero		1


	//   ....[83]....
        /*1338*/ 	.word	0x00008150
        /*133c*/ 	.word	0x00000000
        /*1340*/ 	.word	0x00000000
        /*1344*/ 	.short	0x0101
        /*1346*/ 	.byte	0xff
	.zero		1


	//   ....[84]....
        /*1348*/ 	.word	0x00009dd0
        /*134c*/ 	.word	0x000000ff
        /*1350*/ 	.word	0x00000000
        /*1354*/ 	.short	0x010a
        /*1356*/ 	.byte	0x0d
	.zero		1


	//   ....[85]....
        /*1358*/ 	.word	0x00009df0
        /*135c*/ 	.word	0x000000ff
        /*1360*/ 	.word	0x00000020
        /*1364*/ 	.short	0x010a
        /*1366*/ 	.byte	0x0d
	.zero		1


	//   ....[86]....
        /*1368*/ 	.word	0x00009e20
        /*136c*/ 	.word	0x000000ff
        /*1370*/ 	.word	0x00000030
        /*1374*/ 	.short	0x010a
        /*1376*/ 	.byte	0x0d
	.zero		1


	//   ....[87]....
        /*1378*/ 	.word	0x00009e60
        /*137c*/ 	.word	0x00000004
        /*1380*/ 	.word	0x00000090
        /*1384*/ 	.short	0x010a
        /*1386*/ 	.byte	0xff
	.zero		1


	//   ....[88]....
        /*1388*/ 	.word	0x00009e90
        /*138c*/ 	.word	0x000000ff
        /*1390*/ 	.word	0x00000010
        /*1394*/ 	.short	0x010a
        /*1396*/ 	.byte	0x0d
	.zero		1


	//   ....[89]....
        /*1398*/ 	.word	0x0000a290
        /*139c*/ 	.word	0x00000002
        /*13a0*/ 	.word	0x00000040
        /*13a4*/ 	.short	0x010a
        /*13a6*/ 	.byte	0xff
	.zero		1


	//   ....[90]....
        /*13a8*/ 	.word	0x0000abc0
        /*13ac*/ 	.word	0x00000002
        /*13b0*/ 	.word	0x00000060
        /*13b4*/ 	.short	0x010a
        /*13b6*/ 	.byte	0xff
	.zero		1


	//   ....[91]....
        /*13b8*/ 	.word	0x0000b5b0
        /*13bc*/ 	.word	0x00000005
        /*13c0*/ 	.word	0x00000090
        /*13c4*/ 	.short	0x010a
        /*13c6*/ 	.byte	0xff
	.zero		1


	//   ....[92]....
        /*13c8*/ 	.word	0x0000b5d0
        /*13cc*/ 	.word	0x000000ff
        /*13d0*/ 	.word	0x00000010
        /*13d4*/ 	.short	0x010a
        /*13d6*/ 	.byte	0x0d
	.zero		1


	//   ....[93]....
        /*13d8*/ 	.word	0x0000b9e0
        /*13dc*/ 	.word	0x00000004
        /*13e0*/ 	.word	0x00000040
        /*13e4*/ 	.short	0x010a
        /*13e6*/ 	.byte	0xff
	.zero		1


	//   ....[94]....
        /*13e8*/ 	.word	0x0000c270
        /*13ec*/ 	.word	0x00000004
        /*13f0*/ 	.word	0x00000060
        /*13f4*/ 	.short	0x010a
        /*13f6*/ 	.byte	0xff
	.zero		1


	//   ....[95]....
        /*13f8*/ 	.word	0x0000ca50
        /*13fc*/ 	.word	0x000000ff
        /*1400*/ 	.word	0x000000a0
        /*1404*/ 	.short	0x010a
        /*1406*/ 	.byte	0x0d
	.zero		1


	//   ....[96]....
        /*1408*/ 	.word	0x0000ca70
        /*140c*/ 	.word	0x000000ff
        /*1410*/ 	.word	0x000000b8
        /*1414*/ 	.short	0x010a
        /*1416*/ 	.byte	0x0d
	.zero		1


	//   ....[97]....
        /*1418*/ 	.word	0x0000cb00
        /*141c*/ 	.word	0x00000008
        /*1420*/ 	.word	0x00000040
        /*1424*/ 	.short	0x010a
        /*1426*/ 	.byte	0xff
	.zero		1


	//   ....[98]....
        /*1428*/ 	.word	0x0000d010
        /*142c*/ 	.word	0x000000ff
        /*1430*/ 	.word	0x000000c8
        /*1434*/ 	.short	0x010a
        /*1436*/ 	.byte	0x0d
	.zero		1


	//   ....[99]....
        /*1438*/ 	.word	0x0000d070
        /*143c*/ 	.word	0x00000008
        /*1440*/ 	.word	0x00000060
        /*1444*/ 	.short	0x010a
        /*1446*/ 	.byte	0xff
	.zero		1


	//   ....[100]....
        /*1448*/ 	.word	0x0000d5e0
        /*144c*/ 	.word	0x00000012
        /*1450*/ 	.word	0x00000090
        /*1454*/ 	.short	0x010a
        /*1456*/ 	.byte	0xff
	.zero		1


	//   ....[101]....
        /*1458*/ 	.word	0x0000d600
        /*145c*/ 	.word	0x000000ff
        /*1460*/ 	.word	0x00000010
        /*1464*/ 	.short	0x010a
        /*1466*/ 	.byte	0x0d
	.zero		1


	//   ....[102]....
        /*1468*/ 	.word	0x0000db10
        /*146c*/ 	.word	0x00000009
        /*1470*/ 	.word	0x00000040
        /*1474*/ 	.short	0x010a
        /*1476*/ 	.byte	0xff
	.zero		1


	//   ....[103]....
        /*1478*/ 	.word	0x0000e2e0
        /*147c*/ 	.word	0x00000005
        /*1480*/ 	.word	0x00000060
        /*1484*/ 	.short	0x010a
        /*1486*/ 	.byte	0xff
	.zero		1


	//   ....[104]....
        /*1488*/ 	.word	0x0000e870
        /*148c*/ 	.word	0x000000ff
        /*1490*/ 	.word	0x000000a0
        /*1494*/ 	.short	0x010a
        /*1496*/ 	.byte	0x0d
	.zero		1


	//   ....[105]....
        /*1498*/ 	.word	0x0000e890
        /*149c*/ 	.word	0x000000ff
        /*14a0*/ 	.word	0x000000b8
        /*14a4*/ 	.short	0x010a
        /*14a6*/ 	.byte	0x0d
	.zero		1


	//   ....[106]....
        /*14a8*/ 	.word	0x0000e920
        /*14ac*/ 	.word	0x00000008
        /*14b0*/ 	.word	0x00000040
        /*14b4*/ 	.short	0x010a
        /*14b6*/ 	.byte	0xff
	.zero		1


	//   ....[107]....
        /*14b8*/ 	.word	0x0000ee20
        /*14bc*/ 	.word	0x000000ff
        /*14c0*/ 	.word	0x000000c8
        /*14c4*/ 	.short	0x010a
        /*14c6*/ 	.byte	0x0d
	.zero		1


	//   ....[108]....
        /*14c8*/ 	.word	0x0000ee90
        /*14cc*/ 	.word	0x0000000b
        /*14d0*/ 	.word	0x00000060
        /*14d4*/ 	.short	0x010a
        /*14d6*/ 	.byte	0xff
	.zero		1


	//   ....[109]....
        /*14d8*/ 	.word	0x0000f4e0
        /*14dc*/ 	.word	0x00000012
        /*14e0*/ 	.word	0x00000090
        /*14e4*/ 	.short	0x010a
        /*14e6*/ 	.byte	0xff
	.zero		1


	//   ....[110]....
        /*14e8*/ 	.word	0x0000f500
        /*14ec*/ 	.word	0x000000ff
        /*14f0*/ 	.word	0x00000010
        /*14f4*/ 	.short	0x010a
        /*14f6*/ 	.byte	0x0d
	.zero		1


	//   ....[111]....
        /*14f8*/ 	.word	0x0000f950
        /*14fc*/ 	.word	0x00000004
        /*1500*/ 	.word	0x00000040
        /*1504*/ 	.short	0x010a
        /*1506*/ 	.byte	0xff
	.zero		1


	//   ....[112]....
        /*1508*/ 	.word	0x00010160
        /*150c*/ 	.word	0x00000003
        /*1510*/ 	.word	0x00000060
        /*1514*/ 	.short	0x010a
        /*1516*/ 	.byte	0xff
	.zero		1


	//   ....[113]....
        /*1518*/ 	.word	0x00010830
        /*151c*/ 	.word	0x000000ff
        /*1520*/ 	.word	0x000000a0
        /*1524*/ 	.short	0x010a
        /*1526*/ 	.byte	0x0d
	.zero		1


	//   ....[114]....
        /*1528*/ 	.word	0x00010860
        /*152c*/ 	.word	0x000000ff
        /*1530*/ 	.word	0x000000b8
        /*1534*/ 	.short	0x010a
        /*1536*/ 	.byte	0x0d
	.zero		1


	//   ....[115]....
        /*1538*/ 	.word	0x000108a0
        /*153c*/ 	.word	0x00000003
        /*1540*/ 	.word	0x00000040
        /*1544*/ 	.short	0x010a
        /*1546*/ 	.byte	0xff
	.zero		1


	//   ....[116]....
        /*1548*/ 	.word	0x00010df0
        /*154c*/ 	.word	0x000000ff
        /*1550*/ 	.word	0x000000c8
        /*1554*/ 	.short	0x010a
        /*1556*/ 	.byte	0x0d
	.zero		1


	//   ....[117]....
        /*1558*/ 	.word	0x00010e10
        /*155c*/ 	.word	0x00000003
        /*1560*/ 	.word	0x00000060
        /*1564*/ 	.short	0x010a
        /*1566*/ 	.byte	0xff
	.zero		1


	//   ....[118]....
        /*1568*/ 	.word	0x00011450
        /*156c*/ 	.word	0x000000ff
        /*1570*/ 	.word	0x000000a0
        /*1574*/ 	.short	0x010a
        /*1576*/ 	.byte	0x0d
	.zero		1


	//   ....[119]....
        /*1578*/ 	.word	0x00011470
        /*157c*/ 	.word	0x000000ff
        /*1580*/ 	.word	0x000000b8
        /*1584*/ 	.short	0x010a
        /*1586*/ 	.byte	0x0d
	.zero		1


	//   ....[120]....
        /*1588*/ 	.word	0x000114b0
        /*158c*/ 	.word	0x00000003
        /*1590*/ 	.word	0x00000040
        /*1594*/ 	.short	0x010a
        /*1596*/ 	.byte	0xff
	.zero		1


	//   ....[121]....
        /*1598*/ 	.word	0x00011a00
        /*159c*/ 	.word	0x000000ff
        /*15a0*/ 	.word	0x000000c8
        /*15a4*/ 	.short	0x010a
        /*15a6*/ 	.byte	0x0d
	.zero		1


	//   ....[122]....
        /*15a8*/ 	.word	0x00011a20
        /*15ac*/ 	.word	0x00000003
        /*15b0*/ 	.word	0x00000060
        /*15b4*/ 	.short	0x010a
        /*15b6*/ 	.byte	0xff
	.zero		1


	//   ....[123]....
        /*15b8*/ 	.word	0x000121c0
        /*15bc*/ 	.word	0x000000ff
        /*15c0*/ 	.word	0x00000190
        /*15c4*/ 	.short	0x010a
        /*15c6*/ 	.byte	0x0d
	.zero		1


	//   ....[124]....
        /*15c8*/ 	.word	0x00012320
        /*15cc*/ 	.word	0x00000090
        /*15d0*/ 	.word	0x00000000
        /*15d4*/ 	.short	0x0101
        /*15d6*/ 	.byte	0xff
	.zero		1


	//   ....[125]....
        /*15d8*/ 	.word	0x00012410
        /*15dc*/ 	.word	0x0000000e
        /*15e0*/ 	.word	0x00000090
        /*15e4*/ 	.short	0x010a
        /*15e6*/ 	.byte	0xff
	.zero		1


	//   ....[126]....
        /*15e8*/ 	.word	0x00012430
        /*15ec*/ 	.word	0x000000ff
        /*15f0*/ 	.word	0x000000b8
        /*15f4*/ 	.short	0x010a
        /*15f6*/ 	.byte	0x0d
	.zero		1


	//   ....[127]....
        /*15f8*/ 	.word	0x00012460
        /*15fc*/ 	.word	0x000000ff
        /*1600*/ 	.word	0x000000c8
        /*1604*/ 	.short	0x010a
        /*1606*/ 	.byte	0x0d
	.zero		1


	//   ....[128]....
        /*1608*/ 	.word	0x00012540
        /*160c*/ 	.word	0x00000002
        /*1610*/ 	.word	0x00000000
        /*1614*/ 	.short	0x0101
        /*1616*/ 	.byte	0xff
	.zero		1


	//   ....[129]....
        /*1618*/ 	.word	0x00012550
        /*161c*/ 	.word	0x000000ff
        /*1620*/ 	.word	0x00000180
        /*1624*/ 	.short	0x010a
        /*1626*/ 	.byte	0x0d
	.zero		1


	//   ....[130]....
        /*1628*/ 	.word	0x00012850
        /*162c*/ 	.word	0x000000ff
        /*1630*/ 	.word	0x00000180
        /*1634*/ 	.short	0x0100
        /*1636*/ 	.byte	0x0d
	.zero		1


	//   ....[131]....
        /*1638*/ 	.word	0x00012f00
        /*163c*/ 	.word	0x00000025
        /*1640*/ 	.word	0x00000080
        /*1644*/ 	.short	0x010a
        /*1646*/ 	.byte	0xff
	.zero		1


	//   ....[132]....
        /*1648*/ 	.word	0x000143b0
        /*164c*/ 	.word	0x00000003
        /*1650*/ 	.word	0x00000000
        /*1654*/ 	.short	0x0101
        /*1656*/ 	.byte	0xff
	.zero		1


	//   ....[133]....
        /*1658*/ 	.word	0x00014560
        /*165c*/ 	.word	0x00000002
        /*1660*/ 	.word	0x00000130
        /*1664*/ 	.short	0x010a
        /*1666*/ 	.byte	0xff
	.zero		1


	//   ....[134]....
        /*1668*/ 	.word	0x00014880
        /*166c*/ 	.word	0x00000002
        /*1670*/ 	.word	0x00000120
        /*1674*/ 	.short	0x0101
        /*1676*/ 	.byte	0xff
	.zero		1


	//   ....[135]....
        /*1678*/ 	.word	0x00014890
        /*167c*/ 	.word	0x00000058
        /*1680*/ 	.word	0x000000a8
        /*1684*/ 	.short	0x010a
        /*1686*/ 	.byte	0xff
	.zero		1


	//   ....[136]....
        /*1688*/ 	.word	0x000152f0
        /*168c*/ 	.word	0x00000022
        /*1690*/ 	.word	0x00000000
        /*1694*/ 	.short	0x0101
        /*1696*/ 	.byte	0xff
	.zero		1


	//   ....[137]....
        /*1698*/ 	.word	0x000153c0
        /*169c*/ 	.word	0x00000030
        /*16a0*/ 	.word	0x00000080
        /*16a4*/ 	.short	0x010a
        /*16a6*/ 	.byte	0xff
	.zero		1


	//   ....[138]....
        /*16a8*/ 	.word	0x00016270
        /*16ac*/ 	.word	0x00000003
        /*16b0*/ 	.word	0x00000000
        /*16b4*/ 	.short	0x0101
        /*16b6*/ 	.byte	0xff
	.zero		1


	//   ....[139]....
        /*16b8*/ 	.word	0x00016420
        /*16bc*/ 	.word	0x00000006
        /*16c0*/ 	.word	0x00000130
        /*16c4*/ 	.short	0x010a
        /*16c6*/ 	.byte	0xff
	.zero		1


	//   ....[140]....
        /*16c8*/ 	.word	0x000168c0
        /*16cc*/ 	.word	0x00000006
        /*16d0*/ 	.word	0x00000120
        /*16d4*/ 	.short	0x0101
        /*16d6*/ 	.byte	0xff
	.zero		1


	//   ....[141]....
        /*16d8*/ 	.word	0x000168d0
        /*16dc*/ 	.word	0x00000058
        /*16e0*/ 	.word	0x000000a8
        /*16e4*/ 	.short	0x010a
        /*16e6*/ 	.byte	0xff
	.zero		1


	//   ....[142]....
        /*16e8*/ 	.word	0x00016fb0
        /*16ec*/ 	.word	0x00000000
        /*16f0*/ 	.word	0x00000000
        /*16f4*/ 	.short	0x0101
        /*16f6*/ 	.byte	0xff
	.zero		1


	//   ....[143]....
        /*16f8*/ 	.word	0x00016fc0
        /*16fc*/ 	.word	0x00000046
        /*1700*/ 	.word	0x00000080
        /*1704*/ 	.short	0x010a
        /*1706*/ 	.byte	0xff
	.zero		1


	//   ....[144]....
        /*1708*/ 	.word	0x00018370
        /*170c*/ 	.word	0x00000002
        /*1710*/ 	.word	0x00000000
        /*1714*/ 	.short	0x0101
        /*1716*/ 	.byte	0xff
	.zero		1


	//   ....[145]....
        /*1718*/ 	.word	0x00018670
        /*171c*/ 	.word	0x00000004
        /*1720*/ 	.word	0x00000130
        /*1724*/ 	.short	0x010a
        /*1726*/ 	.byte	0xff
	.zero		1


	//   ....[146]....
        /*1728*/ 	.word	0x00018af0
        /*172c*/ 	.word	0x00000004
        /*1730*/ 	.word	0x00000120
        /*1734*/ 	.short	0x0101
        /*1736*/ 	.byte	0xff
	.zero		1


	//   ....[147]....
        /*1738*/ 	.word	0x00018cf0
        /*173c*/ 	.word	0x00000058
        /*1740*/ 	.word	0x000000a8
        /*1744*/ 	.short	0x010a
        /*1746*/ 	.byte	0xff
	.zero		1


	//   ....[148]....
        /*1748*/ 	.word	0x00019370
        /*174c*/ 	.word	0x00000000
        /*1750*/ 	.word	0x00000000
        /*1754*/ 	.short	0x0101
        /*1756*/ 	.byte	0xff
	.zero		1


	//   ....[149]....
        /*1758*/ 	.word	0x000195a0
        /*175c*/ 	.word	0x00000044
        /*1760*/ 	.word	0x00000080
        /*1764*/ 	.short	0x010a
        /*1766*/ 	.byte	0xff
	.zero		1


	//   ....[150]....
        /*1768*/ 	.word	0x00019950
        /*176c*/ 	.word	0x00000044
        /*1770*/ 	.word	0x00000000
        /*1774*/ 	.short	0x0101
        /*1776*/ 	.byte	0xff
	.zero		1


	//   ....[151]....
        /*1778*/ 	.word	0x00019c10
        /*177c*/ 	.word	0x00000024
        /*1780*/ 	.word	0x00000130
        /*1784*/ 	.short	0x010a
        /*1786*/ 	.byte	0xff
	.zero		1


	//   ....[152]....
        /*1788*/ 	.word	0x00019ff0
        /*178c*/ 	.word	0x00000024
        /*1790*/ 	.word	0x00000120
        /*1794*/ 	.short	0x0101
        /*1796*/ 	.byte	0xff
	.zero		1


	//   ....[153]....
        /*1798*/ 	.word	0x0001a000
        /*179c*/ 	.word	0x00000058
        /*17a0*/ 	.word	0x000000a8
        /*17a4*/ 	.short	0x010a
        /*17a6*/ 	.byte	0xff
	.zero		1


	//   ....[154]....
        /*17a8*/ 	.word	0x0001a700
        /*17ac*/ 	.word	0x00000015
        /*17b0*/ 	.word	0x00000000
        /*17b4*/ 	.short	0x0101
        /*17b6*/ 	.byte	0xff
	.zero		1


	//   ....[155]....
        /*17b8*/ 	.word	0x0001a710
        /*17bc*/ 	.word	0x00000044
        /*17c0*/ 	.word	0x00000080
        /*17c4*/ 	.short	0x010a
        /*17c6*/ 	.byte	0xff
	.zero		1


	//   ....[156]....
        /*17c8*/ 	.word	0x0001aac0
        /*17cc*/ 	.word	0x00000000
        /*17d0*/ 	.word	0x00000000
        /*17d4*/ 	.short	0x0101
        /*17d6*/ 	.byte	0xff
	.zero		1


	//   ....[157]....
        /*17d8*/ 	.word	0x0001aeb0
        /*17dc*/ 	.word	0x00000003
        /*17e0*/ 	.word	0x00000130
        /*17e4*/ 	.short	0x010a
        /*17e6*/ 	.byte	0xff
	.zero		1


	//   ....[158]....
        /*17e8*/ 	.word	0x0001b340
        /*17ec*/ 	.word	0x00000003
        /*17f0*/ 	.word	0x00000120
        /*17f4*/ 	.short	0x0101
        /*17f6*/ 	.byte	0xff
	.zero		1


	//   ....[159]....
        /*17f8*/ 	.word	0x0001b660
        /*17fc*/ 	.word	0x00000058
        /*1800*/ 	.word	0x000000a8
        /*1804*/ 	.short	0x010a
        /*1806*/ 	.byte	0xff
	.zero		1


	//   ....[160]....
        /*1808*/ 	.word	0x0001bc60
        /*180c*/ 	.word	0x00000075
        /*1810*/ 	.word	0x00000000
        /*1814*/ 	.short	0x0101
        /*1816*/ 	.byte	0xff
	.zero		1


	//   ....[161]....
        /*1818*/ 	.word	0x0001bd90
        /*181c*/ 	.word	0x0000002c
        /*1820*/ 	.word	0x00000080
        /*1824*/ 	.short	0x010a
        /*1826*/ 	.byte	0xff
	.zero		1


	//   ....[162]....
        /*1828*/ 	.word	0x0001cd30
        /*182c*/ 	.word	0x00000003
        /*1830*/ 	.word	0x00000000
        /*1834*/ 	.short	0x0101
        /*1836*/ 	.byte	0xff
	.zero		1


	//   ....[163]....
        /*1838*/ 	.word	0x0001cf80
        /*183c*/ 	.word	0x00000006
        /*1840*/ 	.word	0x00000130
        /*1844*/ 	.short	0x010a
        /*1846*/ 	.byte	0xff
	.zero		1


	//   ....[164]....
        /*1848*/ 	.word	0x0001d4b0
        /*184c*/ 	.word	0x00000006
        /*1850*/ 	.word	0x00000120
        /*1854*/ 	.short	0x0101
        /*1856*/ 	.byte	0xff
	.zero		1


	//   ....[165]....
        /*1858*/ 	.word	0x0001d4d0
        /*185c*/ 	.word	0x00000058
        /*1860*/ 	.word	0x000000a8
        /*1864*/ 	.short	0x010a
        /*1866*/ 	.byte	0xff
	.zero		1


	//   ....[166]....
        /*1868*/ 	.word	0x0001dbf0
        /*186c*/ 	.word	0x00000000
        /*1870*/ 	.word	0x00000000
        /*1874*/ 	.short	0x0101
        /*1876*/ 	.byte	0xff
	.zero		1


	//   ....[167]....
        /*1878*/ 	.word	0x0001dd80
        /*187c*/ 	.word	0x00000009
        /*1880*/ 	.word	0x00000190
        /*1884*/ 	.short	0x010a
        /*1886*/ 	.byte	0xff
	.zero		1


	//   ....[168]....
        /*1888*/ 	.word	0x0001de80
        /*188c*/ 	.word	0x00000003
        /*1890*/ 	.word	0x00000000
        /*1894*/ 	.short	0x0101
        /*1896*/ 	.byte	0xff
	.zero		1


	//   ....[169]....
        /*1898*/ 	.word	0x0001df90
        /*189c*/ 	.word	0x00000009
        /*18a0*/ 	.word	0x000000a8
        /*18a4*/ 	.short	0x010a
        /*18a6*/ 	.byte	0xff
	.zero		1


	//   ....[170]....
        /*18a8*/ 	.word	0x0001e020
        /*18ac*/ 	.word	0x00000000
        /*18b0*/ 	.word	0x00000130
        /*18b4*/ 	.short	0x010a
        /*18b6*/ 	.byte	0xff
	.zero		1


	//   ....[171]....
        /*18b8*/ 	.word	0x0001e140
        /*18bc*/ 	.word	0x000000ff
        /*18c0*/ 	.word	0x00000180
        /*18c4*/ 	.short	0x0100
        /*18c6*/ 	.byte	0x06
	.zero		1


	//   ....[172]....
        /*18c8*/ 	.word	0x0001e270
        /*18cc*/ 	.word	0x000000ff
        /*18d0*/ 	.word	0x00000180
        /*18d4*/ 	.short	0x0100
        /*18d6*/ 	.byte	0x06
	.zero		1


	//   ....[173]....
        /*18d8*/ 	.word	0x0001e330
        /*18dc*/ 	.word	0x000000ff
        /*18e0*/ 	.word	0x00000180
        /*18e4*/ 	.short	0x0100
        /*18e6*/ 	.byte	0x04
	.zero		1


	//   ....[174]....
        /*18e8*/ 	.word	0x0001e760
        /*18ec*/ 	.word	0x00000006
        /*18f0*/ 	.word	0x00000120
        /*18f4*/ 	.short	0x010a
        /*18f6*/ 	.byte	0xff
	.zero		1


	//   ....[175]....
        /*18f8*/ 	.word	0x0001e880
        /*18fc*/ 	.word	0x00000006
        /*1900*/ 	.word	0x00000130
        /*1904*/ 	.short	0x0101
        /*1906*/ 	.byte	0xff
	.zero		1


	//   ....[176]....
        /*1908*/ 	.word	0x0001e980
        /*190c*/ 	.word	0x00000000
        /*1910*/ 	.word	0x00000120
        /*1914*/ 	.short	0x010a
        /*1916*/ 	.byte	0xff
	.zero		1


	//   ....[177]....
        /*1918*/ 	.word	0x0001e9b0
        /*191c*/ 	.word	0x00000000
        /*1920*/ 	.word	0x00000130
        /*1924*/ 	.short	0x0101
        /*1926*/ 	.byte	0xff
	.zero		1


	//   ....[178]....
        /*1928*/ 	.word	0x0001e9d0
        /*192c*/ 	.word	0x00000048
        /*1930*/ 	.word	0x000000b0
        /*1934*/ 	.short	0x010a
        /*1936*/ 	.byte	0xff
	.zero		1


	//   ....[179]....
        /*1938*/ 	.word	0x0001ef90
        /*193c*/ 	.word	0x00000061
        /*1940*/ 	.word	0x00000000
        /*1944*/ 	.short	0x0101
        /*1946*/ 	.byte	0xff
	.zero		1


	//   ....[180]....
        /*1948*/ 	.word	0x0001efd0
        /*194c*/ 	.word	0x00000048
        /*1950*/ 	.word	0x000000c0
        /*1954*/ 	.short	0x010a
        /*1956*/ 	.byte	0xff
	.zero		1


	//   ....[181]....
        /*1958*/ 	.word	0x0001f5b0
        /*195c*/ 	.word	0x00000060
        /*1960*/ 	.word	0x00000000
        /*1964*/ 	.short	0x0101
        /*1966*/ 	.byte	0xff
	.zero		1


	//   ....[182]....
        /*1968*/ 	.word	0x0001f950
        /*196c*/ 	.word	0x00000098
        /*1970*/ 	.word	0x000000b0
        /*1974*/ 	.short	0x010a
        /*1976*/ 	.byte	0xff
	.zero		1


	//   ....[183]....
        /*1978*/ 	.word	0x00020b70
        /*197c*/ 	.word	0x00000098
        /*1980*/ 	.word	0x000000c0
        /*1984*/ 	.short	0x010a
        /*1986*/ 	.byte	0xff
	.zero		1


	//   ....[184]....
        /*1988*/ 	.word	0x00021b50
        /*198c*/ 	.word	0x00000098
        /*1990*/ 	.word	0x000001b0
        /*1994*/ 	.short	0x0101
        /*1996*/ 	.byte	0xff
	.zero		1


	//   ....[185]....
        /*1998*/ 	.word	0x00021b80
        /*199c*/ 	.word	0x00000061
        /*19a0*/ 	.word	0x00000000
        /*19a4*/ 	.short	0x0101
        /*19a6*/ 	.byte	0xff
	.zero		1


	//   ....[186]....
        /*19a8*/ 	.word	0x00021bb0
        /*19ac*/ 	.word	0x00000060
        /*19b0*/ 	.word	0x00000000
        /*19b4*/ 	.short	0x0101
        /*19b6*/ 	.byte	0xff
	.zero		1


	//   ....[187]....
        /*19b8*/ 	.word	0x00021bc0
        /*19bc*/ 	.word	0x00000098
        /*19c0*/ 	.word	0x00000190
        /*19c4*/ 	.short	0x010a
        /*19c6*/ 	.byte	0xff
	.zero		1


	//   ....[188]....
        /*19c8*/ 	.word	0x00021c30
        /*19cc*/ 	.word	0x0000009c
        /*19d0*/ 	.word	0x00000000
        /*19d4*/ 	.short	0x0101
        /*19d6*/ 	.byte	0xff
	.zero		1


	//   ....[189]....
        /*19d8*/ 	.word	0x00021e60
        /*19dc*/ 	.word	0x000000ff
        /*19e0*/ 	.word	0x00000180
        /*19e4*/ 	.short	0x0100
        /*19e6*/ 	.byte	0x06
	.zero		1


	//   ....[190]....
        /*19e8*/ 	.word	0x00021ec0
        /*19ec*/ 	.word	0x0000000a
        /*19f0*/ 	.word	0x00000190
        /*19f4*/ 	.short	0x010a
        /*19f6*/ 	.byte	0xff
	.zero		1


	//   ....[191]....
        /*19f8*/ 	.word	0x00021f30
        /*19fc*/ 	.word	0x0000000a
        /*1a00*/ 	.word	0x00000198
        /*1a04*/ 	.short	0x010a
        /*1a06*/ 	.byte	0xff
	.zero		1


	//   ....[192]....
        /*1a08*/ 	.word	0x00021fa0
        /*1a0c*/ 	.word	0x0000000a
        /*1a10*/ 	.word	0x00000190
        /*1a14*/ 	.short	0x010a
        /*1a16*/ 	.byte	0xff
	.zero		1


	//   ....[193]....
        /*1a18*/ 	.word	0x00022010
        /*1a1c*/ 	.word	0x0000000a
        /*1a20*/ 	.word	0x00000190
        /*1a24*/ 	.short	0x010a
        /*1a26*/ 	.byte	0xff
	.zero		1


	//   ....[194]....
        /*1a28*/ 	.word	0x00022070
        /*1a2c*/ 	.word	0x0000000c
        /*1a30*/ 	.word	0x00000008
        /*1a34*/ 	.short	0x010a
        /*1a36*/ 	.byte	0xff
	.zero		1


	//   ....[195]....
        /*1a38*/ 	.word	0x000220e0
        /*1a3c*/ 	.word	0x0000000c
        /*1a40*/ 	.word	0x00000028
        /*1a44*/ 	.short	0x010a
        /*1a46*/ 	.byte	0xff
	.zero		1


	//   ....[196]....
        /*1a48*/ 	.word	0x00022150
        /*1a4c*/ 	.word	0x0000000c
        /*1a50*/ 	.word	0x00000038
        /*1a54*/ 	.short	0x010a
        /*1a56*/ 	.byte	0xff
	.zero		1


	//   ....[197]....
        /*1a58*/ 	.word	0x000221b0
        /*1a5c*/ 	.word	0x0000000c
        /*1a60*/ 	.word	0x00000018
        /*1a64*/ 	.short	0x010a
        /*1a66*/ 	.byte	0xff
	.zero		1


	//   ....[198]....
        /*1a68*/ 	.word	0x00022210
        /*1a6c*/ 	.word	0x00000000
        /*1a70*/ 	.word	0x00000050
        /*1a74*/ 	.short	0x010a
        /*1a76*/ 	.byte	0xff
	.zero		1


	//   ....[199]....
        /*1a78*/ 	.word	0x00022270
        /*1a7c*/ 	.word	0x00000000
        /*1a80*/ 	.word	0x00000070
        /*1a84*/ 	.short	0x010a
        /*1a86*/ 	.byte	0xff
	.zero		1


	//   ....[200]....
        /*1a88*/ 	.word	0x000222d0
        /*1a8c*/ 	.word	0x0000000c
        /*1a90*/ 	.word	0x000001b0
        /*1a94*/ 	.short	0x010a
        /*1a96*/ 	.byte	0xff
	.zero		1


	//   ....[201]....
        /*1a98*/ 	.word	0x00022340
        /*1a9c*/ 	.word	0x0000000c
        /*1aa0*/ 	.word	0x00000018
        /*1aa4*/ 	.short	0x010a
        /*1aa6*/ 	.byte	0xff
	.zero		1


	//   ....[202]....
        /*1aa8*/ 	.word	0x000223b0
        /*1aac*/ 	.word	0x00000004
        /*1ab0*/ 	.word	0x00000050
        /*1ab4*/ 	.short	0x010a
        /*1ab6*/ 	.byte	0xff
	.zero		1


	//   ....[203]....
        /*1ab8*/ 	.word	0x00022420
        /*1abc*/ 	.word	0x00000004
        /*1ac0*/ 	.word	0x00000070
        /*1ac4*/ 	.short	0x010a
        /*1ac6*/ 	.byte	0xff
	.zero		1


	//   ....[204]....
        /*1ac8*/ 	.word	0x00022480
        /*1acc*/ 	.word	0x00000000
        /*1ad0*/ 	.word	0x00000050
        /*1ad4*/ 	.short	0x010a
        /*1ad6*/ 	.byte	0xff
	.zero		1


	//   ....[205]....
        /*1ad8*/ 	.word	0x000224e0
        /*1adc*/ 	.word	0x00000000
        /*1ae0*/ 	.word	0x00000070
        /*1ae4*/ 	.short	0x010a
        /*1ae6*/ 	.byte	0xff
	.zero		1


	//   ....[206]....
        /*1ae8*/ 	.word	0x00022550
        /*1aec*/ 	.word	0x0000000c
        /*1af0*/ 	.word	0x00000018
        /*1af4*/ 	.short	0x010a
        /*1af6*/ 	.byte	0xff
	.zero		1


	//   ....[207]....
        /*1af8*/ 	.word	0x000225b0
        /*1afc*/ 	.word	0x00000000
        /*1b00*/ 	.word	0x00000050
        /*1b04*/ 	.short	0x010a
        /*1b06*/ 	.byte	0xff
	.zero		1


	//   ....[208]....
        /*1b08*/ 	.word	0x00022610
        /*1b0c*/ 	.word	0x00000000
        /*1b10*/ 	.word	0x00000070
        /*1b14*/ 	.short	0x010a
        /*1b16*/ 	.byte	0xff
	.zero		1


	//   ....[209]....
        /*1b18*/ 	.word	0x00022670
        /*1b1c*/ 	.word	0x00000000
        /*1b20*/ 	.word	0x00000050
        /*1b24*/ 	.short	0x010a
        /*1b26*/ 	.byte	0xff
	.zero		1


	//   ....[210]....
        /*1b28*/ 	.word	0x000226e0
        /*1b2c*/ 	.word	0x00000000
        /*1b30*/ 	.word	0x00000070
        /*1b34*/ 	.short	0x010a
        /*1b36*/ 	.byte	0xff
	.zero		1


	//   ....[211]....
        /*1b38*/ 	.word	0x00022750
        /*1b3c*/ 	.word	0x0000000c
        /*1b40*/ 	.word	0x00000018
        /*1b44*/ 	.short	0x010a
        /*1b46*/ 	.byte	0xff
	.zero		1


	//   ....[212]....
        /*1b48*/ 	.word	0x000227b0
        /*1b4c*/ 	.word	0x00000000
        /*1b50*/ 	.word	0x00000050
        /*1b54*/ 	.short	0x010a
        /*1b56*/ 	.byte	0xff
	.zero		1


	//   ....[213]....
        /*1b58*/ 	.word	0x00022810
        /*1b5c*/ 	.word	0x00000000
        /*1b60*/ 	.word	0x00000070
        /*1b64*/ 	.short	0x010a
        /*1b66*/ 	.byte	0xff
	.zero		1


	//   ....[214]....
        /*1b68*/ 	.word	0x00022870
        /*1b6c*/ 	.word	0x00000000
        /*1b70*/ 	.word	0x00000050
        /*1b74*/ 	.short	0x010a
        /*1b76*/ 	.byte	0xff
	.zero		1


	//   ....[215]....
        /*1b78*/ 	.word	0x000228d0
        /*1b7c*/ 	.word	0x00000000
        /*1b80*/ 	.word	0x00000070
        /*1b84*/ 	.short	0x010a
        /*1b86*/ 	.byte	0xff
	.zero		1


	//   ....[216]....
        /*1b88*/ 	.word	0x00022930
        /*1b8c*/ 	.word	0x00000000
        /*1b90*/ 	.word	0x00000050
        /*1b94*/ 	.short	0x010a
        /*1b96*/ 	.byte	0xff
	.zero		1


	//   ....[217]....
        /*1b98*/ 	.word	0x00022990
        /*1b9c*/ 	.word	0x00000000
        /*1ba0*/ 	.word	0x00000070
        /*1ba4*/ 	.short	0x010a
        /*1ba6*/ 	.byte	0xff
	.zero		1


	//   ....[218]....
        /*1ba8*/ 	.word	0x00022a00
        /*1bac*/ 	.word	0x0000000c
        /*1bb0*/ 	.word	0x00000190
        /*1bb4*/ 	.short	0x010a
        /*1bb6*/ 	.byte	0xff
	.zero		1


	//   ....[219]....
        /*1bb8*/ 	.word	0x00022a60
        /*1bbc*/ 	.word	0x0000000c
        /*1bc0*/ 	.word	0x00000008
        /*1bc4*/ 	.short	0x010a
        /*1bc6*/ 	.byte	0xff
	.zero		1


	//   ....[220]....
        /*1bc8*/ 	.word	0x00022ac0
        /*1bcc*/ 	.word	0x0000000c
        /*1bd0*/ 	.word	0x00000028
        /*1bd4*/ 	.short	0x010a
        /*1bd6*/ 	.byte	0xff
	.zero		1


	//   ....[221]....
        /*1bd8*/ 	.word	0x00022b20
        /*1bdc*/ 	.word	0x0000000c
        /*1be0*/ 	.word	0x00000038
        /*1be4*/ 	.short	0x010a
        /*1be6*/ 	.byte	0xff
	.zero		1


	//   ....[222]....
        /*1be8*/ 	.word	0x00022b80
        /*1bec*/ 	.word	0x0000000c
        /*1bf0*/ 	.word	0x00000018
        /*1bf4*/ 	.short	0x010a
        /*1bf6*/ 	.byte	0xff
	.zero		1


	//   ....[223]....
        /*1bf8*/ 	.word	0x00022be0
        /*1bfc*/ 	.word	0x0000000c
        /*1c00*/ 	.word	0x00000028
        /*1c04*/ 	.short	0x010a
        /*1c06*/ 	.byte	0xff
	.zero		1


	//   ....[224]....
        /*1c08*/ 	.word	0x00022c40
        /*1c0c*/ 	.word	0x0000000c
        /*1c10*/ 	.word	0x00000038
        /*1c14*/ 	.short	0x010a
        /*1c16*/ 	.byte	0xff
	.zero		1


	//   ....[225]....
        /*1c18*/ 	.word	0x00022ca0
        /*1c1c*/ 	.word	0x0000000c
        /*1c20*/ 	.word	0x00000018
        /*1c24*/ 	.short	0x010a
        /*1c26*/ 	.byte	0xff
	.zero		1


	//   ....[226]....
        /*1c28*/ 	.word	0x00022d00
        /*1c2c*/ 	.word	0x00000003
        /*1c30*/ 	.word	0x00000050
        /*1c34*/ 	.short	0x010a
        /*1c36*/ 	.byte	0xff
	.zero		1


	//   ....[227]....
        /*1c38*/ 	.word	0x00022d60
        /*1c3c*/ 	.word	0x0000000c
        /*1c40*/ 	.word	0x00000070
        /*1c44*/ 	.short	0x010a
        /*1c46*/ 	.byte	0xff
	.zero		1


	//   ....[228]....
        /*1c48*/ 	.word	0x00022dc0
        /*1c4c*/ 	.word	0x00000004
        /*1c50*/ 	.word	0x00000000
        /*1c54*/ 	.short	0x010a
        /*1c56*/ 	.byte	0xff
	.zero		1


	//   ....[229]....
        /*1c58*/ 	.word	0x00022e20
        /*1c5c*/ 	.word	0x00000004
        /*1c60*/ 	.word	0x00000000
        /*1c64*/ 	.short	0x010a
        /*1c66*/ 	.byte	0xff
	.zero		1


	//   ....[230]....
        /*1c68*/ 	.word	0x00022ea0
        /*1c6c*/ 	.word	0x00000003
        /*1c70*/ 	.word	0x00000000
        /*1c74*/ 	.short	0x010a
        /*1c76*/ 	.byte	0xff
	.zero		1


	//   ....[231]....
        /*1c78*/ 	.word	0x00022f10
        /*1c7c*/ 	.word	0x00000004
        /*1c80*/ 	.word	0x00000020
        /*1c84*/ 	.short	0x010a
        /*1c86*/ 	.byte	0xff
	.zero		1


	//   ....[232]....
        /*1c88*/ 	.word	0x00022f90
        /*1c8c*/ 	.word	0x00000003
        /*1c90*/ 	.word	0x00000030
        /*1c94*/ 	.short	0x010a
        /*1c96*/ 	.byte	0xff
	.zero		1


	//   ....[233]....
        /*1c98*/ 	.word	0x00022ff0
        /*1c9c*/ 	.word	0x00000004
        /*1ca0*/ 	.word	0x00000090
        /*1ca4*/ 	.short	0x010a
        /*1ca6*/ 	.byte	0xff
	.zero		1


	//   ....[234]....
        /*1ca8*/ 	.word	0x00023070
        /*1cac*/ 	.word	0x00000005
        /*1cb0*/ 	.word	0x00000010
        /*1cb4*/ 	.short	0x010a
        /*1cb6*/ 	.byte	0xff
	.zero		1


	//   ....[235]....
        /*1cb8*/ 	.word	0x000230e0
        /*1cbc*/ 	.word	0x00000002
        /*1cc0*/ 	.word	0x00000040
        /*1cc4*/ 	.short	0x010a
        /*1cc6*/ 	.byte	0xff
	.zero		1


	//   ....[236]....
        /*1cc8*/ 	.word	0x00023150
        /*1ccc*/ 	.word	0x00000002
        /*1cd0*/ 	.word	0x00000060
        /*1cd4*/ 	.short	0x010a
        /*1cd6*/ 	.byte	0xff
	.zero		1


	//   ....[237]....
        /*1cd8*/ 	.word	0x000231b0
        /*1cdc*/ 	.word	0x00000005
        /*1ce0*/ 	.word	0x00000090
        /*1ce4*/ 	.short	0x010a
        /*1ce6*/ 	.byte	0xff
	.zero		1


	//   ....[238]....
        /*1ce8*/ 	.word	0x00023230
        /*1cec*/ 	.word	0x00000004
        /*1cf0*/ 	.word	0x00000010
        /*1cf4*/ 	.short	0x010a
        /*1cf6*/ 	.byte	0xff
	.zero		1


	//   ....[239]....
        /*1cf8*/ 	.word	0x00023290
        /*1cfc*/ 	.word	0x00000004
        /*1d00*/ 	.word	0x00000040
        /*1d04*/ 	.short	0x010a
        /*1d06*/ 	.byte	0xff
	.zero		1


	//   ....[240]....
        /*1d08*/ 	.word	0x000232f0
        /*1d0c*/ 	.word	0x00000004
        /*1d10*/ 	.word	0x00000060
        /*1d14*/ 	.short	0x010a
        /*1d16*/ 	.byte	0xff
	.zero		1


	//   ....[241]....
        /*1d18*/ 	.word	0x00023370
        /*1d1c*/ 	.word	0x00000002
        /*1d20*/ 	.word	0x000000a0
        /*1d24*/ 	.short	0x010a
        /*1d26*/ 	.byte	0xff
	.zero		1


	//   ....[242]....
        /*1d28*/ 	.word	0x000233e0
        /*1d2c*/ 	.word	0x00000000
        /*1d30*/ 	.word	0x000000b8
        /*1d34*/ 	.short	0x010a
        /*1d36*/ 	.byte	0xff
	.zero		1


	//   ....[243]....
        /*1d38*/ 	.word	0x00023450
        /*1d3c*/ 	.word	0x00000008
        /*1d40*/ 	.word	0x00000040
        /*1d44*/ 	.short	0x010a
        /*1d46*/ 	.byte	0xff
	.zero		1


	//   ....[244]....
        /*1d48*/ 	.word	0x000234c0
        /*1d4c*/ 	.word	0x00000000
        /*1d50*/ 	.word	0x000000c8
        /*1d54*/ 	.short	0x010a
        /*1d56*/ 	.byte	0xff
	.zero		1


	//   ....[245]....
        /*1d58*/ 	.word	0x00023530
        /*1d5c*/ 	.word	0x00000008
        /*1d60*/ 	.word	0x00000060
        /*1d64*/ 	.short	0x010a
        /*1d66*/ 	.byte	0xff
	.zero		1


	//   ....[246]....
        /*1d68*/ 	.word	0x00023590
        /*1d6c*/ 	.word	0x00000012
        /*1d70*/ 	.word	0x00000090
        /*1d74*/ 	.short	0x010a
        /*1d76*/ 	.byte	0xff
	.zero		1


	//   ....[247]....
        /*1d78*/ 	.word	0x00023610
        /*1d7c*/ 	.word	0x00000004
        /*1d80*/ 	.word	0x00000010
        /*1d84*/ 	.short	0x010a
        /*1d86*/ 	.byte	0xff
	.zero		1


	//   ....[248]....
        /*1d88*/ 	.word	0x00023670
        /*1d8c*/ 	.word	0x00000009
        /*1d90*/ 	.word	0x00000040
        /*1d94*/ 	.short	0x010a
        /*1d96*/ 	.byte	0xff
	.zero		1


	//   ....[249]....
        /*1d98*/ 	.word	0x000236d0
        /*1d9c*/ 	.word	0x00000005
        /*1da0*/ 	.word	0x00000060
        /*1da4*/ 	.short	0x010a
        /*1da6*/ 	.byte	0xff
	.zero		1


	//   ....[250]....
        /*1da8*/ 	.word	0x00023750
        /*1dac*/ 	.word	0x00000000
        /*1db0*/ 	.word	0x000000a0
        /*1db4*/ 	.short	0x010a
        /*1db6*/ 	.byte	0xff
	.zero		1


	//   ....[251]....
        /*1db8*/ 	.word	0x000237d0
        /*1dbc*/ 	.word	0x00000000
        /*1dc0*/ 	.word	0x000000b8
        /*1dc4*/ 	.short	0x010a
        /*1dc6*/ 	.byte	0xff
	.zero		1


	//   ....[252]....
        /*1dc8*/ 	.word	0x00023840
        /*1dcc*/ 	.word	0x00000008
        /*1dd0*/ 	.word	0x00000040
        /*1dd4*/ 	.short	0x010a
        /*1dd6*/ 	.byte	0xff
	.zero		1


	//   ....[253]....
        /*1dd8*/ 	.word	0x000238c0
        /*1ddc*/ 	.word	0x00000004
        /*1de0*/ 	.word	0x000000c8
        /*1de4*/ 	.short	0x010a
        /*1de6*/ 	.byte	0xff
	.zero		1


	//   ....[254]....
        /*1de8*/ 	.word	0x00023930
        /*1dec*/ 	.word	0x0000000b
        /*1df0*/ 	.word	0x00000060
        /*1df4*/ 	.short	0x010a
        /*1df6*/ 	.byte	0xff
	.zero		1


	//   ....[255]....
        /*1df8*/ 	.word	0x00023990
        /*1dfc*/ 	.word	0x00000012
        /*1e00*/ 	.word	0x00000090
        /*1e04*/ 	.short	0x010a
        /*1e06*/ 	.byte	0xff
	.zero		1


	//   ....[0]....
        /*1e08*/ 	.word	0x00023a10
        /*1e0c*/ 	.word	0x00000004
        /*1e10*/ 	.word	0x00000010
        /*1e14*/ 	.short	0x010a
        /*1e16*/ 	.byte	0xff
	.zero		1


	//   ....[1]....
        /*1e18*/ 	.word	0x00023a70
        /*1e1c*/ 	.word	0x00000004
        /*1e20*/ 	.word	0x00000040
        /*1e24*/ 	.short	0x010a
        /*1e26*/ 	.byte	0xff
	.zero		1


	//   ....[2]....
        /*1e28*/ 	.word	0x00023ae0
        /*1e2c*/ 	.word	0x00000003
        /*1e30*/ 	.word	0x00000060
        /*1e34*/ 	.short	0x010a
        /*1e36*/ 	.byte	0xff
	.zero		1


	//   ....[3]....
        /*1e38*/ 	.word	0x00023b50
        /*1e3c*/ 	.word	0x00000004
        /*1e40*/ 	.word	0x000000a0
        /*1e44*/ 	.short	0x010a
        /*1e46*/ 	.byte	0xff
	.zero		1


	//   ....[4]....
        /*1e48*/ 	.word	0x00023bd0
        /*1e4c*/ 	.word	0x00000006
        /*1e50*/ 	.word	0x000000b8
        /*1e54*/ 	.short	0x010a
        /*1e56*/ 	.byte	0xff
	.zero		1


	//   ....[5]....
        /*1e58*/ 	.word	0x00023c40
        /*1e5c*/ 	.word	0x00000003
        /*1e60*/ 	.word	0x00000040
        /*1e64*/ 	.short	0x010a
        /*1e66*/ 	.byte	0xff
	.zero		1


	//   ....[6]....
        /*1e68*/ 	.word	0x00023cc0
        /*1e6c*/ 	.word	0x00000006
        /*1e70*/ 	.word	0x000000c8
        /*1e74*/ 	.short	0x010a
        /*1e76*/ 	.byte	0xff
	.zero		1


	//   ....[7]....
        /*1e78*/ 	.word	0x00023d30
        /*1e7c*/ 	.word	0x00000003
        /*1e80*/ 	.word	0x00000060
        /*1e84*/ 	.short	0x010a
        /*1e86*/ 	.byte	0xff
	.zero		1


	//   ....[8]....
        /*1e88*/ 	.word	0x00023da0
        /*1e8c*/ 	.word	0x00000004
        /*1e90*/ 	.word	0x000000a0
        /*1e94*/ 	.short	0x010a
        /*1e96*/ 	.byte	0xff
	.zero		1


	//   ....[9]....
        /*1e98*/ 	.word	0x00023e20
        /*1e9c*/ 	.word	0x00000004
        /*1ea0*/ 	.word	0x000000b8
        /*1ea4*/ 	.short	0x010a
        /*1ea6*/ 	.byte	0xff
	.zero		1


	//   ....[10]....
        /*1ea8*/ 	.word	0x00023e90
        /*1eac*/ 	.word	0x00000003
        /*1eb0*/ 	.word	0x00000040
        /*1eb4*/ 	.short	0x010a
        /*1eb6*/ 	.byte	0xff
	.zero		1


	//   ....[11]....
        /*1eb8*/ 	.word	0x00023f10
        /*1ebc*/ 	.word	0x00000006
        /*1ec0*/ 	.word	0x000000c8
        /*1ec4*/ 	.short	0x010a
        /*1ec6*/ 	.byte	0xff
	.zero		1


	//   ....[12]....
        /*1ec8*/ 	.word	0x00023f80
        /*1ecc*/ 	.word	0x00000003
        /*1ed0*/ 	.word	0x00000060
        /*1ed4*/ 	.short	0x010a
        /*1ed6*/ 	.byte	0xff
	.zero		1


	//   ....[13]....
        /*1ed8*/ 	.word	0x00024000
        /*1edc*/ 	.word	0x00000004
        /*1ee0*/ 	.word	0x00000190
        /*1ee4*/ 	.short	0x010a
        /*1ee6*/ 	.byte	0xff
	.zero		1


	//   ....[14]....
        /*1ee8*/ 	.word	0x00024060
        /*1eec*/ 	.word	0x0000000e
        /*1ef0*/ 	.word	0x00000090
        /*1ef4*/ 	.short	0x010a
        /*1ef6*/ 	.byte	0xff
	.zero		1


	//   ....[15]....
        /*1ef8*/ 	.word	0x000240d0
        /*1efc*/ 	.word	0x00000000
        /*1f00*/ 	.word	0x000000b8
        /*1f04*/ 	.short	0x010a
        /*1f06*/ 	.byte	0xff
	.zero		1


	//   ....[16]....
        /*1f08*/ 	.word	0x00024140
        /*1f0c*/ 	.word	0x00000000
        /*1f10*/ 	.word	0x000000c8
        /*1f14*/ 	.short	0x010a
        /*1f16*/ 	.byte	0xff
	.zero		1


	//   ....[17]....
        /*1f18*/ 	.word	0x000241a0
        /*1f1c*/ 	.word	0x00000000
        /*1f20*/ 	.word	0x00000180
        /*1f24*/ 	.short	0x010a
        /*1f26*/ 	.byte	0xff
	.zero		1


	//   ....[18]....
        /*1f28*/ 	.word	0x00024210
        /*1f2c*/ 	.word	0x00000025
        /*1f30*/ 	.word	0x00000080
        /*1f34*/ 	.short	0x010a
        /*1f36*/ 	.byte	0xff
	.zero		1


	//   ....[19]....
        /*1f38*/ 	.word	0x00024280
        /*1f3c*/ 	.word	0x00000002
        /*1f40*/ 	.word	0x00000130
        /*1f44*/ 	.short	0x010a
        /*1f46*/ 	.byte	0xff
	.zero		1


	//   ....[20]....
        /*1f48*/ 	.word	0x000242f0
        /*1f4c*/ 	.word	0x00000058
        /*1f50*/ 	.word	0x000000a8
        /*1f54*/ 	.short	0x010a
        /*1f56*/ 	.byte	0xff
	.zero		1


	//   ....[21]....
        /*1f58*/ 	.word	0x00024360
        /*1f5c*/ 	.word	0x00000030
        /*1f60*/ 	.word	0x00000080
        /*1f64*/ 	.short	0x010a
        /*1f66*/ 	.byte	0xff
	.zero		1


	//   ....[22]....
        /*1f68*/ 	.word	0x000243c0
        /*1f6c*/ 	.word	0x00000006
        /*1f70*/ 	.word	0x00000130
        /*1f74*/ 	.short	0x010a
        /*1f76*/ 	.byte	0xff
	.zero		1


	//   ....[23]....
        /*1f78*/ 	.word	0x00024420
        /*1f7c*/ 	.word	0x00000058
        /*1f80*/ 	.word	0x000000a8
        /*1f84*/ 	.short	0x010a
        /*1f86*/ 	.byte	0xff
	.zero		1


	//   ....[24]....
        /*1f88*/ 	.word	0x00024490
        /*1f8c*/ 	.word	0x00000046
        /*1f90*/ 	.word	0x00000080
        /*1f94*/ 	.short	0x010a
        /*1f96*/ 	.byte	0xff
	.zero		1


	//   ....[25]....
        /*1f98*/ 	.word	0x000244f0
        /*1f9c*/ 	.word	0x00000004
        /*1fa0*/ 	.word	0x00000130
        /*1fa4*/ 	.short	0x010a
        /*1fa6*/ 	.byte	0xff
	.zero		1


	//   ....[26]....
        /*1fa8*/ 	.word	0x00024560
        /*1fac*/ 	.word	0x00000058
        /*1fb0*/ 	.word	0x000000a8
        /*1fb4*/ 	.short	0x010a
        /*1fb6*/ 	.byte	0xff
	.zero		1


	//   ....[27]....
        /*1fb8*/ 	.word	0x000245d0
        /*1fbc*/ 	.word	0x00000044
        /*1fc0*/ 	.word	0x00000080
        /*1fc4*/ 	.short	0x010a
        /*1fc6*/ 	.byte	0xff
	.zero		1


	//   ....[28]....
        /*1fc8*/ 	.word	0x00024640
        /*1fcc*/ 	.word	0x00000024
        /*1fd0*/ 	.word	0x00000130
        /*1fd4*/ 	.short	0x010a
        /*1fd6*/ 	.byte	0xff
	.zero		1


	//   ....[29]....
        /*1fd8*/ 	.word	0x000246a0
        /*1fdc*/ 	.word	0x00000058
        /*1fe0*/ 	.word	0x000000a8
        /*1fe4*/ 	.short	0x010a
        /*1fe6*/ 	.byte	0xff
	.zero		1


	//   ....[30]....
        /*1fe8*/ 	.word	0x00024710
        /*1fec*/ 	.word	0x00000044
        /*1ff0*/ 	.word	0x00000080
        /*1ff4*/ 	.short	0x010a
        /*1ff6*/ 	.byte	0xff
	.zero		1


	//   ....[31]....
        /*1ff8*/ 	.word	0x00024780
        /*1ffc*/ 	.word	0x00000003
        /*2000*/ 	.word	0x00000130
        /*2004*/ 	.short	0x010a
        /*2006*/ 	.byte	0xff
	.zero		1


	//   ....[32]....
        /*2008*/ 	.word	0x000247f0
        /*200c*/ 	.word	0x00000058
        /*2010*/ 	.word	0x000000a8
        /*2014*/ 	.short	0x010a
        /*2016*/ 	.byte	0xff
	.zero		1


	//   ....[33]....
        /*2018*/ 	.word	0x00024860
        /*201c*/ 	.word	0x0000002c
        /*2020*/ 	.word	0x00000080
        /*2024*/ 	.short	0x010a
        /*2026*/ 	.byte	0xff
	.zero		1


	//   ....[34]....
        /*2028*/ 	.word	0x000248d0
        /*202c*/ 	.word	0x00000006
        /*2030*/ 	.word	0x00000130
        /*2034*/ 	.short	0x010a
        /*2036*/ 	.byte	0xff
	.zero		1


	//   ....[35]....
        /*2038*/ 	.word	0x00024940
        /*203c*/ 	.word	0x00000058
        /*2040*/ 	.word	0x000000a8
        /*2044*/ 	.short	0x010a
        /*2046*/ 	.byte	0xff
	.zero		1


	//   ....[36]....
        /*2048*/ 	.word	0x000249b0
        /*204c*/ 	.word	0x00000009
        /*2050*/ 	.word	0x00000190
        /*2054*/ 	.short	0x010a
        /*2056*/ 	.byte	0xff
	.zero		1


	//   ....[37]....
        /*2058*/ 	.word	0x00024a10
        /*205c*/ 	.word	0x00000009
        /*2060*/ 	.word	0x000000a8
        /*2064*/ 	.short	0x010a
        /*2066*/ 	.byte	0xff
	.zero		1


	//   ....[38]....
        /*2068*/ 	.word	0x00024a70
        /*206c*/ 	.word	0x00000000
        /*2070*/ 	.word	0x00000130
        /*2074*/ 	.short	0x010a
        /*2076*/ 	.byte	0xff
	.zero		1


	//   ....[39]....
        /*2078*/ 	.word	0x00024ae0
        /*207c*/ 	.word	0x00000006
        /*2080*/ 	.word	0x00000120
        /*2084*/ 	.short	0x010a
        /*2086*/ 	.byte	0xff
	.zero		1


	//   ....[40]....
        /*2088*/ 	.word	0x00024b40
        /*208c*/ 	.word	0x00000000
        /*2090*/ 	.word	0x00000120
        /*2094*/ 	.short	0x010a
        /*2096*/ 	.byte	0xff
	.zero		1


	//   ....[41]....
        /*2098*/ 	.word	0x00024ba0
        /*209c*/ 	.word	0x00000048
        /*20a0*/ 	.word	0x000000b0
        /*20a4*/ 	.short	0x010a
        /*20a6*/ 	.byte	0xff
	.zero		1


	//   ....[42]....
        /*20a8*/ 	.word	0x00024c10
        /*20ac*/ 	.word	0x00000048
        /*20b0*/ 	.word	0x000000c0
        /*20b4*/ 	.short	0x010a
        /*20b6*/ 	.byte	0xff
	.zero		1


	//   ....[43]....
        /*20b8*/ 	.word	0x00024c80
        /*20bc*/ 	.word	0x00000098
        /*20c0*/ 	.word	0x000000b0
        /*20c4*/ 	.short	0x010a
        /*20c6*/ 	.byte	0xff
	.zero		1


	//   ....[44]....
        /*20c8*/ 	.word	0x00024cf0
        /*20cc*/ 	.word	0x00000098
        /*20d0*/ 	.word	0x000000c0
        /*20d4*/ 	.short	0x010a
        /*20d6*/ 	.byte	0xff
	.zero		1


	//   ....[45]....
        /*20d8*/ 	.word	0x00024d60
        /*20dc*/ 	.word	0x00000098
        /*20e0*/ 	.word	0x00000190
        /*20e4*/ 	.short	0x010a
        /*20e6*/ 	.byte	0xff
	.zero		1


	//----- nvinfo : EIATTR_NUM_MBARRIERS
	.align		4
.L_98:
        /*20e8*/ 	.byte	0x03, 0x38
        /*20ea*/ 	.short	0x0028


	//----- nvinfo : EIATTR_EXIT_INSTR_OFFSETS
	.align		4
        /*20ec*/ 	.byte	0x04, 0x1c
        /*20ee*/ 	.short	(.L_100 - .L_99)


	//   ....[0]....
.L_99:
        /*20f0*/ 	.word	0x00021e90


	//----- nvinfo : EIATTR_REQNTID
	.align		4
.L_100:
        /*20f4*/ 	.byte	0x04, 0x10
        /*20f6*/ 	.short	(.L_102 - .L_101)
.L_101:
        /*20f8*/ 	.word	0x00000180
        /*20fc*/ 	.word	0x00000001
        /*2100*/ 	.word	0x00000001


	//----- nvinfo : EIATTR_CRS_STACK_SIZE
	.align		4
.L_102:
        /*2104*/ 	.byte	0x04, 0x1e
        /*2106*/ 	.short	(.L_104 - .L_103)
.L_103:
        /*2108*/ 	.word	0x00000000


	//----- nvinfo : EIATTR_CBANK_PARAM_SIZE
	.align		4
.L_104:
        /*210c*/ 	.byte	0x03, 0x19
        /*210e*/ 	.short	0x0564


	//----- nvinfo : EIATTR_PARAM_CBANK
	.align		4
        /*2110*/ 	.byte	0x04, 0x0a
        /*2112*/ 	.short	(.L_106 - .L_105)
	.align		4
.L_105:
        /*2114*/ 	.word	index@(.nv.constant0.kernel_cutlass_kernel_flash_attncuteflash_fwd_mla_sm100FlashAttentionMLAForwardSm100_object_at__tensor0000o64811101213_tensor0000o256811101213_tensor0000o256811101213_tensor000o6411110012_0)
        /*2118*/ 	.short	0x0380
        /*211a*/ 	.short	0x0564


	//----- nvinfo : EIATTR_SW_WAR
	.align		4
.L_106:
        /*211c*/ 	.byte	0x04, 0x36
        /*211e*/ 	.short	(.L_108 - .L_107)
.L_107:
        /*2120*/ 	.word	0x00000008
.L_108:


//--------------------- .nv.compat                --------------------------
	.section	.nv.compat,"",@"SHT_CUDA_COMPAT_INFO"
	.align	4
        /*0000*/ 	.byte	0x02, 0x02, 0x02, 0x00, 0x02, 0x05, 0x05, 0x00, 0x02, 0x03, 0x01, 0x00, 0x02, 0x06, 0x01, 0x00


//--------------------- .nv.callgraph             --------------------------
	.section	.nv.callgraph,"",@"SHT_CUDA_CALLGRAPH"
	.align	4
	.sectionentsize	8
	.align		4
        /*0000*/ 	.word	0x00000000
	.align		4
        /*0004*/ 	.word	0xffffffff
	.align		4
        /*0008*/ 	.word	0x00000000
	.align		4
        /*000c*/ 	.word	0xfffffffe
	.align		4
        /*0010*/ 	.word	0x00000000
	.align		4
        /*0014*/ 	.word	0xfffffffd
	.align		4
        /*0018*/ 	.word	0x00000000
	.align		4
        /*001c*/ 	.word	0xfffffffc


//--------------------- .text.kernel_cutlass_kernel_flash_attncuteflash_fwd_mla_sm100FlashAttentionMLAForwardSm100_object_at__tensor0000o64811101213_tensor0000o256811101213_tensor0000o256811101213_tensor000o6411110012_0 --------------------------
	.section	.text.kernel_cutlass_kernel_flash_attncuteflash_fwd_mla_sm100FlashAttentionMLAForwardSm100_object_at__tensor0000o64811101213_tensor0000o256811101213_tensor0000o256811101213_tensor000o6411110012_0,"ax",@progbits
	.align	128
        .global         kernel_cutlass_kernel_flash_attncuteflash_fwd_mla_sm100FlashAttentionMLAForwardSm100_object_at__tensor0000o64811101213_tensor0000o256811101213_tensor0000o256811101213_tensor000o6411110012_0
        .type           kernel_cutlass_kernel_flash_attncuteflash_fwd_mla_sm100FlashAttentionMLAForwardSm100_object_at__tensor0000o64811101213_tensor0000o256811101213_tensor0000o256811101213_tensor000o6411110012_0,@function
        .size           kernel_cutlass_kernel_flash_attncuteflash_fwd_mla_sm100FlashAttentionMLAForwardSm100_object_at__tensor0000o64811101213_tensor0000o256811101213_tensor0000o256811101213_tensor000o6411110012_0,(.L_x_431 - kernel_cutlass_kernel_flash_attncuteflash_fwd_mla_sm100FlashAttentionMLAForwardSm100_object_at__tensor0000o64811101213_tensor0000o256811101213_tensor0000o256811101213_tensor000o6411110012_0)
        .other          kernel_cutlass_kernel_flash_attncuteflash_fwd_mla_sm100FlashAttentionMLAForwardSm100_object_at__tensor0000o64811101213_tensor0000o256811101213_tensor0000o256811101213_tensor000o6411110012_0,@"STO_CUDA_ENTRY STV_DEFAULT"
kernel_cutlass_kernel_flash_attncuteflash_fwd_mla_sm100FlashAttentionMLAForwardSm100_object_at__tensor0000o64811101213_tensor0000o256811101213_tensor0000o256811101213_tensor000o6411110012_0:
.text.kernel_cutlass_kernel_flash_attncuteflash_fwd_mla_sm100FlashAttentionMLAForwardSm100_object_at__tensor0000o64811101213_tensor0000o256811101213_tensor0000o256811101213_tensor000o6411110012_0:
[----:B------:R-:W1:Y:S02]  /*0000*/  LDC R1, c[0x0][0x37c] ;  /* 0x0000df00ff017b82 */ /* 0x000e640000000800 */
[----:B-1----:R-:W-:Y:S01]  /*0010*/  IADD3 R1, PT, PT, R1, -0x120, RZ ;  /* 0xfffffee001017810 */ /* 0x002fe20007ffe0ff */
[----:B------:R-:W1:Y:S01]  /*0020*/  S2R R3, SR_CTAID.X ;  /* 0x0000000000037919 */ /* 0x000e620000002500 */
[----:B------:R-:W2:Y:S03]  /*0030*/  S2R R0, SR_TID.X ;  /* 0x0000000000007919 */ /* 0x000ea60000002100 */
[----:B-1----:R1:W-:Y:S01]  /*0040*/  STL [R1+0x118], R3 ;  /* 0x0001180301007387 */ /* 0x0023e20000100800 */
[----:B--2---:R-:W-:-:S04]  /*0050*/  SHF.R.U32.HI R14, RZ, 0x5, R0 ;  /* 0x00000005ff0e7819 */ /* 0x004fc80000011600 */
[C---:B------:R-:W-:Y:S02]  /*0060*/  ISETP.NE.AND P1, PT, R14.reuse, 0x9, PT ;  /* 0x000000090e00780c */ /* 0x040fe40003f25270 */
[----:B------:R-:W-:-:S11]  /*0070*/  ISETP.NE.AND P0, PT, R14, 0x8, PT ;  /* 0x000000080e00780c */ /* 0x000fd60003f05270 */
[----:B------:R-:W-:Y:S05]  /*0080*/  @P1 BRA `(.L_x_0) ;  /* 0x0000000000301947 */ /* 0x000fea0003800000 */
[----:B------:R-:W-:Y:S01]  /*0090*/  ELECT P1, URZ, PT ;  /* 0x0000000000ff782f */ /* 0x000fe20003820000 */
[----:B------:R-:W-:Y:S02]  /*00a0*/  UMOV UR4, 0x20 ;  /* 0x0000002000047882 */ /* 0x000fe40000000000 */
[----:B------:R-:W-:-:S04]  /*00b0*/  UIADD3 UR4, UPT, UPT, -UR4, 0x100000, URZ ;  /* 0x0010000004047890 */ /* 0x000fc8000fffe1ff */
[----:B------:R-:W-:Y:S02]  /*00c0*/  USHF.L.U32 UR5, UR4, 0xb, URZ ;  /* 0x0000000b04057899 */ /* 0x000fe400080006ff */
[----:B------:R-:W-:-:S04]  /*00d0*/  USHF.L.U32 UR4, UR4, 0x1, URZ ;  /* 0x0000000104047899 */ /* 0x000fc800080006ff */
[----:B------:R-:W2:Y:S01]  /*00e0*/  @P1 S2R R0, SR_CgaCtaId ;  /* 0x0000000000001919 */ /* 0x000ea20000008800 */
[----:B------:R-:W-:-:S04]  /*00f0*/  @P1 MOV R2, 0x400 ;  /* 0x0000040000021802 */ /* 0x000fc80000000f00 */
[----:B--2---:R-:W-:-:S04]  /*0100*/  @P1 LEA R0, R0, R2, 0x18 ;  /* 0x0000000200001211 */ /* 0x004fc800078ec0ff */
[----:B------:R-:W-:Y:S01]  /*0110*/  @P1 R2UR UR6, R0 ;  /* 0x00000000000612ca */ /* 0x000fe200000e0000 */
[----:B------:R-:W2:-:S12]  /*0120*/  FENCE.VIEW.ASYNC.S ;  /* 0x00000000000073c6 */ /* 0x000e980000000000 */
[----:B--2---:R2:W3:Y:S01]  /*0130*/  SYNCS.EXCH.64 URZ, [UR6+0x180], UR4 ;  /* 0x0001800406ff75b2 */ /* 0x0044e20008000100 */
[----:B------:R-:W-:Y:S01]  /*0140*/  NOP ;  /* 0x0000000000007918 */ /* 0x000fe20000000000 */
.L_x_0:
[----:B------:R-:W-:Y:S01]  /*0150*/  LOP3.LUT R11, R3, 0x1, RZ, 0xc0, !PT ;  /* 0x00000001030b7812 */ /* 0x000fe200078ec0ff */
[----:B------:R-:W-:-:S04]  /*0160*/  NOP ;  /* 0x0000000000007918 */ /* 0x000fc80000000000 */
[----:B------:R4:W-:Y:S01]  /*0170*/  STL [R1+0x104], R11 ;  /* 0x0001040b01007387 */ /* 0x0009e20000100800 */
[----:B------:R-:W-:Y:S05]  /*0180*/  @P0 BRA `(.L_x_1) ;  /* 0x0000000000c00947 */ /* 0x000fea0003800000 */
[----:B------:R-:W5:Y:S01]  /*0190*/  LDC.64 R12, c[0x0][0x348] ;  /* 0x0000d200ff0c7b82 */ /* 0x000f620000000a00 */
[----:B------:R-:W-:Y:S01]  /*01a0*/  UPLOP3.LUT UP0, UPT, UPT, UPT, UPT, 0x40, 0x4 ;  /* 0x000000000004789c */ /* 0x000fe20003f0e870 */
[C---:B-----5:R-:W-:Y:S02]  /*01b0*/  IADD3 R2, P6, PT, R12.reuse, 0x180, RZ ;  /* 0x000001800c027810 */ /* 0x060fe40007fde0ff */
[C---:B------:R-:W-:Y:S02]  /*01c0*/  IADD3 R4, P1, PT, R12.reuse, 0x80, RZ ;  /* 0x000000800c047810 */ /* 0x040fe40007f3e0ff */
[C---:B-1----:R-:W-:Y:S01]  /*01d0*/  IADD3 R3, P0, PT, R12.reuse, 0x100, RZ ;  /* 0x000001000c037810 */ /* 0x042fe20007f1e0ff */
[--C-:B------:R-:W-:Y:S01]  /*01e0*/  IMAD.X R8, RZ, RZ, R13.reuse, P6 ;  /* 0x000000ffff087224 */ /* 0x100fe200030e060d */
[----:B------:R-:W-:Y:S01]  /*01f0*/  IADD3 R0, P5, PT, R12, 0x200, RZ ;  /* 0x000002000c007810 */ /* 0x000fe20007fbe0ff */
[--C-:B------:R-:W-:Y:S01]  /*0200*/  IMAD.X R10, RZ, RZ, R13.reuse, P1 ;  /* 0x000000ffff0a7224 */ /* 0x100fe200008e060d */
[----:B------:R-:W-:Y:S01]  /*0210*/  R2UR UR16, R2 ;  /* 0x00000000021072ca */ /* 0x000fe200000e0000 */
[--C-:B------:R-:W-:Y:S01]  /*0220*/  IMAD.X R9, RZ, RZ, R13.reuse, P0 ;  /* 0x000000ffff097224 */ /* 0x100fe200000e060d */
[----:B------:R-:W-:Y:S01]  /*0230*/  R2UR UR20, R4 ;  /* 0x00000000041472ca */ /* 0x000fe200000e0000 */
[----:B------:R-:W-:Y:S01]  /*0240*/  IMAD.X R7, RZ, RZ, R13, P5 ;  /* 0x000000ffff077224 */ /* 0x000fe200028e060d */
[----:B------:R-:W-:-:S02]  /*0250*/  IADD3 R2, P2, PT, R12, 0x380, RZ ;  /* 0x000003800c027810 */ /* 0x000fc40007f5e0ff */
[----:B------:R-:W-:Y:S02]  /*0260*/  R2UR UR18, R3 ;  /* 0x00000000031272ca */ /* 0x000fe400000e0000 */
[C---:B------:R-:W-:Y:S02]  /*0270*/  IADD3 R4, P4, PT, R12.reuse, 0x280, RZ ;  /* 0x000002800c047810 */ /* 0x040fe40007f9e0ff */
[----:B------:R-:W-:Y:S02]  /*0280*/  IADD3 R3, P3, PT, R12, 0x300, RZ ;  /* 0x000003000c037810 */ /* 0x000fe40007f7e0ff */
[----:B------:R-:W-:Y:S01]  /*0290*/  R2UR UR14, R0 ;  /* 0x00000000000e72ca */ /* 0x000fe200000e0000 */
[--C-:B------:R-:W-:Y:S01]  /*02a0*/  IMAD.X R6, RZ, RZ, R13.reuse, P4 ;  /* 0x000000ffff067224 */ /* 0x100fe200020e060d */
[----:B------:R-:W-:Y:S01]  /*02b0*/  IADD3 R0, P1, PT, R12, 0x400, RZ ;  /* 0x000004000c007810 */ /* 0x000fe20007f3e0ff */
[----:B------:R-:W-:Y:S01]  /*02c0*/  IMAD.X R5, RZ, RZ, R13, P3 ;  /* 0x000000ffff057224 */ /* 0x000fe200018e060d */
[----:B------:R-:W-:-:S02]  /*02d0*/  R2UR UR8, R2 ;  /* 0x00000000020872ca */ /* 0x000fc400000e0000 */
[----:B------:R-:W-:Y:S02]  /*02e0*/  IADD3 R2, P0, PT, R12, 0x480, RZ ;  /* 0x000004800c027810 */ /* 0x000fe40007f1e0ff */
[----:B------:R-:W-:Y:S01]  /*02f0*/  R2UR UR12, R4 ;  /* 0x00000000040c72ca */ /* 0x000fe200000e0000 */
[--C-:B------:R-:W-:Y:S01]  /*0300*/  IMAD.X R4, RZ, RZ, R13.reuse, P2 ;  /* 0x000000ffff047224 */ /* 0x100fe200010e060d */
[----:B------:R-:W-:Y:S02]  /*0310*/  R2UR UR21, R10 ;  /* 0x000000000a1572ca */ /* 0x000fe400000e0000 */
[----:B------:R-:W-:Y:S01]  /*0320*/  R2UR UR10, R3 ;  /* 0x00000000030a72ca */ /* 0x000fe200000e0000 */
[--C-:B------:R-:W-:Y:S01]  /*0330*/  IMAD.X R3, RZ, RZ, R13.reuse, P1 ;  /* 0x000000ffff037224 */ /* 0x100fe200008e060d */
[----:B------:R-:W-:Y:S02]  /*0340*/  R2UR UR19, R9 ;  /* 0x00000000091372ca */ /* 0x000fe400000e0000 */
[----:B--2---:R-:W-:Y:S01]  /*0350*/  R2UR UR6, R0 ;  /* 0x00000000000672ca */ /* 0x004fe200000e0000 */
[----:B------:R-:W-:Y:S01]  /*0360*/  IMAD.X R0, RZ, RZ, R13, P0 ;  /* 0x000000ffff007224 */ /* 0x000fe200000e060d */
[----:B------:R-:W-:-:S02]  /*0370*/  R2UR UR17, R8 ;  /* 0x00000000081172ca */ /* 0x000fc400000e0000 */
[----:B------:R-:W-:Y:S02]  /*0380*/  R2UR UR15, R7 ;  /* 0x00000000070f72ca */ /* 0x000fe400000e0000 */
[----:B------:R-:W-:Y:S01]  /*0390*/  R2UR UR13, R6 ;  /* 0x00000000060d72ca */ /* 0x000fe200000e0000 */
[----:B------:R1:W-:Y:S01]  /*03a0*/  UTMACCTL.PF [UR20] ;  /* 0x00000000140079b9 */ /* 0x0003e20008040000 */
[----:B------:R-:W-:-:S03]  /*03b0*/  R2UR UR11, R5 ;  /* 0x00000000050b72ca */ /* 0x000fc600000e0000 */
[----:B------:R1:W-:Y:S01]  /*03c0*/  UTMACCTL.PF [UR18] ;  /* 0x00000000120079b9 */ /* 0x0003e20008040000 */
[----:B------:R-:W-:-:S03]  /*03d0*/  R2UR UR9, R4 ;  /* 0x00000000040972ca */ /* 0x000fc600000e0000 */
[----:B------:R1:W-:Y:S01]  /*03e0*/  UTMACCTL.PF [UR16] ;  /* 0x00000000100079b9 */ /* 0x0003e20008040000 */
[----:B------:R-:W-:Y:S01]  /*03f0*/  R2UR UR7, R3 ;  /* 0x00000000030772ca */ /* 0x000fe200000e0000 */
[----:B------:R1:W-:Y:S01]  /*0400*/  UTMACCTL.PF [UR14] ;  /* 0x000000000e0079b9 */ /* 0x0003e20008040000 */
[----:B------:R-:W-:Y:S01]  /*0410*/  R2UR UR4, R2 ;  /* 0x00000000020472ca */ /* 0x000fe200000e0000 */
[----:B------:R1:W-:Y:S01]  /*0420*/  UTMACCTL.PF [UR12] ;  /* 0x000000000c0079b9 */ /* 0x0003e20008040000 */
[----:B------:R-:W-:Y:S01]  /*0430*/  R2UR UR5, R0 ;  /* 0x00000000000572ca */ /* 0x000fe200000e0000 */
[----:B------:R1:W-:Y:S04]  /*0440*/  UTMACCTL.PF [UR10] ;  /* 0x000000000a0079b9 */ /* 0x0003e80008040000 */
[----:B------:R1:W-:Y:S04]  /*0450*/  UTMACCTL.PF [UR8] ;  /* 0x00000000080079b9 */ /* 0x0003e80008040000 */
[----:B------:R1:W-:Y:S04]  /*0460*/  UTMACCTL.PF [UR6] ;  /* 0x00000000060079b9 */ /* 0x0003e80008040000 */
[----:B------:R1:W-:Y:S02]  /*0470*/  UTMACCTL.PF [UR4] ;  /* 0x00000000040079b9 */ /* 0x0003e40008040000 */
[----:B-1----:R-:W-:Y:S05]  /*0480*/  BRA `(.L_x_2) ;  /* 0x0000000000407947 */ /* 0x002fea0003800000 */
.L_x_1:
[----:B------:R-:W-:Y:S01]  /*0490*/  ISETP.NE.AND P0, PT, R14, RZ, PT ;  /* 0x000000ff0e00720c */ /* 0x000fe20003f05270 */
[----:B------:R-:W-:-:S12]  /*04a0*/  UPLOP3.LUT UP0, UPT, UPT, UPT, UPT, 0x40, 0x4 ;  /* 0x000000000004789c */ /* 0x000fd80003f0e870 */
[----:B------:R-:W-:Y:S05]  /*04b0*/  @P0 BRA `(.L_x_2) ;  /* 0x0000000000340947 */ /* 0x000fea0003800000 */
[----:B------:R-:W5:Y:S01]  /*04c0*/  S2UR UR7, SR_CgaCtaId ;  /* 0x00000000000779c3 */ /* 0x000f620000008800 */
[----:B------:R-:W-:Y:S01]  /*04d0*/  MOV R0, 0x400 ;  /* 0x0000040000007802 */ /* 0x000fe20000000f00 */
[----:B--2---:R-:W-:Y:S01]  /*04e0*/  UMOV UR4, 0x1 ;  /* 0x0000000100047882 */ /* 0x004fe20000000000 */
[----:B------:R-:W-:Y:S02]  /*04f0*/  UPLOP3.LUT UP0, UPT, UPT, UPT, UPT, 0x80, 0x8 ;  /* 0x000000000008789c */ /* 0x000fe40003f0f070 */
[----:B------:R-:W-:-:S04]  /*0500*/  UIADD3 UR4, UPT, UPT, -UR4, 0x100000, URZ ;  /* 0x0010000004047890 */ /* 0x000fc8000fffe1ff */
[----:B------:R-:W-:Y:S02]  /*0510*/  USHF.L.U32 UR5, UR4, 0xb, URZ ;  /* 0x0000000b04057899 */ /* 0x000fe400080006ff */
[----:B------:R-:W-:Y:S01]  /*0520*/  USHF.L.U32 UR4, UR4, 0x1, URZ ;  /* 0x0000000104047899 */ /* 0x000fe200080006ff */
[----:B------:R-:W-:-:S13]  /*0530*/  R2UR UR6, R0 ;  /* 0x00000000000672ca */ /* 0x000fda00000e0000 */
[----:B-----5:R-:W-:Y:S01]  /*0540*/  ULEA UR6, UR7, UR6, 0x18 ;  /* 0x0000000607067291 */ /* 0x020fe2000f8ec0ff */
[----:B------:R-:W2:Y:S11]  /*0550*/  FENCE.VIEW.ASYNC.S ;  /* 0x00000000000073c6 */ /* 0x000eb60000000000 */
[----:B--2---:R2:W1:Y:S01]  /*0560*/  SYNCS.EXCH.64 URZ, [UR6], UR4 ;  /* 0x0000000406ff75b2 */ /* 0x0044620008000100 */
[----:B------:R2:W4:Y:S01]  /*0570*/  SYNCS.EXCH.64 URZ, [UR6+0x8], UR4 ;  /* 0x0000080406ff75b2 */ /* 0x0005220008000100 */
[----:B------:R-:W-:Y:S01]  /*0580*/  NOP ;  /* 0x0000000000007918 */ /* 0x000fe20000000000 */
.L_x_2:
[----:B------:R-:W5:Y:S01]  /*0590*/  S2R R10, SR_CgaCtaId ;  /* 0x00000000000a7919 */ /* 0x000f620000008800 */
[----:B-1----:R-:W1:Y:S01]  /*05a0*/  LDC R3, c[0x0][0x36c] ;  /* 0x0000db00ff037b82 */ /* 0x002e620000000800 */
[----:B------:R-:W-:Y:S01]  /*05b0*/  IMAD.MOV.U32 R44, RZ, RZ, 0x1 ;  /* 0x00000001ff2c7424 */ /* 0x000fe200078e00ff */
[----:B-1----:R-:W-:Y:S02]  /*05c0*/  ISETP.EQ.U32.AND P2, PT, R3, 0x1, PT ;  /* 0x000000010300780c */ /* 0x002fe40003f42070 */
[----:B-----5:R-:W-:-:S04]  /*05d0*/  LEA.HI R0, R10, R10, RZ, 0x1 ;  /* 0x0000000a0a007211 */ /* 0x020fc800078f08ff */
[----:B------:R-:W-:Y:S02]  /*05e0*/  LOP3.LUT R2, R0, 0xfffffffe, RZ, 0xc0, !PT ;  /* 0xfffffffe00027812 */ /* 0x000fe400078ec0ff */
[----:B------:R-:W-:Y:S02]  /*05f0*/  SHF.R.U32.HI R0, RZ, 0x1, R0 ;  /* 0x00000001ff007819 */ /* 0x000fe40000011600 */
[C---:B------:R-:W-:Y:S01]  /*0600*/  ISETP.NE.AND P0, PT, R10.reuse, R2, PT ;  /* 0x000000020a00720c */ /* 0x040fe20003f05270 */
[----:B------:R-:W-:Y:S02]  /*0610*/  IMAD.IADD R4, R10, 0x1, -R2 ;  /* 0x000000010a047824 */ /* 0x000fe400078e0a02 */
[----:B------:R-:W-:Y:S01]  /*0620*/  VIADD R2, R0, 0xffffffff ;  /* 0xffffffff00027836 */ /* 0x000fe20000000000 */
[----:B------:R-:W-:Y:S02]  /*0630*/  ISETP.LT.AND P0, PT, R10, RZ, P0 ;  /* 0x000000ff0a00720c */ /* 0x000fe40000701270 */
[----:B------:R1:W-:Y:S01]  /*0640*/  STL [R1+0x64], R4 ;  /* 0x0000640401007387 */ /* 0x0003e20000100800 */
[----:B------:R-:W-:-:S04]  /*0650*/  LOP3.LUT R25, R4, 0x1, RZ, 0x3c, !PT ;  /* 0x0000000104197812 */ /* 0x000fc800078e3cff */
[----:B------:R-:W-:-:S06]  /*0660*/  SHF.L.U32 R25, R44, R25, RZ ;  /* 0x000000192c197219 */ /* 0x000fcc00000006ff */
[----:B------:R-:W-:Y:S01]  /*0670*/  @!P0 IMAD.MOV R2, RZ, RZ, R0 ;  /* 0x000000ffff028224 */ /* 0x000fe200078e0200 */
[----:B------:R-:W-:Y:S01]  /*0680*/  SHF.L.U32 R0, R44, R4, RZ ;  /* 0x000000042c007219 */ /* 0x000fe200000006ff */
[----:B------:R-:W-:Y:S06]  /*0690*/  BRA.U !UP0, `(.L_x_3) ;  /* 0x0000000108587547 */ /* 0x000fec000b800000 */
[----:B--2---:R-:W2:Y:S01]  /*06a0*/  S2UR UR5, SR_CgaCtaId ;  /* 0x00000000000579c3 */ /* 0x004ea20000008800 */
[----:B------:R-:W-:Y:S01]  /*06b0*/  MOV R3, 0x400 ;  /* 0x0000040000037802 */ /* 0x000fe20000000f00 */
[----:B------:R-:W-:Y:S01]  /*06c0*/  UMOV UR6, 0x1 ;  /* 0x0000000100067882 */ /* 0x000fe20000000000 */
[----:B------:R-:W-:Y:S01]  /*06d0*/  UMOV UR8, 0x100 ;  /* 0x0000010000087882 */ /* 0x000fe20000000000 */
[----:B------:R-:W-:-:S04]  /*06e0*/  UIADD3 UR6, UPT, UPT, -UR6, 0x100000, URZ ;  /* 0x0010000006067890 */ /* 0x000fc8000fffe1ff */
[----:B------:R-:W-:Y:S02]  /*06f0*/  USHF.L.U32 UR7, UR6, 0xb, URZ ;  /* 0x0000000b06077899 */ /* 0x000fe400080006ff */
[----:B------:R-:W-:Y:S01]  /*0700*/  USHF.L.U32 UR6, UR6, 0x1, URZ ;  /* 0x0000000106067899 */ /* 0x000fe200080006ff */
[----:B------:R-:W-:Y:S01]  /*0710*/  R2UR UR4, R3 ;  /* 0x00000000030472ca */ /* 0x000fe200000e0000 */
[----:B------:R-:W-:-:S04]  /*0720*/  UIADD3 UR8, UPT, UPT, -UR8, 0x100000, URZ ;  /* 0x0010000008087890 */ /* 0x000fc8000fffe1ff */
[----:B------:R-:W-:Y:S02]  /*0730*/  USHF.L.U32 UR9, UR8, 0xb, URZ ;  /* 0x0000000b08097899 */ /* 0x000fe400080006ff */
[----:B------:R-:W-:-:S06]  /*0740*/  USHF.L.U32 UR8, UR8, 0x1, URZ ;  /* 0x0000000108087899 */ /* 0x000fcc00080006ff */
[----:B--2---:R-:W-:Y:S01]  /*0750*/  ULEA UR4, UR5, UR4, 0x18 ;  /* 0x0000000405047291 */ /* 0x004fe2000f8ec0ff */
[----:B------:R-:W2:Y:S11]  /*0760*/  FENCE.VIEW.ASYNC.S ;  /* 0x00000000000073c6 */ /* 0x000eb60000000000 */
[----:B--2---:R2:W1:Y:S01]  /*0770*/  SYNCS.EXCH.64 URZ, [UR4+0x20], UR6 ;  /* 0x0000200604ff75b2 */ /* 0x0044620008000100 */
[----:B------:R2:W4:Y:S01]  /*0780*/  SYNCS.EXCH.64 URZ, [UR4+0x28], UR6 ;  /* 0x0000280604ff75b2 */ /* 0x0005220008000100 */
[----:B------:R2:W3:Y:S01]  /*0790*/  SYNCS.EXCH.64 URZ, [UR4+0x30], UR6 ;  /* 0x0000300604ff75b2 */ /* 0x0004e20008000100 */
[----:B------:R2:W1:Y:S01]  /*07a0*/  SYNCS.EXCH.64 URZ, [UR4+0x38], UR6 ;  /* 0x0000380604ff75b2 */ /* 0x0004620008000100 */
[----:B------:R2:W1:Y:S01]  /*07b0*/  SYNCS.EXCH.64 URZ, [UR4+0x80], UR6 ;  /* 0x0000800604ff75b2 */ /* 0x0004620008000100 */
[----:B------:R2:W1:Y:S01]  /*07c0*/  SYNCS.EXCH.64 URZ, [UR4+0x88], UR6 ;  /* 0x0000880604ff75b2 */ /* 0x0004620008000100 */
[----:B------:R2:W1:Y:S01]  /*07d0*/  SYNCS.EXCH.64 URZ, [UR4+0x90], UR8 ;  /* 0x0000900804ff75b2 */ /* 0x0004620008000100 */
[----:B------:R2:W1:Y:S01]  /*07e0*/  SYNCS.EXCH.64 URZ, [UR4+0x98], UR8 ;  /* 0x0000980804ff75b2 */ /* 0x0004620008000100 */
[----:B------:R-:W-:Y:S01]  /*07f0*/  NOP ;  /* 0x0000000000007918 */ /* 0x000fe20000000000 */
.L_x_3:
[----:B------:R-:W-:Y:S05]  /*0800*/  BRA.U !UP0, `(.L_x_4) ;  /* 0x00000001089c7547 */ /* 0x000fea000b800000 */
[----:B--2---:R-:W2:Y:S01]  /*0810*/  S2UR UR5, SR_CgaCtaId ;  /* 0x00000000000579c3 */ /* 0x004ea20000008800 */
[----:B------:R-:W-:Y:S01]  /*0820*/  MOV R3, 0x400 ;  /* 0x0000040000037802 */ /* 0x000fe20000000f00 */
[----:B------:R-:W-:Y:S01]  /*0830*/  UMOV UR10, 0x100 ;  /* 0x00000100000a7882 */ /* 0x000fe20000000000 */
[----:B------:R-:W-:Y:S01]  /*0840*/  UMOV UR6, 0x1 ;  /* 0x0000000100067882 */ /* 0x000fe20000000000 */
[----:B------:R-:W-:-:S04]  /*0850*/  UIADD3 UR10, UPT, UPT, -UR10, 0x100000, URZ ;  /* 0x001000000a0a7890 */ /* 0x000fc8000fffe1ff */
[----:B------:R-:W-:Y:S02]  /*0860*/  USHF.L.U32 UR11, UR10, 0xb, URZ ;  /* 0x0000000b0a0b7899 */ /* 0x000fe400080006ff */
[----:B------:R-:W-:Y:S01]  /*0870*/  USHF.L.U32 UR10, UR10, 0x1, URZ ;  /* 0x000000010a0a7899 */ /* 0x000fe200080006ff */
[----:B------:R-:W-:Y:S01]  /*0880*/  UMOV UR8, 0x80 ;  /* 0x0000008000087882 */ /* 0x000fe20000000000 */
[----:B------:R-:W-:Y:S01]  /*0890*/  R2UR UR4, R3 ;  /* 0x00000000030472ca */ /* 0x000fe200000e0000 */
[----:B------:R-:W-:-:S04]  /*08a0*/  UIADD3 UR6, UPT, UPT, -UR6, 0x100000, URZ ;  /* 0x0010000006067890 */ /* 0x000fc8000fffe1ff */
[----:B------:R-:W-:Y:S02]  /*08b0*/  USHF.L.U32 UR7, UR6, 0xb, URZ ;  /* 0x0000000b06077899 */ /* 0x000fe400080006ff */
[----:B------:R-:W-:Y:S02]  /*08c0*/  USHF.L.U32 UR6, UR6, 0x1, URZ ;  /* 0x0000000106067899 */ /* 0x000fe400080006ff */
[----:B------:R-:W-:-:S04]  /*08d0*/  UIADD3 UR8, UPT, UPT, -UR8, 0x100000, URZ ;  /* 0x0010000008087890 */ /* 0x000fc8000fffe1ff */
[----:B------:R-:W-:Y:S02]  /*08e0*/  USHF.L.U32 UR9, UR8, 0xb, URZ ;  /* 0x0000000b08097899 */ /* 0x000fe400080006ff */
[----:B------:R-:W-:Y:S02]  /*08f0*/  USHF.L.U32 UR8, UR8, 0x1, URZ ;  /* 0x0000000108087899 */ /* 0x000fe400080006ff */
[----:B--2---:R-:W-:Y:S01]  /*0900*/  ULEA UR4, UR5, UR4, 0x18 ;  /* 0x0000000405047291 */ /* 0x004fe2000f8ec0ff */
[----:B------:R-:W2:Y:S11]  /*0910*/  FENCE.VIEW.ASYNC.S ;  /* 0x00000000000073c6 */ /* 0x000eb60000000000 */
[----:B--2---:R2:W4:Y:S01]  /*0920*/  SYNCS.EXCH.64 URZ, [UR4+0xa0], UR10 ;  /* 0x0000a00a04ff75b2 */ /* 0x0045220008000100 */
[----:B------:R2:W3:Y:S01]  /*0930*/  SYNCS.EXCH.64 URZ, [UR4+0xa8], UR6 ;  /* 0x0000a80604ff75b2 */ /* 0x0004e20008000100 */
[----:B------:R2:W1:Y:S01]  /*0940*/  SYNCS.EXCH.64 URZ, [UR4+0xb0], UR6 ;  /* 0x0000b00604ff75b2 */ /* 0x0004620008000100 */
        /* <DEDUP_REMOVED lines=17> */
[----:B------:R2:W1:Y:S02]  /*0a60*/  SYNCS.EXCH.64 URZ, [UR4+0x1b0], UR6 ;  /* 0x0001b00604ff75b2 */ /* 0x0004640008000100 */
[----:B--2---:R-:W-:Y:S01]  /*0a70*/  NOP ;  /* 0x0000000000007918 */ /* 0x004fe20000000000 */
.L_x_4:
[----:B------:R-:W-:Y:S01]  /*0a80*/  LOP3.LUT R25, R25, R0, RZ, 0xfc, !PT ;  /* 0x0000000019197212 */ /* 0x000fe200078efcff */
[----:B------:R-:W-:Y:S01]  /*0a90*/  NOP ;  /* 0x0000000000007918 */ /* 0x000fe20000000000 */
[----:B------:R-:W-:-:S05]  /*0aa0*/  IADD3 R0, PT, PT, R2, R2, RZ ;  /* 0x0000000202007210 */ /* 0x000fca0007ffe0ff */
[----:B------:R2:W-:Y:S01]  /*0ab0*/  STL [R1+0xfc], R0 ;  /* 0x0000fc0001007387 */ /* 0x0005e20000100800 */
[----:B------:R-:W-:Y:S05]  /*0ac0*/  @!P2 BRA `(.L_x_5) ;  /* 0x000000000008a947 */ /* 0x000fea0003800000 */
[----:B-1-34-:R-:W-:Y:S01]  /*0ad0*/  UCGABAR_ARV ;  /* 0x00000000000079c7 */ /* 0x01afe20008000000 */
[----:B------:R-:W-:Y:S05]  /*0ae0*/  BRA `(.L_x_6) ;  /* 0x0000000000047947 */ /* 0x000fea0003800000 */
.L_x_5:
[----:B-1-34-:R-:W-:Y:S01]  /*0af0*/  NOP ;  /* 0x0000000000007918 */ /* 0x01afe20000000000 */
.L_x_6:
[----:B------:R-:W-:Y:S01]  /*0b00*/  PLOP3.LUT P1, PT, PT, PT, UP0, 0x80, 0x8 ;  /* 0x000000000008781c */ /* 0x000fe20003f2f008 */
[----:B--2---:R-:W1:Y:S01]  /*0b10*/  S2UR UR5, SR_CgaCtaId ;  /* 0x00000000000579c3 */ /* 0x004e620000008800 */
[----:B------:R-:W-:Y:S01]  /*0b20*/  PLOP3.LUT P0, PT, PT, PT, UP0, 0x80, 0x8 ;  /* 0x000000000008781c */ /* 0x000fe20003f0f008 */
[----:B------:R-:W-:Y:S01]  /*0b30*/  UMOV UR8, 0x1 ;  /* 0x0000000100087882 */ /* 0x000fe20000000000 */
[----:B------:R-:W-:Y:S01]  /*0b40*/  UMOV UR6, 0x300 ;  /* 0x0000030000067882 */ /* 0x000fe20000000000 */
[----:B------:R-:W-:-:S04]  /*0b50*/  @UP0 UIADD3 UR8, UPT, UPT, -UR8, 0x100000, URZ ;  /* 0x0010000008080890 */ /* 0x000fc8000fffe1ff */
[----:B------:R-:W-:Y:S02]  /*0b60*/  @UP0 USHF.L.U32 UR9, UR8, 0xb, URZ ;  /* 0x0000000b08090899 */ /* 0x000fe400080006ff */
[----:B------:R-:W-:Y:S02]  /*0b70*/  @UP0 USHF.L.U32 UR8, UR8, 0x1, URZ ;  /* 0x0000000108080899 */ /* 0x000fe400080006ff */
[----:B------:R-:W-:-:S04]  /*0b80*/  @UP0 UIADD3 UR6, UPT, UPT, -UR6, 0x100000, URZ ;  /* 0x0010000006060890 */ /* 0x000fc8000fffe1ff */
[----:B------:R-:W-:Y:S02]  /*0b90*/  @UP0 USHF.L.U32 UR7, UR6, 0xb, URZ ;  /* 0x0000000b06070899 */ /* 0x000fe400080006ff */
[----:B------:R-:W-:Y:S01]  /*0ba0*/  @UP0 USHF.L.U32 UR6, UR6, 0x1, URZ ;  /* 0x0000000106060899 */ /* 0x000fe200080006ff */
[----:B------:R-:W2:Y:S01]  /*0bb0*/  S2UR UR76, SR_CTAID.Y ;  /* 0x00000000004c79c3 */ /* 0x000ea20000002600 */
[----:B------:R-:W-:-:S04]  /*0bc0*/  @P1 MOV R0, 0x400 ;  /* 0x0000040000001802 */ /* 0x000fc80000000f00 */
[----:B------:R-:W-:-:S03]  /*0bd0*/  @P0 R2UR UR4, R0 ;  /* 0x00000000000402ca */ /* 0x000fc600000e0000 */
[----:B------:R-:W3:Y:S10]  /*0be0*/  S2UR UR77, SR_CTAID.Z ;  /* 0x00000000004d79c3 */ /* 0x000ef40000002700 */
[----:B-1----:R-:W-:Y:S01]  /*0bf0*/  @UP0 ULEA UR4, UR5, UR4, 0x18 ;  /* 0x0000000405040291 */ /* 0x002fe2000f8ec0ff */
[----:B------:R-:W1:Y:S11]  /*0c00*/  FENCE.VIEW.ASYNC.S ;  /* 0x00000000000073c6 */ /* 0x000e760000000000 */
[----:B-1----:R1:W4:Y:S01]  /*0c10*/  @UP0 SYNCS.EXCH.64 URZ, [UR4+0x190], UR8 ;  /* 0x0001900804ff05b2 */ /* 0x0023220008000100 */
[----:B------:R1:W1:Y:S01]  /*0c20*/  @UP0 SYNCS.EXCH.64 URZ, [UR4+0x198], UR6 ;  /* 0x0001980604ff05b2 */ /* 0x0002620008000100 */
[----:B------:R-:W-:Y:S01]  /*0c30*/  NOP ;  /* 0x0000000000007918 */ /* 0x000fe20000000000 */
[----:B--23--:R-:W-:Y:S05]  /*0c40*/  @!P2 BRA `(.L_x_7) ;  /* 0x000000000008a947 */ /* 0x00cfea0003800000 */
[----:B-1--4-:R-:W-:Y:S01]  /*0c50*/  UCGABAR_ARV ;  /* 0x00000000000079c7 */ /* 0x012fe20008000000 */
[----:B------:R-:W-:Y:S05]  /*0c60*/  BRA `(.L_x_8) ;  /* 0x0000000000047947 */ /* 0x000fea0003800000 */
.L_x_7:
[----:B-1--4-:R-:W-:Y:S01]  /*0c70*/  NOP ;  /* 0x0000000000007918 */ /* 0x012fe20000000000 */
.L_x_8:
[----:B------:R-:W-:Y:S05]  /*0c80*/  @!P2 BRA `(.L_x_9) ;  /* 0x00000000000ca947 */ /* 0x000fea0003800000 */
[----:B------:R-:W-:Y:S01]  /*0c90*/  UCGABAR_WAIT ;  /* 0x0000000000007dc7 */ /* 0x000fe20008000000 */
[----:B------:R-:W-:Y:S01]  /*0ca0*/  CCTL.IVALL ;  /* 0x00000000ff00798f */ /* 0x000fe20002000000 */
[----:B------:R-:W-:Y:S05]  /*0cb0*/  BRA `(.L_x_10) ;  /* 0x0000000000047947 */ /* 0x000fea0003800000 */
.L_x_9:
[----:B------:R-:W-:Y:S06]  /*0cc0*/  BAR.SYNC.DEFER_BLOCKING 0x0 ;  /* 0x0000000000007b1d */ /* 0x000fec0000010000 */
.L_x_10:
[----:B------:R-:W-:Y:S05]  /*0cd0*/  @!P2 BRA `(.L_x_11) ;  /* 0x00000000000ca947 */ /* 0x000fea0003800000 */
[----:B------:R-:W-:Y:S01]  /*0ce0*/  UCGABAR_WAIT ;  /* 0x0000000000007dc7 */ /* 0x000fe20008000000 */
[----:B------:R-:W-:Y:S01]  /*0cf0*/  CCTL.IVALL ;  /* 0x00000000ff00798f */ /* 0x000fe20002000000 */
[----:B------:R-:W-:Y:S05]  /*0d00*/  BRA `(.L_x_12) ;  /* 0x0000000000047947 */ /* 0x000fea0003800000 */
.L_x_11:
[----:B------:R-:W-:Y:S06]  /*0d10*/  BAR.SYNC.DEFER_BLOCKING 0x0 ;  /* 0x0000000000007b1d */ /* 0x000fec0000010000 */
.L_x_12:
[----:B------:R-:W-:-:S13]  /*0d20*/  ISETP.NE.AND P0, PT, R14, 0xb, PT ;  /* 0x0000000b0e00780c */ /* 0x000fda0003f05270 */
[----:B------:R-:W-:Y:S05]  /*0d30*/  @!P0 BRA `(.L_x_13) ;  /* 0x0000000000fc8947 */ /* 0x000fea0003800000 */
[----:B------:R-:W-:-:S13]  /*0d40*/  ISETP.NE.AND P0, PT, R14, 0xa, PT ;  /* 0x0000000a0e00780c */ /* 0x000fda0003f05270 */
[----:B------:R-:W-:Y:S05]  /*0d50*/  @P0 BRA `(.L_x_14) ;  /* 0x0000000400300947 */ /* 0x000fea0003800000 */
[----:B------:R-:W-:-:S13]  /*0d60*/  ISETP.NE.AND P0, PT, R11, RZ, PT ;  /* 0x000000ff0b00720c */ /* 0x000fda0003f05270 */
[----:B------:R-:W-:Y:S05]  /*0d70*/  @!P0 BRA `(.L_x_15) ;  /* 0x0000000000408947 */ /* 0x000fea0003800000 */
[----:B------:R-:W-:Y:S01]  /*0d80*/  MOV R0, 0x400 ;  /* 0x0000040000007802 */ /* 0x000fe20000000f00 */
[----:B------:R-:W-:-:S03]  /*0d90*/  IMAD.MOV.U32 R8, RZ, RZ, RZ ;  /* 0x000000ffff087224 */ /* 0x000fc600078e00ff */
[----:B------:R-:W-:-:S05]  /*0da0*/  LEA R10, R10, R0, 0x18 ;  /* 0x000000000a0a7211 */ /* 0x000fca00078ec0ff */
[----:B------:R-:W-:-:S05]  /*0db0*/  VIADD R9, R10, 0x198 ;  /* 0x000001980a097836 */ /* 0x000fca0000000000 */
[----:B------:R-:W-:-:S07]  /*0dc0*/  PRMT R9, RZ, 0x654, R9 ;  /* 0x00000654ff097816 */ /* 0x000fce0000000009 */
.L_x_17:
[----:B------:R-:W-:-:S04]  /*0dd0*/  SHF.L.U32 R0, R8, 0x1f, RZ ;  /* 0x0000001f08007819 */ /* 0x000fc800000006ff */
[----:B-1----:R-:W1:Y:S02]  /*0de0*/  SYNCS.PHASECHK.TRANS64.TRYWAIT P0, [R10+URZ+0x190], R0 ;  /* 0x000190000a0075a7 */ /* 0x002e6400080011ff */
[----:B-1----:R-:W-:Y:S05]  /*0df0*/  @!P0 BRA `(.L_x_16) ;  /* 0x0000021000288947 */ /* 0x002fea0003800000 */
.L_x_209:
[----:B------:R-:W2:Y:S01]  /*0e00*/  LDS.128 R4, [R10+0x1a0] ;  /* 0x0001a0000a047984 */ /* 0x000ea20000000c00 */
[----:B------:R-:W-:Y:S01]  /*0e10*/  LOP3.LUT R8, R8, 0x1, RZ, 0x3c, !PT ;  /* 0x0000000108087812 */ /* 0x000fe200078e3cff */
[----:B------:R3:W-:Y:S06]  /*0e20*/  MEMBAR.ALL.CTA ;  /* 0x0000000000007992 */ /* 0x0007ec0000008000 */
[----:B---3--:R-:W3:Y:S02]  /*0e30*/  FENCE.VIEW.ASYNC.S ;  /* 0x00000000000073c6 */ /* 0x008ee40000000000 */
[----:B---3--:R3:W-:Y:S01]  /*0e40*/  SYNCS.ARRIVE.TRANS64.RED.ART0 RZ, [R9+URZ], R44 ;  /* 0x0000002c09ff79a7 */ /* 0x0087e200085004ff */
[----:B--2---:R-:W-:-:S13]  /*0e50*/  LOP3.LUT P0, RZ, R6, 0x1, RZ, 0xc0, !PT ;  /* 0x0000000106ff7812 */ /* 0x004fda000780c0ff */
[----:B---3--:R-:W-:Y:S05]  /*0e60*/  @P0 BRA `(.L_x_17) ;  /* 0xfffffffc00d80947 */ /* 0x008fea000383ffff */
[----:B------:R-:W-:Y:S05]  /*0e70*/  BRA `(.L_x_14) ;  /* 0x0000000000e87947 */ /* 0x000fea0003800000 */
.L_x_15:
[----:B------:R-:W1:Y:S01]  /*0e80*/  S2R R2, SR_TID.X ;  /* 0x0000000000027919 */ /* 0x000e620000002100 */
[----:B------:R-:W-:Y:S01]  /*0e90*/  MOV R0, 0x400 ;  /* 0x0000040000007802 */ /* 0x000fe20000000f00 */
[----:B------:R-:W-:Y:S02]  /*0ea0*/  IMAD.MOV.U32 R9, RZ, RZ, RZ ;  /* 0x000000ffff097224 */ /* 0x000fe400078e00ff */
[----:B------:R-:W-:Y:S01]  /*0eb0*/  IMAD.MOV.U32 R8, RZ, RZ, 0x1 ;  /* 0x00000001ff087424 */ /* 0x000fe200078e00ff */
[----:B------:R-:W-:-:S13]  /*0ec0*/  R2UR UR4, R0 ;  /* 0x00000000000472ca */ /* 0x000fda00000e0000 */
[----:B------:R-:W-:-:S06]  /*0ed0*/  ULEA UR4, UR5, UR4, 0x18 ;  /* 0x0000000405047291 */ /* 0x000fcc000f8ec0ff */
[----:B------:R-:W-:-:S04]  /*0ee0*/  IMAD.U32 R10, RZ, RZ, UR4 ;  /* 0x00000004ff0a7e24 */ /* 0x000fc8000f8e00ff */
[C---:B------:R-:W-:Y:S02]  /*0ef0*/  VIADD R12, R10.reuse, 0x190 ;  /* 0x000001900a0c7836 */ /* 0x040fe40000000000 */
[----:B------:R-:W-:Y:S01]  /*0f00*/  VIADD R11, R10, 0x198 ;  /* 0x000001980a0b7836 */ /* 0x000fe20000000000 */
[----:B-1----:R-:W-:-:S04]  /*0f10*/  LOP3.LUT R2, R2, 0x1f, RZ, 0xc0, !PT ;  /* 0x0000001f02027812 */ /* 0x002fc800078ec0ff */
[----:B------:R-:W-:Y:S02]  /*0f20*/  PRMT R11, RZ, 0x654, R11 ;  /* 0x00000654ff0b7816 */ /* 0x000fe4000000000b */
[C---:B------:R-:W-:Y:S02]  /*0f30*/  ISETP.GT.U32.AND P0, PT, R2.reuse, 0x1, PT ;  /* 0x000000010200780c */ /* 0x040fe40003f04070 */
[----:B------:R-:W-:-:S11]  /*0f40*/  PRMT R12, R2, 0x654, R12 ;  /* 0x00000654020c7816 */ /* 0x000fd6000000000c */
.L_x_20:
[----:B------:R-:W-:Y:S01]  /*0f50*/  SHF.L.U32 R0, R8, 0x1f, RZ ;  /* 0x0000001f08007819 */ /* 0x000fe200000006ff */
[----:B------:R-:W-:Y:S01]  /*0f60*/  UIADD3 UR6, UPT, UPT, UR4, 0x1a0, URZ ;  /* 0x000001a004067890 */ /* 0x000fe2000fffe0ff */
[----:B------:R-:W-:Y:S01]  /*0f70*/  @!P0 MOV R4, 0x10 ;  /* 0x0000001000048802 */ /* 0x000fe20000000f00 */
[----:B------:R-:W-:Y:S01]  /*0f80*/  UIADD3 UR7, UPT, UPT, UR4, 0x190, URZ ;  /* 0x0000019004077890 */ /* 0x000fe2000fffe0ff */
[----:B-1----:R-:W1:Y:S02]  /*0f90*/  SYNCS.PHASECHK.TRANS64.TRYWAIT P1, [UR4+0x198], R0 ;  /* 0x00019800ff0075a7 */ /* 0x002e640008021104 */
[----:B-1----:R-:W-:Y:S09]  /*0fa0*/  @!P1 BRA `(.L_x_18) ;  /* 0x0000020c00d89947 */ /* 0x002ff20003800000 */
.L_x_211:
[----:B------:R-:W-:Y:S01]  /*0fb0*/  SHF.L.U32 R0, R9, 0x1f, RZ ;  /* 0x0000001f09007819 */ /* 0x000fe200000006ff */
[----:B------:R2:W-:Y:S01]  /*0fc0*/  @!P0 SYNCS.ARRIVE.TRANS64.RED RZ, [R12+URZ], R4 ;  /* 0x000000040cff89a7 */ /* 0x0005e200080004ff */
[----:B------:R-:W-:Y:S06]  /*0fd0*/  UGETNEXTWORKID.BROADCAST [UR6], [UR7] ;  /* 0x00000000060073ca */ /* 0x000fec0008000100 */
[----:B------:R-:W-:Y:S01]  /*0fe0*/  LOP3.LUT R8, R8, 0x1, RZ, 0x3c, !PT ;  /* 0x0000000108087812 */ /* 0x000fe200078e3cff */
[----:B------:R-:W3:Y:S02]  /*0ff0*/  SYNCS.PHASECHK.TRANS64.TRYWAIT P1, [UR4+0x190], R0 ;  /* 0x00019000ff0075a7 */ /* 0x000ee40008021104 */
[----:B--23--:R-:W-:Y:S05]  /*1000*/  @!P1 BRA `(.L_x_19) ;  /* 0x0000020c00dc9947 */ /* 0x00cfea0003800000 */
.L_x_213:
[----:B------:R-:W2:Y:S01]  /*1010*/  LDS.128 R4, [UR4+0x1a0] ;  /* 0x0001a004ff047984 */ /* 0x000ea20008000c00 */
[----:B------:R-:W-:Y:S01]  /*1020*/  LOP3.LUT R9, R9, 0x1, RZ, 0x3c, !PT ;  /* 0x0000000109097812 */ /* 0x000fe200078e3cff */
[----:B------:R3:W-:Y:S06]  /*1030*/  MEMBAR.ALL.CTA ;  /* 0x0000000000007992 */ /* 0x0007ec0000008000 */
[----:B---3--:R-:W3:Y:S02]  /*1040*/  FENCE.VIEW.ASYNC.S ;  /* 0x00000000000073c6 */ /* 0x008ee40000000000 */
[----:B---3--:R3:W-:Y:S01]  /*1050*/  SYNCS.ARRIVE.TRANS64.RED.ART0 RZ, [R11+URZ], R44 ;  /* 0x0000002c0bff79a7 */ /* 0x0087e200085004ff */
[----:B--2---:R-:W-:-:S13]  /*1060*/  LOP3.LUT P1, RZ, R6, 0x1, RZ, 0xc0, !PT ;  /* 0x0000000106ff7812 */ /* 0x004fda000782c0ff */
[----:B---3--:R-:W-:Y:S05]  /*1070*/  @P1 BRA `(.L_x_20) ;  /* 0xfffffffc00b41947 */ /* 0x008fea000383ffff */
[----:B------:R-:W-:-:S04]  /*1080*/  SHF.L.U32 R2, R8, 0x1f, RZ ;  /* 0x0000001f08027819 */ /* 0x000fc800000006ff */
[----:B-1----:R-:W-:-:S04]  /*1090*/  MOV R3, R2 ;  /* 0x0000000200037202 */ /* 0x002fc80000000f00 */
[----:B------:R1:W2:Y:S03]  /*10a0*/  SYNCS.PHASECHK.TRANS64.TRYWAIT P0, [R10+URZ+0x198], R3 ;  /* 0x000198030a0075a7 */ /* 0x0002a600080011ff */
[----:B--2---:R-:W-:Y:S05]  /*10b0*/  @!P0 NANOSLEEP.SYNCS 0x989680 ;  /* 0x009896800000895d */ /* 0x004fea0003900000 */
[----:B------:R-:W2:Y:S02]  /*10c0*/  @!P0 SYNCS.PHASECHK.TRANS64 P0, [R10+URZ+0x198], R3 ;  /* 0x000198030a0085a7 */ /* 0x000ea400080010ff */
[----:B--2---:R-:W-:Y:S05]  /*10d0*/  @P0 BRA `(.L_x_14) ;  /* 0x0000000000500947 */ /* 0x004fea0003800000 */
.L_x_21:
[----:B--2---:R2:W3:Y:S02]  /*10e0*/  SYNCS.PHASECHK.TRANS64.TRYWAIT P0, [R10+URZ+0x198], R3 ;  /* 0x000198030a0075a7 */ /* 0x0044e400080011ff */
[----:B---3--:R-:W-:Y:S05]  /*10f0*/  @!P0 NANOSLEEP.SYNCS 0x989680 ;  /* 0x009896800000895d */ /* 0x008fea0003900000 */
[----:B------:R-:W3:Y:S02]  /*1100*/  @!P0 SYNCS.PHASECHK.TRANS64 P0, [R10+URZ+0x198], R3 ;  /* 0x000198030a0085a7 */ /* 0x000ee400080010ff */
[----:B---3--:R-:W-:Y:S05]  /*1110*/  @!P0 BRA `(.L_x_21) ;  /* 0xfffffffc00f08947 */ /* 0x008fea000383ffff */
[----:B------:R-:W-:Y:S05]  /*1120*/  BRA `(.L_x_14) ;  /* 0x00000000003c7947 */ /* 0x000fea0003800000 */
.L_x_13:
[----:B------:R-:W-:Y:S01]  /*1130*/  MOV R0, 0x400 ;  /* 0x0000040000007802 */ /* 0x000fe20000000f00 */
[----:B------:R-:W-:-:S03]  /*1140*/  IMAD.MOV.U32 R8, RZ, RZ, RZ ;  /* 0x000000ffff087224 */ /* 0x000fc600078e00ff */
[----:B------:R-:W-:-:S05]  /*1150*/  LEA R10, R10, R0, 0x18 ;  /* 0x000000000a0a7211 */ /* 0x000fca00078ec0ff */
[----:B------:R-:W-:-:S05]  /*1160*/  VIADD R9, R10, 0x198 ;  /* 0x000001980a097836 */ /* 0x000fca0000000000 */
[----:B------:R-:W-:-:S07]  /*1170*/  PRMT R9, RZ, 0x654, R9 ;  /* 0x00000654ff097816 */ /* 0x000fce0000000009 */
.L_x_23:
[----:B------:R-:W-:-:S04]  /*1180*/  SHF.L.U32 R0, R8, 0x1f, RZ ;  /* 0x0000001f08007819 */ /* 0x000fc800000006ff */
[----:B-1----:R-:W1:Y:S02]  /*1190*/  SYNCS.PHASECHK.TRANS64.TRYWAIT P0, [R10+URZ+0x190], R0 ;  /* 0x000190000a0075a7 */ /* 0x002e6400080011ff */
[----:B-1----:R-:W-:Y:S05]  /*11a0*/  @!P0 BRA `(.L_x_22) ;  /* 0x0000020c00908947 */ /* 0x002fea0003800000 */
.L_x_215:
[----:B------:R-:W2:Y:S01]  /*11b0*/  LDS.128 R4, [R10+0x1a0] ;  /* 0x0001a0000a047984 */ /* 0x000ea20000000c00 */
[----:B------:R-:W-:Y:S01]  /*11c0*/  LOP3.LUT R8, R8, 0x1, RZ, 0x3c, !PT ;  /* 0x0000000108087812 */ /* 0x000fe200078e3cff */
[----:B------:R3:W-:Y:S06]  /*11d0*/  MEMBAR.ALL.CTA ;  /* 0x0000000000007992 */ /* 0x0007ec0000008000 */
[----:B---3--:R-:W3:Y:S02]  /*11e0*/  FENCE.VIEW.ASYNC.S ;  /* 0x00000000000073c6 */ /* 0x008ee40000000000 */
[----:B---3--:R3:W-:Y:S01]  /*11f0*/  SYNCS.ARRIVE.TRANS64.RED.ART0 RZ, [R9+URZ], R44 ;  /* 0x0000002c09ff79a7 */ /* 0x0087e200085004ff */
[----:B--2---:R-:W-:-:S13]  /*1200*/  LOP3.LUT P0, RZ, R6, 0x1, RZ, 0xc0, !PT ;  /* 0x0000000106ff7812 */ /* 0x004fda000780c0ff */
[----:B---3--:R-:W-:Y:S05]  /*1210*/  @P0 BRA `(.L_x_23) ;  /* 0xfffffffc00d80947 */ /* 0x008fea000383ffff */
.L_x_14:
[----:B------:R-:W3:Y:S02]  /*1220*/  S2R R0, SR_TID.X ;  /* 0x0000000000007919 */ /* 0x000ee40000002100 */
[----:B---3--:R-:W-:-:S04]  /*1230*/  SHF.R.U32.HI R0, RZ, 0x5, R0 ;  /* 0x00000005ff007819 */ /* 0x008fc80000011600 */
[----:B------:R-:W-:-:S13]  /*1240*/  ISETP.NE.AND P0, PT, R0, 0x8, PT ;  /* 0x000000080000780c */ /* 0x000fda0003f05270 */
[----:B------:R-:W-:Y:S05]  /*1250*/  @P0 BRA `(.L_x_24) ;  /* 0x0000006800180947 */ /* 0x000fea0003800000 */
[----:B------:R-:W3:Y:S01]  /*1260*/  LDL.LU R0, [R1+0x118] ;  /* 0x0001180001007983 */ /* 0x000ee20000300800 */
[----:B------:R-:W4:Y:S03]  /*1270*/  LDC R8, c[0x0][0x398] ;  /* 0x0000e600ff087b82 */ /* 0x000f260000000800 */
[----:B------:R-:W5:Y:S01]  /*1280*/  LDL R9, [R1+0x104] ;  /* 0x0001040001097983 */ /* 0x000f620000100800 */
[----:B------:R-:W-:Y:S01]  /*1290*/  MOV R12, 0x400 ;  /* 0x00000400000c7802 */ /* 0x000fe20000000f00 */
[----:B------:R-:W-:Y:S02]  /*12a0*/  HFMA2 R18, -RZ, RZ, 0, 0 ;  /* 0x00000000ff127431 */ /* 0x000fe400000001ff */
[----:B------:R-:W-:Y:S01]  /*12b0*/  IMAD.MOV.U32 R39, RZ, RZ, 0x1 ;  /* 0x00000001ff277424 */ /* 0x000fe200078e00ff */
[----:B-12---:R-:W1:Y:S01]  /*12c0*/  S2R R10, SR_CTAID.X ;  /* 0x00000000000a7919 */ /* 0x006e620000002500 */
[----:B------:R-:W-:-:S05]  /*12d0*/  CS2R.32 R3, SR_CgaSize ;  /* 0x0000000000037805 */ /* 0x000fca0000008a00 */
[----:B------:R-:W-:-:S06]  /*12e0*/  IMAD R3, R3, -0xa0, RZ ;  /* 0xffffff6003037824 */ /* 0x000fcc00078e02ff */
[----:B------:R-:W2:Y:S01]  /*12f0*/  LDC R3, c[0x0][R3+0x2b0] ;  /* 0x0000ac0003037b82 */ /* 0x000ea20000000800 */
[----:B------:R-:W-:Y:S02]  /*1300*/  HFMA2 R36, -RZ, RZ, 0, 5.9604644775390625e-08 ;  /* 0x00000001ff247431 */ /* 0x000fe400000001ff */
[----:B------:R-:W-:Y:S01]  /*1310*/  IMAD.MOV.U32 R38, RZ, RZ, RZ ;  /* 0x000000ffff267224 */ /* 0x000fe200078e00ff */
[----:B------:R-:W1:Y:S01]  /*1320*/  S2R R5, SR_CgaCtaId ;  /* 0x0000000000057919 */ /* 0x000e620000008800 */
[----:B------:R-:W-:Y:S01]  /*1330*/  IMAD.MOV.U32 R20, RZ, RZ, 0x1 ;  /* 0x00000001ff147424 */ /* 0x000fe200078e00ff */
[----:B------:R-:W-:Y:S01]  /*1340*/  UMOV UR74, URZ ;  /* 0x000000ff004a7c82 */ /* 0x000fe20008000000 */
[----:B------:R-:W-:Y:S01]  /*1350*/  IMAD.MOV.U32 R22, RZ, RZ, 0x1 ;  /* 0x00000001ff167424 */ /* 0x000fe200078e00ff */
[----:B------:R-:W-:Y:S01]  /*1360*/  UMOV UR66, URZ ;  /* 0x000000ff00427c82 */ /* 0x000fe20008000000 */
[----:B------:R-:W-:-:S05]  /*1370*/  CS2R.32 R42, SR_CgaSize ;  /* 0x00000000002a7805 */ /* 0x000fca0000008a00 */
[----:B------:R-:W-:-:S06]  /*1380*/  IMAD R42, R42, -0xa0, RZ ;  /* 0xffffff602a2a7824 */ /* 0x000fcc00078e02ff */
[----:B------:R-:W2:Y:S01]  /*1390*/  LDC R42, c[0x0][R42+0x2a0] ;  /* 0x0000a8002a2a7b82 */ /* 0x000ea20000000800 */
[----:B------:R-:W-:Y:S01]  /*13a0*/  IMAD.MOV.U32 R17, RZ, RZ, RZ ;  /* 0x000000ffff117224 */ /* 0x000fe200078e00ff */
[----:B------:R-:W-:Y:S01]  /*13b0*/  UMOV UR58, 0x40 ;  /* 0x00000040003a7882 */ /* 0x000fe20000000000 */
[----:B------:R-:W-:Y:S01]  /*13c0*/  IMAD.MOV.U32 R33, RZ, RZ, 0x1 ;  /* 0x00000001ff217424 */ /* 0x000fe200078e00ff */
[----:B------:R-:W-:Y:S01]  /*13d0*/  UMOV UR50, 0x80 ;  /* 0x0000008000327882 */ /* 0x000fe20000000000 */
[----:B------:R-:W-:Y:S01]  /*13e0*/  IMAD.MOV.U32 R35, RZ, RZ, 0x1 ;  /* 0x00000001ff237424 */ /* 0x000fe200078e00ff */
[----:B------:R-:W-:Y:S01]  /*13f0*/  UMOV UR42, 0xc0 ;  /* 0x000000c0002a7882 */ /* 0x000fe20000000000 */
[----:B------:R-:W-:Y:S01]  /*1400*/  IMAD.MOV.U32 R37, RZ, RZ, 0x1 ;  /* 0x00000001ff257424 */ /* 0x000fe200078e00ff */
[----:B------:R-:W2:Y:S01]  /*1410*/  LDC R43, c[0x0][0x380] ;  /* 0x0000e000ff2b7b82 */ /* 0x000ea20000000800 */
[C---:B----4-:R-:W-:Y:S01]  /*1420*/  VIADD R6, R8.reuse, 0xffffffff ;  /* 0xffffffff08067836 */ /* 0x050fe20000000000 */
[----:B------:R-:W-:Y:S01]  /*1430*/  ISETP.GT.AND P0, PT, R8, RZ, PT ;  /* 0x000000ff0800720c */ /* 0x000fe20003f04270 */
[----:B------:R-:W-:Y:S01]  /*1440*/  UMOV UR34, URZ ;  /* 0x000000ff00227c82 */ /* 0x000fe20008000000 */
[----:B------:R-:W-:Y:S01]  /*1450*/  UMOV UR26, 0x40 ;  /* 0x00000040001a7882 */ /* 0x000fe20000000000 */
[----:B------:R-:W-:Y:S01]  /*1460*/  UMOV UR18, 0x80 ;  /* 0x0000008000127882 */ /* 0x000fe20000000000 */
[----:B------:R-:W-:-:S02]  /*1470*/  UMOV UR10, 0xc0 ;  /* 0x000000c0000a7882 */ /* 0x000fc40000000000 */
[----:B------:R-:W4:Y:S01]  /*1480*/  LDC.64 R30, c[0x0][0x348] ;  /* 0x0000d200ff1e7b82 */ /* 0x000f220000000a00 */
[----:B-1----:R-:W-:Y:S01]  /*1490*/  I2FP.F32.U32 R2, R10 ;  /* 0x0000000a00027245 */ /* 0x002fe20000201000 */
[----:B------:R1:W-:Y:S01]  /*14a0*/  STL [R1+0x118], R10 ;  /* 0x0001180a01007387 */ /* 0x0003e20000100800 */
[----:B------:R-:W-:-:S03]  /*14b0*/  LEA R12, R5, R12, 0x18 ;  /* 0x0000000c050c7211 */ /* 0x000fc600078ec0ff */
[----:B--2---:R-:W-:Y:S01]  /*14c0*/  FMUL R2, R3, R2 ;  /* 0x0000000203027220 */ /* 0x004fe20000400000 */
[----:B------:R-:W-:Y:S01]  /*14d0*/  SHF.R.S32.HI R5, RZ, 0x1f, R6 ;  /* 0x0000001fff057819 */ /* 0x000fe20000011406 */
[----:B------:R-:W-:Y:S01]  /*14e0*/  IMAD.MOV R3, RZ, RZ, -R8 ;  /* 0x000000ffff037224 */ /* 0x000fe200078e0a08 */
[C---:B------:R-:W-:Y:S01]  /*14f0*/  R2UR UR73, R12.reuse ;  /* 0x000000000c4972ca */ /* 0x040fe200000e0000 */
[----:B------:R2:W1:Y:S01]  /*1500*/  F2I.U32.TRUNC.NTZ R4, R2 ;  /* 0x0000000200047305 */ /* 0x000462000020f000 */
[----:B------:R-:W-:Y:S01]  /*1510*/  LEA.HI R6, R5, R6, RZ, 0x7 ;  /* 0x0000000605067211 */ /* 0x000fe200078f38ff */
[C---:B------:R-:W-:Y:S01]  /*1520*/  VIADD R7, R12.reuse, 0x30 ;  /* 0x000000300c077836 */ /* 0x040fe20000000000 */
[----:B------:R-:W-:Y:S02]  /*1530*/  IADD3 R5, PT, PT, R12, 0x10, RZ ;  /* 0x000000100c057810 */ /* 0x000fe40007ffe0ff */
[----:B------:R-:W-:Y:S02]  /*1540*/  SHF.R.S32.HI R3, RZ, 0x1f, R3 ;  /* 0x0000001fff037819 */ /* 0x000fe40000011403 */
[----:B------:R-:W-:-:S02]  /*1550*/  R2UR UR5, R5 ;  /* 0x00000000050572ca */ /* 0x000fc400000e0000 */
[----:B------:R-:W-:Y:S02]  /*1560*/  LEA.HI R3, R3, -R8, RZ, 0x7 ;  /* 0x8000000803037211 */ /* 0x000fe400078f38ff */
[----:B------:R-:W-:Y:S01]  /*1570*/  R2UR UR33, R7 ;  /* 0x00000000072172ca */ /* 0x000fe200000e0000 */
[----:B------:R-:W-:Y:S01]  /*1580*/  ULOP3.LUT UR73, UR73, 0xfefffc00, URZ, 0xc0, !UPT ;  /* 0xfefffc0049497892 */ /* 0x000fe2000f8ec0ff */
[----:B------:R-:W-:Y:S01]  /*1590*/  LEA.HI.SX32 R40, R6, 0x1, 0x19 ;  /* 0x0000000106287811 */ /* 0x000fe200078fcaff */
[----:B--2---:R-:W-:Y:S01]  /*15a0*/  VIADD R2, R12, 0x20 ;  /* 0x000000200c027836 */ /* 0x004fe20000000000 */
[----:B------:R-:W-:-:S04]  /*15b0*/  IADD3 R43, PT, PT, R8, -R43, RZ ;  /* 0x8000002b082b7210 */ /* 0x000fc80007ffe0ff */
[----:B------:R-:W-:Y:S02]  /*15c0*/  R2UR UR65, R2 ;  /* 0x00000000024172ca */ /* 0x000fe400000e0000 */
[----:B------:R-:W-:Y:S01]  /*15d0*/  SHF.R.S32.HI R2, RZ, 0x7, R3 ;  /* 0x00000007ff027819 */ /* 0x000fe20000011403 */
[----:B-1----:R-:W-:Y:S02]  /*15e0*/  IMAD.MOV R3, RZ, RZ, -R4 ;  /* 0x000000ffff037224 */ /* 0x002fe400078e0a04 */
[----:B------:R-:W-:Y:S02]  /*15f0*/  ULOP3.LUT UR33, UR33, 0xfefffc30, URZ, 0xc0, !UPT ;  /* 0xfefffc3021217892 */ /* 0x000fe4000f8ec0ff */
[----:B------:R-:W-:Y:S02]  /*1600*/  IMAD.MOV R2, RZ, RZ, -R2 ;  /* 0x000000ffff027224 */ /* 0x000fe400078e0a02 */
[----:B------:R-:W-:Y:S02]  /*1610*/  IMAD R42, R42, R3, R10 ;  /* 0x000000032a2a7224 */ /* 0x000fe400078e020a */
[----:B------:R-:W-:Y:S01]  /*1620*/  @!P0 IMAD.MOV.U32 R40, RZ, RZ, R2 ;  /* 0x000000ffff288224 */ /* 0x000fe200078e0002 */
[----:B------:R-:W-:Y:S01]  /*1630*/  IADD3 R2, PT, PT, R12, 0x198, RZ ;  /* 0x000001980c027810 */ /* 0x000fe20007ffe0ff */
[----:B------:R-:W-:-:S03]  /*1640*/  ULOP3.LUT UR65, UR65, 0xfefffc20, URZ, 0xc0, !UPT ;  /* 0xfefffc2041417892 */ /* 0x000fc6000f8ec0ff */
[----:B------:R-:W-:Y:S02]  /*1650*/  PRMT R41, RZ, 0x654, R2 ;  /* 0x00000654ff297816 */ /* 0x000fe40000000002 */
[----:B---3--:R-:W-:Y:S02]  /*1660*/  LOP3.LUT R0, R0, 0x7ffffffe, RZ, 0xc0, !PT ;  /* 0x7ffffffe00007812 */ /* 0x008fe400078ec0ff */
[----:B-----5:R-:W-:-:S13]  /*1670*/  R2UR UR4, R9 ;  /* 0x00000000090472ca */ /* 0x020fda00000e0000 */
[----:B------:R-:W-:Y:S02]  /*1680*/  USHF.L.U32 UR6, UR4, 0x7, URZ ;  /* 0x0000000704067899 */ /* 0x000fe400080006ff */
[----:B------:R-:W-:-:S04]  /*1690*/  USHF.L.U32 UR4, UR4, 0x6, URZ ;  /* 0x0000000604047899 */ /* 0x000fc800080006ff */
[----:B------:R-:W-:Y:S02]  /*16a0*/  IMAD.U32 R27, RZ, RZ, UR6 ;  /* 0x00000006ff1b7e24 */ /* 0x000fe4000f8e00ff */
[----:B------:R-:W-:Y:S01]  /*16b0*/  MOV R34, UR4 ;  /* 0x0000000400227c02 */ /* 0x000fe20008000f00 */
[----:B------:R-:W-:-:S06]  /*16c0*/  UIADD3 UR4, UPT, UPT, UR6, 0x40, URZ ;  /* 0x0000004006047890 */ /* 0x000fcc000fffe0ff */
[----:B------:R-:W-:Y:S01]  /*16d0*/  IMAD.U32 R26, RZ, RZ, UR4 ;  /* 0x00000004ff1a7e24 */ /* 0x000fe2000f8e00ff */
[----:B------:R-:W-:-:S06]  /*16e0*/  ULOP3.LUT UR4, UR5, 0xfefffc10, URZ, 0xc0, !UPT ;  /* 0xfefffc1005047892 */ /* 0x000fcc000f8ec0ff */
[----:B----4-:R-:W-:-:S07]  /*16f0*/  IMAD.U32 R32, RZ, RZ, UR4 ;  /* 0x00000004ff207e24 */ /* 0x010fce000f8e00ff */
.L_x_77:
[----:B------:R-:W2:Y:S01]  /*1700*/  LDL R3, [R1+0x104] ;  /* 0x0001040001037983 */ /* 0x000ea20000100800 */
[----:B------:R-:W-:Y:S01]  /*1710*/  IMAD.U32 R2, R37, -0x80000000, RZ ;  /* 0x8000000025027824 */ /* 0x000fe200078e00ff */
[----:B------:R-:W-:-:S03]  /*1720*/  IADD3 R0, PT, PT, R42, R0, RZ ;  /* 0x000000002a007210 */ /* 0x000fc60007ffe0ff */
[----:B------:R-:W1:Y:S01]  /*1730*/  SYNCS.PHASECHK.TRANS64.TRYWAIT P0, [R12+URZ+0x8], R2 ;  /* 0x000008020c0075a7 */ /* 0x000e6200080011ff */
[----:B--2---:R-:W-:Y:S01]  /*1740*/  ISETP.NE.AND P2, PT, R3, RZ, PT ;  /* 0x000000ff0300720c */ /* 0x004fe20003f45270 */
[----:B-1----:R-:W-:-:S12]  /*1750*/  @!P0 BRA `(.L_x_25) ;  /* 0x0000020800408947 */ /* 0x002fd80003800000 */
.L_x_217:
[----:B------:R-:W-:Y:S05]  /*1760*/  @P2 BRA `(.L_x_26) ;  /* 0x00000000000c2947 */ /* 0x000fea0003800000 */
[----:B------:R-:W-:-:S13]  /*1770*/  ELECT P0, URZ, PT ;  /* 0x0000000000ff782f */ /* 0x000fda0003800000 */
[----:B------:R-:W-:-:S04]  /*1780*/  @P0 MOV R2, 0x4000 ;  /* 0x0000400000020802 */ /* 0x000fc80000000f00 */
[----:B------:R2:W-:Y:S03]  /*1790*/  @P0 SYNCS.ARRIVE.TRANS64 RZ, [R12+URZ], R2 ;  /* 0x000000020cff09a7 */ /* 0x0005e600080000ff */
.L_x_26:
[----:B------:R-:W-:Y:S02]  /*17a0*/  ELECT P1, URZ, PT ;  /* 0x0000000000ff782f */ /* 0x000fe40003820000 */
[----:B--2---:R-:W-:Y:S02]  /*17b0*/  LEA.HI R2, R0, R0, RZ, 0x1 ;  /* 0x0000000000027211 */ /* 0x004fe400078f08ff */
[----:B------:R-:W-:Y:S02]  /*17c0*/  R2UR UR6, R34 ;  /* 0x00000000220672ca */ /* 0x000fe400000e0000 */
[----:B-1----:R-:W-:-:S04]  /*17d0*/  LOP3.LUT R3, R2, 0xfffffffe, RZ, 0xc0, !PT ;  /* 0xfffffffe02037812 */ /* 0x002fc800078ec0ff */
[----:B------:R-:W-:-:S03]  /*17e0*/  ISETP.NE.AND P3, PT, R0, R3, PT ;  /* 0x000000030000720c */ /* 0x000fc60003f65270 */
[----:B------:R-:W-:Y:S02]  /*17f0*/  @P1 IADD3 R4, P0, PT, R30, 0x80, RZ ;  /* 0x000000801e041810 */ /* 0x000fe40007f1e0ff */
[----:B------:R-:W-:Y:S02]  /*1800*/  ISETP.LT.AND P3, PT, R0, RZ, P3 ;  /* 0x000000ff0000720c */ /* 0x000fe40001f61270 */
[----:B------:R-:W-:Y:S01]  /*1810*/  SHF.R.U32.HI R0, RZ, 0x1, R2 ;  /* 0x00000001ff007819 */ /* 0x000fe20000011602 */
[----:B------:R-:W-:Y:S01]  /*1820*/  @P1 IMAD.X R3, RZ, RZ, R31, P0 ;  /* 0x000000ffff031224 */ /* 0x000fe200000e061f */
[----:B------:R-:W-:-:S03]  /*1830*/  @P1 R2UR UR5, R4 ;  /* 0x00000000040512ca */ /* 0x000fc600000e0000 */
[----:B------:R-:W-:Y:S01]  /*1840*/  VIADD R8, R0, 0xffffffff ;  /* 0xffffffff00087836 */ /* 0x000fe20000000000 */
[----:B------:R-:W-:-:S05]  /*1850*/  @P1 R2UR UR4, R3 ;  /* 0x00000000030412ca */ /* 0x000fca00000e0000 */
[----:B------:R-:W-:Y:S02]  /*1860*/  @!P3 IMAD.MOV R8, RZ, RZ, R0 ;  /* 0x000000ffff08b224 */ /* 0x000fe400078e0200 */
[----:B------:R-:W-:Y:S02]  /*1870*/  @P1 VIADD R0, R12, 0x10800 ;  /* 0x000108000c001836 */ /* 0x000fe40000000000 */
[----:B------:R-:W-:Y:S01]  /*1880*/  IMAD.U32 R2, RZ, RZ, UR5 ;  /* 0x00000005ff027e24 */ /* 0x000fe2000f8e00ff */
[----:B------:R-:W-:Y:S02]  /*1890*/  R2UR UR75, R8 ;  /* 0x00000000084b72ca */ /* 0x000fe400000e0000 */
[----:B------:R-:W-:Y:S01]  /*18a0*/  @P1 R2UR UR72, R0 ;  /* 0x00000000004812ca */ /* 0x000fe200000e0000 */
[----:B------:R-:W-:Y:S01]  /*18b0*/  IMAD.U32 R3, RZ, RZ, UR4 ;  /* 0x00000004ff037e24 */ /* 0x000fe2000f8e00ff */
[----:B------:R-:W-:Y:S01]  /*18c0*/  @P1 R2UR UR4, R2 ;  /* 0x00000000020412ca */ /* 0x000fe200000e0000 */
[----:B------:R-:W-:-:S03]  /*18d0*/  IMAD.U32 R0, R35, -0x80000000, RZ ;  /* 0x8000000023007824 */ /* 0x000fc600078e00ff */
[----:B------:R-:W-:-:S05]  /*18e0*/  @P1 R2UR UR5, R3 ;  /* 0x00000000030512ca */ /* 0x000fca00000e0000 */
[----:B------:R-:W-:-:S09]  /*18f0*/  ULEA UR75, UR75, UR6, 0x7 ;  /* 0x000000064b4b7291 */ /* 0x000fd2000f8e38ff */
[----:B------:R1:W-:Y:S01]  /*1900*/  UTMALDG.4D.2CTA [UR72], [UR4], desc[URZ] ;  /* 0x0000ff48040075b4 */ /* 0x0003e20008219000 */
[----:B------:R-:W2:Y:S02]  /*1910*/  SYNCS.PHASECHK.TRANS64.TRYWAIT P0, [R12+URZ+0x28], R0 ;  /* 0x000028000c0075a7 */ /* 0x000ea400080011ff */
[----:B-12---:R-:W-:Y:S05]  /*1920*/  @!P0 BRA `(.L_x_27) ;  /* 0x0000020400e48947 */ /* 0x006fea0003800000 */
.L_x_219:
[----:B------:R-:W-:Y:S05]  /*1930*/  @P2 BRA `(.L_x_28) ;  /* 0x00000000000c2947 */ /* 0x000fea0003800000 */
[----:B------:R-:W-:-:S13]  /*1940*/  ELECT P0, URZ, PT ;  /* 0x0000000000ff782f */ /* 0x000fda0003800000 */
[----:B------:R-:W-:-:S04]  /*1950*/  @P0 MOV R0, 0x10000 ;  /* 0x0001000000000802 */ /* 0x000fc80000000f00 */
[----:B------:R2:W-:Y:S03]  /*1960*/  @P0 SYNCS.ARRIVE.TRANS64 RZ, [R12+URZ+0x20], R0 ;  /* 0x000020000cff09a7 */ /* 0x0005e600080000ff */
.L_x_28:
[----:B------:R-:W-:Y:S02]  /*1970*/  ELECT P6, URZ, PT ;  /* 0x0000000000ff782f */ /* 0x000fe400038c0000 */
[----:B------:R-:W-:Y:S02]  /*1980*/  ELECT P5, URZ, PT ;  /* 0x0000000000ff782f */ /* 0x000fe400038a0000 */
[----:B------:R-:W-:Y:S02]  /*1990*/  ELECT P4, URZ, PT ;  /* 0x0000000000ff782f */ /* 0x000fe40003880000 */
[----:B------:R-:W-:Y:S01]  /*19a0*/  ELECT P3, URZ, PT ;  /* 0x0000000000ff782f */ /* 0x000fe20003860000 */
[----:B------:R-:W-:Y:S01]  /*19b0*/  UMOV UR68, UR76 ;  /* 0x0000004c00447c82 */ /* 0x000fe20008000000 */
[----:B------:R-:W-:Y:S01]  /*19c0*/  UMOV UR69, UR77 ;  /* 0x0000004d00457c82 */ /* 0x000fe20008000000 */
[----:B------:R-:W-:Y:S01]  /*19d0*/  UMOV UR67, UR75 ;  /* 0x0000004b00437c82 */ /* 0x000fe20008000000 */
[----:B------:R-:W-:Y:S01]  /*19e0*/  UMOV UR57, UR65 ;  /* 0x0000004100397c82 */ /* 0x000fe20008000000 */
[----:B------:R-:W-:-:S02]  /*19f0*/  UMOV UR60, UR76 ;  /* 0x0000004c003c7c82 */ /* 0x000fc40008000000 */
[C---:B------:R-:W-:Y:S01]  /*1a00*/  @P6 IADD3 R2, P0, PT, R30.reuse, 0x100, RZ ;  /* 0x000001001e026810 */ /* 0x040fe20007f1e0ff */
[----:B------:R-:W-:Y:S01]  /*1a10*/  UMOV UR61, UR77 ;  /* 0x0000004d003d7c82 */ /* 0x000fe20008000000 */
[----:B--2---:R-:W-:Y:S01]  /*1a20*/  @P5 IADD3 R0, P1, PT, R30, 0x100, RZ ;  /* 0x000001001e005810 */ /* 0x004fe20007f3e0ff */
[----:B------:R-:W-:Y:S01]  /*1a30*/  UMOV UR59, UR75 ;  /* 0x0000004b003b7c82 */ /* 0x000fe20008000000 */
[----:B------:R-:W-:Y:S01]  /*1a40*/  @P6 R2UR UR12, R2 ;  /* 0x00000000020c62ca */ /* 0x000fe200000e0000 */
[--C-:B------:R-:W-:Y:S01]  /*1a50*/  @P6 IMAD.X R2, RZ, RZ, R31.reuse, P0 ;  /* 0x000000ffff026224 */ /* 0x100fe200000e061f */
[----:B------:R-:W-:Y:S01]  /*1a60*/  @P4 IADD3 R4, P0, PT, R30, 0x100, RZ ;  /* 0x000001001e044810 */ /* 0x000fe20007f1e0ff */
[----:B------:R-:W-:Y:S01]  /*1a70*/  UMOV UR49, UR65 ;  /* 0x0000004100317c82 */ /* 0x000fe20008000000 */
[----:B------:R-:W-:Y:S01]  /*1a80*/  @P5 R2UR UR9, R0 ;  /* 0x00000000000952ca */ /* 0x000fe200000e0000 */
[--C-:B------:R-:W-:Y:S01]  /*1a90*/  @P5 IMAD.X R0, RZ, RZ, R31.reuse, P1 ;  /* 0x000000ffff005224 */ /* 0x100fe200008e061f */
[----:B------:R-:W-:Y:S01]  /*1aa0*/  @P6 R2UR UR11, R2 ;  /* 0x00000000020b62ca */ /* 0x000fe200000e0000 */
[--C-:B-1----:R-:W-:Y:S01]  /*1ab0*/  @P4 IMAD.X R3, RZ, RZ, R31.reuse, P0 ;  /* 0x000000ffff034224 */ /* 0x102fe200000e061f */
[----:B------:R-:W-:Y:S01]  /*1ac0*/  @P3 IADD3 R2, P0, PT, R30, 0x100, RZ ;  /* 0x000001001e023810 */ /* 0x000fe20007f1e0ff */
[----:B------:R-:W-:Y:S01]  /*1ad0*/  UMOV UR52, UR76 ;  /* 0x0000004c00347c82 */ /* 0x000fe20008000000 */
[----:B------:R-:W-:Y:S01]  /*1ae0*/  @P5 R2UR UR8, R0 ;  /* 0x00000000000852ca */ /* 0x000fe200000e0000 */
[----:B------:R-:W-:Y:S01]  /*1af0*/  UMOV UR53, UR77 ;  /* 0x0000004d00357c82 */ /* 0x000fe20008000000 */
[----:B------:R-:W-:Y:S01]  /*1b00*/  @P4 R2UR UR7, R4 ;  /* 0x00000000040742ca */ /* 0x000fe200000e0000 */
[----:B------:R-:W-:Y:S01]  /*1b10*/  @P3 IMAD.X R0, RZ, RZ, R31, P0 ;  /* 0x000000ffff003224 */ /* 0x000fe200000e061f */
[----:B------:R-:W-:Y:S01]  /*1b20*/  @P4 R2UR UR6, R3 ;  /* 0x00000000030642ca */ /* 0x000fe200000e0000 */
[----:B------:R-:W-:Y:S01]  /*1b30*/  IMAD.U32 R6, RZ, RZ, UR12 ;  /* 0x0000000cff067e24 */ /* 0x000fe2000f8e00ff */
[----:B------:R-:W-:Y:S01]  /*1b40*/  @P3 R2UR UR5, R2 ;  /* 0x00000000020532ca */ /* 0x000fe200000e0000 */
[----:B------:R-:W-:Y:S01]  /*1b50*/  IMAD.U32 R4, RZ, RZ, UR9 ;  /* 0x00000009ff047e24 */ /* 0x000fe2000f8e00ff */
[----:B------:R-:W-:Y:S01]  /*1b60*/  @P3 R2UR UR4, R0 ;  /* 0x00000000000432ca */ /* 0x000fe200000e0000 */
[----:B------:R-:W-:Y:S01]  /*1b70*/  @P6 VIADD R0, R12, 0x800 ;  /* 0x000008000c006836 */ /* 0x000fe20000000000 */
[----:B------:R-:W-:Y:S01]  /*1b80*/  UMOV UR51, UR75 ;  /* 0x0000004b00337c82 */ /* 0x000fe20008000000 */
[----:B------:R-:W-:Y:S01]  /*1b90*/  IMAD.U32 R7, RZ, RZ, UR11 ;  /* 0x0000000bff077e24 */ /* 0x000fe2000f8e00ff */
[----:B------:R-:W-:Y:S01]  /*1ba0*/  UMOV UR41, UR65 ;  /* 0x0000004100297c82 */ /* 0x000fe20008000000 */
[----:B------:R-:W-:Y:S01]  /*1bb0*/  IMAD.U32 R5, RZ, RZ, UR8 ;  /* 0x00000008ff057e24 */ /* 0x000fe2000f8e00ff */
[----:B------:R-:W-:Y:S01]  /*1bc0*/  @P5 R2UR UR8, R4 ;  /* 0x00000000040852ca */ /* 0x000fe200000e0000 */
[----:B------:R-:W-:Y:S01]  /*1bd0*/  IMAD.U32 R2, RZ, RZ, UR7 ;  /* 0x00000007ff027e24 */ /* 0x000fe2000f8e00ff */
[----:B------:R-:W-:Y:S01]  /*1be0*/  @P6 R2UR UR64, R0 ;  /* 0x00000000004062ca */ /* 0x000fe200000e0000 */
[----:B------:R-:W-:Y:S01]  /*1bf0*/  IMAD.U32 R3, RZ, RZ, UR6 ;  /* 0x00000006ff037e24 */ /* 0x000fe2000f8e00ff */
[----:B------:R-:W-:Y:S01]  /*1c00*/  @P5 R2UR UR9, R5 ;  /* 0x00000000050952ca */ /* 0x000fe200000e0000 */
[----:B------:R-:W-:Y:S01]  /*1c10*/  @P5 VIADD R5, R12, 0x2800 ;  /* 0x000028000c055836 */ /* 0x000fe20000000000 */
[----:B------:R-:W-:Y:S01]  /*1c20*/  @P4 R2UR UR12, R2 ;  /* 0x00000000020c42ca */ /* 0x000fe200000e0000 */
[----:B------:R-:W-:Y:S01]  /*1c30*/  @P4 VIADD R4, R12, 0x4800 ;  /* 0x000048000c044836 */ /* 0x000fe20000000000 */
[----:B------:R-:W-:Y:S01]  /*1c40*/  @P4 R2UR UR13, R3 ;  /* 0x00000000030d42ca */ /* 0x000fe200000e0000 */
[----:B------:R-:W-:Y:S01]  /*1c50*/  IMAD.U32 R2, RZ, RZ, UR5 ;  /* 0x00000005ff027e24 */ /* 0x000fe2000f8e00ff */
[----:B------:R-:W-:Y:S01]  /*1c60*/  @P6 R2UR UR6, R6 ;  /* 0x00000000060662ca */ /* 0x000fe200000e0000 */
[----:B------:R-:W-:Y:S01]  /*1c70*/  IMAD.U32 R3, RZ, RZ, UR4 ;  /* 0x00000004ff037e24 */ /* 0x000fe2000f8e00ff */
[----:B------:R-:W-:Y:S01]  /*1c80*/  @P6 R2UR UR7, R7 ;  /* 0x00000000070762ca */ /* 0x000fe200000e0000 */
[----:B------:R-:W-:Y:S01]  /*1c90*/  @P3 VIADD R0, R12, 0x6800 ;  /* 0x000068000c003836 */ /* 0x000fe20000000000 */
[----:B------:R-:W-:Y:S01]  /*1ca0*/  @P5 R2UR UR56, R5 ;  /* 0x00000000053852ca */ /* 0x000fe200000e0000 */
[----:B------:R-:W-:Y:S01]  /*1cb0*/  UMOV UR44, UR76 ;  /* 0x0000004c002c7c82 */ /* 0x000fe20008000000 */
[----:B------:R-:W-:Y:S01]  /*1cc0*/  @P4 R2UR UR48, R4 ;  /* 0x00000000043042ca */ /* 0x000fe200000e0000 */
[----:B------:R-:W-:Y:S01]  /*1cd0*/  UMOV UR45, UR77 ;  /* 0x0000004d002d7c82 */ /* 0x000fe20008000000 */
[----:B------:R-:W-:Y:S01]  /*1ce0*/  @P3 R2UR UR4, R2 ;  /* 0x00000000020432ca */ /* 0x000fe200000e0000 */
[----:B------:R-:W-:Y:S01]  /*1cf0*/  UMOV UR43, UR75 ;  /* 0x0000004b002b7c82 */ /* 0x000fe20008000000 */
[----:B------:R-:W-:-:S02]  /*1d00*/  @P3 R2UR UR5, R3 ;  /* 0x00000000030532ca */ /* 0x000fc400000e0000 */
[----:B------:R-:W-:Y:S01]  /*1d10*/  @P3 R2UR UR40, R0 ;  /* 0x00000000002832ca */ /* 0x000fe200000e0000 */
[----:B------:R-:W-:Y:S02]  /*1d20*/  IMAD.U32 R0, R36, -0x80000000, RZ ;  /* 0x8000000024007824 */ /* 0x000fe400078e00ff */
[----:B------:R1:W-:Y:S02]  /*1d30*/  UTMALDG.4D.2CTA [UR64], [UR6], desc[URZ] ;  /* 0x0000ff40060075b4 */ /* 0x0003e40008219000 */
[----:B------:R1:W-:Y:S02]  /*1d40*/  UTMALDG.4D.2CTA [UR56], [UR8], desc[URZ] ;  /* 0x0000ff38080075b4 */ /* 0x0003e40008219000 */
[----:B------:R1:W-:Y:S06]  /*1d50*/  UTMALDG.4D.2CTA [UR48], [UR12], desc[URZ] ;  /* 0x0000ff300c0075b4 */ /* 0x0003ec0008219000 */
[----:B------:R1:W-:Y:S01]  /*1d60*/  UTMALDG.4D.2CTA [UR40], [UR4], desc[URZ] ;  /* 0x0000ff28040075b4 */ /* 0x0003e20008219000 */
[----:B------:R-:W2:Y:S02]  /*1d70*/  SYNCS.PHASECHK.TRANS64.TRYWAIT P0, [R12+URZ+0x38], R0 ;  /* 0x000038000c0075a7 */ /* 0x000ea400080011ff */
[----:B-12---:R-:W-:Y:S05]  /*1d80*/  @!P0 BRA `(.L_x_29) ;  /* 0x0000020000e88947 */ /* 0x006fea0003800000 */
.L_x_221:
[----:B------:R-:W-:Y:S05]  /*1d90*/  @P2 BRA `(.L_x_30) ;  /* 0x00000000000c2947 */ /* 0x000fea0003800000 */
[----:B------:R-:W-:-:S13]  /*1da0*/  ELECT P0, URZ, PT ;  /* 0x0000000000ff782f */ /* 0x000fda0003800000 */
[----:B------:R-:W-:-:S04]  /*1db0*/  @P0 MOV R0, 0x10000 ;  /* 0x0001000000000802 */ /* 0x000fc80000000f00 */
[----:B------:R2:W-:Y:S03]  /*1dc0*/  @P0 SYNCS.ARRIVE.TRANS64 RZ, [R12+URZ+0x30], R0 ;  /* 0x000030000cff09a7 */ /* 0x0005e600080000ff */
.L_x_30:
        /* <DEDUP_REMOVED lines=35> */
[----:B------:R-:W-:Y:S01]  /*2000*/  @P5 R2UR UR12, R4 ;  /* 0x00000000040c52ca */ /* 0x000fe200000e0000 */
        /* <DEDUP_REMOVED lines=16> */
[----:B------:R-:W-:Y:S01]  /*2110*/  IMAD.U32 R4, R33, -0x80000000, RZ ;  /* 0x8000000021047824 */ /* 0x000fe200078e00ff */
[----:B------:R-:W-:Y:S01]  /*2120*/  @P3 R2UR UR4, R2 ;  /* 0x00000000020432ca */ /* 0x000fe200000e0000 */
[----:B------:R-:W-:Y:S01]  /*2130*/  UMOV UR9, UR33 ;  /* 0x0000002100097c82 */ /* 0x000fe20008000000 */
[----:B------:R-:W-:Y:S01]  /*2140*/  @P3 R2UR UR5, R3 ;  /* 0x00000000030532ca */ /* 0x000fe200000e0000 */
[----:B------:R-:W-:Y:S01]  /*2150*/  UMOV UR11, UR75 ;  /* 0x0000004b000b7c82 */ /* 0x000fe20008000000 */
[----:B------:R-:W-:Y:S01]  /*2160*/  @P3 R2UR UR8, R0 ;  /* 0x00000000000832ca */ /* 0x000fe200000e0000 */
[----:B------:R-:W-:-:S02]  /*2170*/  IMAD R0, R8, 0x80, R43 ;  /* 0x0000008008007824 */ /* 0x000fc400078e022b */
[----:B------:R-:W-:Y:S02]  /*2180*/  UTMALDG.4D.2CTA [UR32], [UR6], desc[URZ] ;  /* 0x0000ff20060075b4 */ /* 0x000fe40008219000 */
[C---:B------:R-:W-:Y:S01]  /*2190*/  VIADD R2, R0.reuse, 0x80 ;  /* 0x0000008000027836 */ /* 0x040fe20000000000 */
[C---:B------:R-:W-:Y:S01]  /*21a0*/  IADD3 R3, PT, PT, -R0.reuse, -0x80, RZ ;  /* 0xffffff8000037810 */ /* 0x040fe20007ffe1ff */
[----:B------:R-:W-:-:S03]  /*21b0*/  VIADD R0, R0, 0x7f ;  /* 0x0000007f00007836 */ /* 0x000fc60000000000 */
[----:B------:R-:W-:Y:S01]  /*21c0*/  SHF.R.S32.HI R3, RZ, 0x1f, R3 ;  /* 0x0000001fff037819 */ /* 0x000fe20000011403 */
[----:B------:R1:W-:Y:S01]  /*21d0*/  UTMALDG.4D.2CTA [UR24], [UR12], desc[URZ] ;  /* 0x0000ff180c0075b4 */ /* 0x0003e20008219000 */
[----:B------:R2:W-:Y:S01]  /*21e0*/  UTMALDG.4D.2CTA [UR16], [UR14], desc[URZ] ;  /* 0x0000ff100e0075b4 */ /* 0x0005e20008219000 */
[----:B-1----:R-:W-:Y:S01]  /*21f0*/  UMOV UR12, UR76 ;  /* 0x0000004c000c7c82 */ /* 0x002fe20008000000 */
[----:B------:R-:W-:Y:S02]  /*2200*/  UMOV UR13, UR77 ;  /* 0x0000004d000d7c82 */ /* 0x000fe40008000000 */
[----:B------:R2:W-:Y:S01]  /*2210*/  UTMALDG.4D.2CTA [UR8], [UR4], desc[URZ] ;  /* 0x0000ff08040075b4 */ /* 0x0005e20008219000 */
[----:B------:R-:W1:Y:S02]  /*2220*/  SYNCS.PHASECHK.TRANS64.TRYWAIT P0, [R12+URZ+0x18], R4 ;  /* 0x000018040c0075a7 */ /* 0x000e6400080011ff */
[----:B-12---:R-:W-:Y:S05]  /*2230*/  @!P0 BRA `(.L_x_31) ;  /* 0x000001fc00d88947 */ /* 0x006fea0003800000 */
.L_x_223:
[----:B------:R-:W-:Y:S05]  /*2240*/  @P2 BRA `(.L_x_32) ;  /* 0x00000000000c2947 */ /* 0x000fea0003800000 */
[----:B------:R-:W-:-:S13]  /*2250*/  ELECT P0, URZ, PT ;  /* 0x0000000000ff782f */ /* 0x000fda0003800000 */
[----:B------:R-:W-:-:S04]  /*2260*/  @P0 MOV R4, 0x4000 ;  /* 0x0000400000040802 */ /* 0x000fc80000000f00 */
[----:B------:R2:W-:Y:S03]  /*2270*/  @P0 SYNCS.ARRIVE.TRANS64 RZ, [R12+URZ+0x10], R4 ;  /* 0x000010040cff09a7 */ /* 0x0005e600080000ff */
.L_x_32:
[----:B------:R-:W-:Y:S02]  /*2280*/  ISETP.GT.AND P3, PT, R2, RZ, PT ;  /* 0x000000ff0200720c */ /* 0x000fe40003f64270 */
[----:B------:R-:W-:Y:S02]  /*2290*/  ELECT P1, URZ, PT ;  /* 0x0000000000ff782f */ /* 0x000fe40003820000 */
[----:B------:R-:W-:Y:S01]  /*22a0*/  LEA.HI R2, R3, -R2, RZ, 0x7 ;  /* 0x8000000203027211 */ /* 0x000fe200078f38ff */
[----:B------:R-:W-:Y:S01]  /*22b0*/  UMOV UR12, UR77 ;  /* 0x0000004d000c7c82 */ /* 0x000fe20008000000 */
[----:B--2---:R-:W-:Y:S02]  /*22c0*/  SHF.R.S32.HI R4, RZ, 0x1f, R0 ;  /* 0x0000001fff047819 */ /* 0x004fe40000011400 */
[----:B------:R-:W-:Y:S02]  /*22d0*/  SHF.R.S32.HI R2, RZ, 0x7, R2 ;  /* 0x00000007ff027819 */ /* 0x000fe40000011402 */
[----:B------:R-:W-:-:S02]  /*22e0*/  LEA.HI R0, R4, R0, RZ, 0x7 ;  /* 0x0000000004007211 */ /* 0x000fc400078f38ff */
[----:B------:R-:W-:Y:S01]  /*22f0*/  R2UR UR6, R34 ;  /* 0x00000000220672ca */ /* 0x000fe200000e0000 */
[----:B------:R-:W-:Y:S01]  /*2300*/  IMAD.MOV R2, RZ, RZ, -R2 ;  /* 0x000000ffff027224 */ /* 0x000fe200078e0a02 */
[----:B------:R-:W-:Y:S02]  /*2310*/  LEA.HI.SX32 R0, R0, 0x1, 0x19 ;  /* 0x0000000100007811 */ /* 0x000fe400078fcaff */
[----:B------:R-:W-:Y:S01]  /*2320*/  @P1 IADD3 R3, P0, PT, R30, 0x200, RZ ;  /* 0x000002001e031810 */ /* 0x000fe20007f1e0ff */
[----:B------:R-:W-:Y:S01]  /*2330*/  @!P3 IMAD.MOV.U32 R0, RZ, RZ, R2 ;  /* 0x000000ffff00b224 */ /* 0x000fe200078e0002 */
[----:B------:R-:W-:Y:S02]  /*2340*/  R2UR UR9, R32 ;  /* 0x00000000200972ca */ /* 0x000fe400000e0000 */
[----:B------:R-:W-:Y:S01]  /*2350*/  @P1 R2UR UR5, R3 ;  /* 0x00000000030512ca */ /* 0x000fe200000e0000 */
[----:B------:R-:W-:Y:S01]  /*2360*/  @P1 IMAD.X R2, RZ, RZ, R31, P0 ;  /* 0x000000ffff021224 */ /* 0x000fe200000e061f */
[----:B------:R-:W-:-:S02]  /*2370*/  VIMNMX R9, PT, PT, R40, R0, PT ;  /* 0x0000000028097248 */ /* 0x000fc40003fe0100 */
[----:B-1----:R-:W-:Y:S01]  /*2380*/  MOV.SPILL R5, UR10 ;  /* 0x0000000a00057c02 */ /* 0x002fe20009000f00 */
[----:B------:R-:W-:Y:S01]  /*2390*/  UMOV UR10, URZ ;  /* 0x000000ff000a7c82 */ /* 0x000fe20008000000 */
[----:B------:R-:W-:Y:S01]  /*23a0*/  @P1 R2UR UR4, R2 ;  /* 0x00000000020412ca */ /* 0x000fe200000e0000 */
[----:B------:R-:W-:-:S04]  /*23b0*/  VIADD R19, R9, 0xffffffff ;  /* 0xffffffff09137836 */ /* 0x000fc80000000000 */
[----:B------:R-:W-:Y:S02]  /*23c0*/  IMAD.SHL.U32 R0, R19, 0x80, RZ ;  /* 0x0000008013007824 */ /* 0x000fe400078e00ff */
[----:B------:R-:W-:-:S03]  /*23d0*/  IMAD.U32 R2, RZ, RZ, UR5 ;  /* 0x00000005ff027e24 */ /* 0x000fc6000f8e00ff */
[----:B------:R-:W-:Y:S01]  /*23e0*/  R2UR UR16, R0 ;  /* 0x00000000001072ca */ /* 0x000fe200000e0000 */
[----:B------:R-:W-:Y:S02]  /*23f0*/  @P1 VIADD R0, R12, 0x12800 ;  /* 0x000128000c001836 */ /* 0x000fe40000000000 */
[----:B------:R-:W-:Y:S01]  /*2400*/  IMAD.U32 R3, RZ, RZ, UR4 ;  /* 0x00000004ff037e24 */ /* 0x000fe2000f8e00ff */
[----:B------:R-:W-:Y:S01]  /*2410*/  @P1 R2UR UR4, R2 ;  /* 0x00000000020412ca */ /* 0x000fe200000e0000 */
[----:B------:R-:W-:Y:S01]  /*2420*/  IMAD.U32 R2, R22, -0x80000000, RZ ;  /* 0x8000000016027824 */ /* 0x000fe200078e00ff */
[----:B------:R-:W-:Y:S01]  /*2430*/  @P1 R2UR UR8, R0 ;  /* 0x00000000000812ca */ /* 0x000fe200000e0000 */
[----:B------:R-:W-:Y:S01]  /*2440*/  IMAD R0, R17, 0x8, R12 ;  /* 0x0000000811007824 */ /* 0x000fe200078e020c */
[----:B------:R-:W-:-:S05]  /*2450*/  @P1 R2UR UR5, R3 ;  /* 0x00000000030512ca */ /* 0x000fca00000e0000 */
[----:B------:R-:W-:-:S06]  /*2460*/  UIADD3 UR11, UPT, UPT, UR6, UR16, URZ ;  /* 0x00000010060b7290 */ /* 0x000fcc000fffe0ff */
[----:B------:R-:W-:-:S03]  /*2470*/  IMAD.U32 R8, RZ, RZ, UR11 ;  /* 0x0000000bff087e24 */ /* 0x000fc6000f8e00ff */
[----:B------:R1:W-:Y:S01]  /*2480*/  UTMALDG.3D.2CTA [UR8], [UR4], desc[URZ] ;  /* 0x0000ff08040075b4 */ /* 0x0003e20008211000 */
[----:B------:R-:W2:Y:S01]  /*2490*/  SYNCS.PHASECHK.TRANS64.TRYWAIT P0, [R0+URZ+0x50], R2 ;  /* 0x00005002000075a7 */ /* 0x000ea200080011ff */
[----:B-1----:R-:W-:Y:S01]  /*24a0*/  R2UR.FILL UR10, R5 ;  /* 0x00000000050a72ca */ /* 0x002fe200004e0000 */
[----:B--2---:R-:W-:-:S14]  /*24b0*/  @!P0 BRA `(.L_x_33) ;  /* 0x000001fc00508947 */ /* 0x004fdc0003800000 */
.L_x_225:
[----:B------:R-:W-:Y:S05]  /*24c0*/  @P2 BRA `(.L_x_34) ;  /* 0x00000000000c2947 */ /* 0x000fea0003800000 */
[----:B------:R-:W-:-:S13]  /*24d0*/  ELECT P0, URZ, PT ;  /* 0x0000000000ff782f */ /* 0x000fda0003800000 */
[----:B------:R-:W-:-:S04]  /*24e0*/  @P0 MOV R2, 0x10000 ;  /* 0x0001000000020802 */ /* 0x000fc80000000f00 */
[----:B------:R2:W-:Y:S03]  /*24f0*/  @P0 SYNCS.ARRIVE.TRANS64 RZ, [R0+URZ+0x40], R2 ;  /* 0x0000400200ff09a7 */ /* 0x0005e600080000ff */
.L_x_34:
[----:B------:R-:W-:Y:S02]  /*2500*/  ELECT P6, URZ, PT ;  /* 0x0000000000ff782f */ /* 0x000fe400038c0000 */
[----:B------:R-:W-:Y:S02]  /*2510*/  R2UR UR19, R8 ;  /* 0x00000000081372ca */ /* 0x000fe400000e0000 */
[----:B------:R-:W-:Y:S02]  /*2520*/  ELECT P5, URZ, PT ;  /* 0x0000000000ff782f */ /* 0x000fe400038a0000 */
[----:B------:R-:W-:Y:S02]  /*2530*/  MOV.SPILL R10, UR16 ;  /* 0x00000010000a7c02 */ /* 0x000fe40009000f00 */
[----:B------:R-:W-:Y:S02]  /*2540*/  ELECT P4, URZ, PT ;  /* 0x0000000000ff782f */ /* 0x000fe40003880000 */
[----:B------:R-:W-:-:S02]  /*2550*/  MOV.SPILL R16, UR42 ;  /* 0x0000002a00107c02 */ /* 0x000fc40009000f00 */
[----:B------:R-:W-:Y:S02]  /*2560*/  ELECT P3, URZ, PT ;  /* 0x0000000000ff782f */ /* 0x000fe40003860000 */
[----:B------:R-:W-:Y:S01]  /*2570*/  MOV.SPILL R15, UR34 ;  /* 0x00000022000f7c02 */ /* 0x000fe20009000f00 */
[----:B------:R-:W-:Y:S01]  /*2580*/  UMOV UR42, URZ ;  /* 0x000000ff002a7c82 */ /* 0x000fe20008000000 */
[----:B------:R-:W-:Y:S01]  /*2590*/  UMOV UR44, UR77 ;  /* 0x0000004d002c7c82 */ /* 0x000fe20008000000 */
[----:B------:R-:W-:Y:S01]  /*25a0*/  MOV.SPILL R14, UR33 ;  /* 0x00000021000e7c02 */ /* 0x000fe20009000f00 */
[----:B------:R-:W-:Y:S01]  /*25b0*/  UMOV UR34, 0x40 ;  /* 0x0000004000227882 */ /* 0x000fe20000000000 */
[----:B------:R-:W-:Y:S01]  /*25c0*/  MOV.SPILL R13, UR26 ;  /* 0x0000001a000d7c02 */ /* 0x000fe20009000f00 */
[----:B------:R-:W-:Y:S01]  /*25d0*/  UMOV UR36, UR77 ;  /* 0x0000004d00247c82 */ /* 0x000fe20008000000 */
[C---:B-1----:R-:W-:Y:S01]  /*25e0*/  @P6 IADD3 R3, P0, PT, R30.reuse, 0x280, RZ ;  /* 0x000002801e036810 */ /* 0x042fe20007f1e0ff */
[----:B------:R-:W-:Y:S01]  /*25f0*/  UMOV UR43, UR19 ;  /* 0x00000013002b7c82 */ /* 0x000fe20008000000 */
[C---:B--2---:R-:W-:Y:S01]  /*2600*/  @P5 IADD3 R2, P1, PT, R30.reuse, 0x280, RZ ;  /* 0x000002801e025810 */ /* 0x044fe20007f3e0ff */
[----:B------:R-:W-:Y:S01]  /*2610*/  UMOV UR35, UR19 ;  /* 0x0000001300237c82 */ /* 0x000fe20008000000 */
[----:B------:R-:W-:Y:S01]  /*2620*/  @P6 R2UR UR9, R3 ;  /* 0x00000000030962ca */ /* 0x000fe200000e0000 */
[--C-:B------:R-:W-:Y:S01]  /*2630*/  @P6 IMAD.X R5, RZ, RZ, R31.reuse, P0 ;  /* 0x000000ffff056224 */ /* 0x100fe200000e061f */
[----:B------:R-:W-:Y:S01]  /*2640*/  @P4 IADD3 R4, P0, PT, R30, 0x280, RZ ;  /* 0x000002801e044810 */ /* 0x000fe20007f1e0ff */
[--C-:B------:R-:W-:Y:S01]  /*2650*/  @P5 IMAD.X R3, RZ, RZ, R31.reuse, P1 ;  /* 0x000000ffff035224 */ /* 0x100fe200008e061f */
[----:B------:R-:W-:Y:S01]  /*2660*/  @P5 R2UR UR7, R2 ;  /* 0x00000000020752ca */ /* 0x000fe200000e0000 */
[----:B------:R-:W-:Y:S01]  /*2670*/  UMOV UR26, 0x80 ;  /* 0x00000080001a7882 */ /* 0x000fe20000000000 */
[----:B------:R-:W-:Y:S01]  /*2680*/  @P6 R2UR UR8, R5 ;  /* 0x00000000050862ca */ /* 0x000fe200000e0000 */
[--C-:B------:R-:W-:Y:S01]  /*2690*/  @P4 IMAD.X R2, RZ, RZ, R31.reuse, P0 ;  /* 0x000000ffff024224 */ /* 0x100fe200000e061f */
[----:B------:R-:W-:Y:S01]  /*26a0*/  @P5 R2UR UR6, R3 ;  /* 0x00000000030652ca */ /* 0x000fe200000e0000 */
[----:B------:R-:W-:Y:S01]  /*26b0*/  UMOV UR28, UR77 ;  /* 0x0000004d001c7c82 */ /* 0x000fe20008000000 */
[----:B------:R-:W-:Y:S01]  /*26c0*/  @P3 IADD3 R3, P0, PT, R30, 0x280, RZ ;  /* 0x000002801e033810 */ /* 0x000fe20007f1e0ff */
[----:B------:R-:W-:Y:S01]  /*26d0*/  UMOV UR27, UR19 ;  /* 0x00000013001b7c82 */ /* 0x000fe20008000000 */
[----:B------:R-:W-:Y:S01]  /*26e0*/  @P4 R2UR UR4, R2 ;  /* 0x00000000020442ca */ /* 0x000fe200000e0000 */
[----:B------:R-:W-:Y:S01]  /*26f0*/  VIADD R2, R0, 0x40 ;  /* 0x0000004000027836 */ /* 0x000fe20000000000 */
[----:B------:R-:W-:Y:S01]  /*2700*/  @P4 R2UR UR5, R4 ;  /* 0x00000000040542ca */ /* 0x000fe200000e0000 */
[----:B------:R-:W-:Y:S01]  /*2710*/  @P3 IMAD.X R0, RZ, RZ, R31, P0 ;  /* 0x000000ffff003224 */ /* 0x000fe200000e061f */
[----:B------:R-:W-:Y:S01]  /*2720*/  @P3 R2UR UR12, R3 ;  /* 0x00000000030c32ca */ /* 0x000fe200000e0000 */
[----:B------:R-:W-:Y:S01]  /*2730*/  IMAD.U32 R6, RZ, RZ, UR9 ;  /* 0x00000009ff067e24 */ /* 0x000fe2000f8e00ff */
[----:B------:R-:W-:Y:S01]  /*2740*/  R2UR UR13, R2 ;  /* 0x00000000020d72ca */ /* 0x000fe200000e0000 */
[----:B------:R-:W-:Y:S01]  /*2750*/  IMAD.U32 R7, RZ, RZ, UR8 ;  /* 0x00000008ff077e24 */ /* 0x000fe2000f8e00ff */
[----:B------:R-:W-:Y:S01]  /*2760*/  @P3 R2UR UR11, R0 ;  /* 0x00000000000b32ca */ /* 0x000fe200000e0000 */
[----:B------:R-:W-:Y:S01]  /*2770*/  IMAD R0, R17, 0x8000, R12 ;  /* 0x0000800011007824 */ /* 0x000fe200078e020c */
[----:B------:R-:W-:Y:S01]  /*2780*/  MOV.SPILL R11, UR18 ;  /* 0x00000012000b7c02 */ /* 0x000fe20009000f00 */
[----:B------:R-:W-:Y:S01]  /*2790*/  IMAD.U32 R5, RZ, RZ, UR6 ;  /* 0x00000006ff057e24 */ /* 0x000fe2000f8e00ff */
[----:B------:R-:W-:Y:S01]  /*27a0*/  UMOV UR18, 0xc0 ;  /* 0x000000c000127882 */ /* 0x000fe20000000000 */
[----:B------:R-:W-:Y:S01]  /*27b0*/  IMAD.U32 R3, RZ, RZ, UR4 ;  /* 0x00000004ff037e24 */ /* 0x000fe2000f8e00ff */
[----:B------:R-:W-:Y:S01]  /*27c0*/  @P6 R2UR UR4, R6 ;  /* 0x00000000060462ca */ /* 0x000fe200000e0000 */
[----:B------:R-:W-:Y:S01]  /*27d0*/  IMAD.U32 R4, RZ, RZ, UR7 ;  /* 0x00000007ff047e24 */ /* 0x000fe2000f8e00ff */
[----:B------:R-:W-:Y:S01]  /*27e0*/  @P5 R2UR UR7, R5 ;  /* 0x00000000050752ca */ /* 0x000fe200000e0000 */
[C---:B------:R-:W-:Y:S01]  /*27f0*/  @P6 VIADD R6, R0.reuse, 0x14800 ;  /* 0x0001480000066836 */ /* 0x040fe20000000000 */
        /* <DEDUP_REMOVED lines=10> */
[----:B------:R-:W-:Y:S01]  /*28a0*/  ULOP3.LUT UR41, UR13, 0xfefffff8, URZ, 0xc0, !UPT ;  /* 0xfefffff80d297892 */ /* 0x000fe2000f8ec0ff */
[----:B------:R-:W-:Y:S01]  /*28b0*/  @P3 VIADD R0, R0, 0x1a800 ;  /* 0x0001a80000003836 */ /* 0x000fe20000000000 */
[----:B------:R-:W-:Y:S01]  /*28c0*/  @P5 R2UR UR32, R5 ;  /* 0x00000000052052ca */ /* 0x000fe200000e0000 */
[----:B------:R-:W-:Y:S01]  /*28d0*/  UMOV UR20, UR77 ;  /* 0x0000004d00147c82 */ /* 0x000fe20008000000 */
[----:B------:R-:W-:-:S02]  /*28e0*/  @P4 R2UR UR24, R4 ;  /* 0x00000000041842ca */ /* 0x000fc400000e0000 */
[----:B------:R-:W-:Y:S01]  /*28f0*/  @P3 R2UR UR8, R2 ;  /* 0x00000000020832ca */ /* 0x000fe200000e0000 */
[----:B------:R-:W-:Y:S01]  /*2900*/  IMAD.U32 R2, R20, -0x80000000, RZ ;  /* 0x8000000014027824 */ /* 0x000fe200078e00ff */
[----:B------:R-:W-:Y:S01]  /*2910*/  @P3 R2UR UR9, R3 ;  /* 0x00000000030932ca */ /* 0x000fe200000e0000 */
[----:B------:R1:W-:Y:S01]  /*2920*/  UTMALDG.3D.2CTA [UR40], [UR4], desc[URZ] ;  /* 0x0000ff28040075b4 */ /* 0x0003e20008211000 */
[----:B------:R-:W-:Y:S01]  /*2930*/  @P3 R2UR UR16, R0 ;  /* 0x00000000001032ca */ /* 0x000fe200000e0000 */
[----:B------:R-:W-:Y:S01]  /*2940*/  IMAD R0, R18, 0x8, R12 ;  /* 0x0000000812007824 */ /* 0x000fe200078e020c */
[----:B-1----:R-:W-:Y:S01]  /*2950*/  UMOV UR4, UR41 ;  /* 0x0000002900047c82 */ /* 0x002fe20008000000 */
[----:B------:R-:W-:Y:S01]  /*2960*/  R2UR.FILL UR42, R16 ;  /* 0x00000000102a72ca */ /* 0x000fe200004e0000 */
[----:B------:R-:W-:Y:S01]  /*2970*/  UMOV UR33, UR4 ;  /* 0x0000000400217c82 */ /* 0x000fe20008000000 */
[----:B------:R-:W-:Y:S01]  /*2980*/  UMOV UR25, UR4 ;  /* 0x0000000400197c82 */ /* 0x000fe20008000000 */
[----:B------:R1:W-:Y:S01]  /*2990*/  UTMALDG.3D.2CTA [UR32], [UR6], desc[URZ] ;  /* 0x0000ff20060075b4 */ /* 0x0003e20008211000 */
[----:B------:R-:W-:Y:S01]  /*29a0*/  UMOV UR17, UR4 ;  /* 0x0000000400117c82 */ /* 0x000fe20008000000 */
[----:B------:R2:W-:Y:S05]  /*29b0*/  UTMALDG.3D.2CTA [UR24], [UR14], desc[URZ] ;  /* 0x0000ff180e0075b4 */ /* 0x0005ea0008211000 */
[----:B------:R3:W-:Y:S01]  /*29c0*/  UTMALDG.3D.2CTA [UR16], [UR8], desc[URZ] ;  /* 0x0000ff10080075b4 */ /* 0x0007e20008211000 */
[----:B------:R-:W4:Y:S01]  /*29d0*/  SYNCS.PHASECHK.TRANS64.TRYWAIT P0, [R0+URZ+0x70], R2 ;  /* 0x00007002000075a7 */ /* 0x000f2200080011ff */
[----:B-1----:R-:W-:-:S02]  /*29e0*/  R2UR.FILL UR34, R15 ;  /* 0x000000000f2272ca */ /* 0x002fc400004e0000 */
[----:B------:R-:W-:Y:S02]  /*29f0*/  R2UR.FILL UR33, R14 ;  /* 0x000000000e2172ca */ /* 0x000fe400004e0000 */
[----:B--2---:R-:W-:Y:S02]  /*2a00*/  R2UR.FILL UR26, R13 ;  /* 0x000000000d1a72ca */ /* 0x004fe400004e0000 */
[----:B---3--:R-:W-:Y:S02]  /*2a10*/  R2UR.FILL UR18, R11 ;  /* 0x000000000b1272ca */ /* 0x008fe400004e0000 */
[----:B------:R-:W-:Y:S01]  /*2a20*/  R2UR.FILL UR16, R10 ;  /* 0x000000000a1072ca */ /* 0x000fe200004e0000 */
[----:B----4-:R-:W-:-:S14]  /*2a30*/  @!P0 BRA `(.L_x_35) ;  /* 0x000001f800088947 */ /* 0x010fdc0003800000 */
.L_x_227:
[----:B------:R-:W-:Y:S05]  /*2a40*/  @P2 BRA `(.L_x_36) ;  /* 0x00000000000c2947 */ /* 0x000fea0003800000 */
[----:B------:R-:W-:-:S13]  /*2a50*/  ELECT P0, URZ, PT ;  /* 0x0000000000ff782f */ /* 0x000fda0003800000 */
[----:B------:R-:W-:-:S04]  /*2a60*/  @P0 MOV R2, 0x10000 ;  /* 0x0001000000020802 */ /* 0x000fc80000000f00 */
[----:B------:R2:W-:Y:S03]  /*2a70*/  @P0 SYNCS.ARRIVE.TRANS64 RZ, [R0+URZ+0x60], R2 ;  /* 0x0000600200ff09a7 */ /* 0x0005e600080000ff */
.L_x_36:
[----:B------:R-:W-:Y:S02]  /*2a80*/  ELECT P6, URZ, PT ;  /* 0x0000000000ff782f */ /* 0x000fe400038c0000 */
[----:B------:R-:W-:Y:S02]  /*2a90*/  R2UR UR19, R8 ;  /* 0x00000000081372ca */ /* 0x000fe400000e0000 */
[----:B------:R-:W-:Y:S01]  /*2aa0*/  ELECT P5, URZ, PT ;  /* 0x0000000000ff782f */ /* 0x000fe200038a0000 */
[----:B------:R-:W-:Y:S01]  /*2ab0*/  IMAD R8, R18, 0x8000, R12 ;  /* 0x0000800012087824 */ /* 0x000fe200078e020c */
[----:B------:R-:W-:Y:S02]  /*2ac0*/  ELECT P4, URZ, PT ;  /* 0x0000000000ff782f */ /* 0x000fe40003880000 */
[----:B------:R-:W-:Y:S02]  /*2ad0*/  MOV.SPILL R10, UR16 ;  /* 0x00000010000a7c02 */ /* 0x000fe40009000f00 */
[----:B------:R-:W-:-:S02]  /*2ae0*/  ELECT P3, URZ, PT ;  /* 0x0000000000ff782f */ /* 0x000fc40003860000 */
        /* <DEDUP_REMOVED lines=16> */
[----:B------:R-:W-:Y:S01]  /*2bf0*/  UMOV UR28, UR77 ;  /* 0x0000004d001c7c82 */ /* 0x000fe20008000000 */
        /* <DEDUP_REMOVED lines=15> */
[----:B------:R-:W-:Y:S01]  /*2cf0*/  IMAD.U32 R5, RZ, RZ, UR6 ;  /* 0x00000006ff057e24 */ /* 0x000fe2000f8e00ff */
[----:B------:R-:W-:Y:S01]  /*2d00*/  @P5 R2UR UR6, R4 ;  /* 0x00000000040652ca */ /* 0x000fe200000e0000 */
[----:B------:R-:W-:Y:S01]  /*2d10*/  IMAD.U32 R7, RZ, RZ, UR8 ;  /* 0x00000008ff077e24 */ /* 0x000fe2000f8e00ff */
[----:B------:R-:W-:Y:S01]  /*2d20*/  MOV.SPILL R13, UR26 ;  /* 0x0000001a000d7c02 */ /* 0x000fe20009000f00 */
        /* <DEDUP_REMOVED lines=15> */
[----:B------:R-:W-:Y:S01]  /*2e20*/  ULOP3.LUT UR41, UR13, 0xfefffff8, URZ, 0xc0, !UPT ;  /* 0xfefffff80d297892 */ /* 0x000fe2000f8ec0ff */
[----:B------:R-:W-:Y:S01]  /*2e30*/  @P4 R2UR UR24, R4 ;  /* 0x00000000041842ca */ /* 0x000fe200000e0000 */
[----:B------:R-:W-:Y:S01]  /*2e40*/  UMOV UR26, 0x80 ;  /* 0x00000080001a7882 */ /* 0x000fe20000000000 */
[----:B------:R-:W-:Y:S01]  /*2e50*/  @P3 R2UR UR8, R2 ;  /* 0x00000000020832ca */ /* 0x000fe200000e0000 */
[----:B------:R-:W-:Y:S01]  /*2e60*/  IMAD.U32 R4, R39, -0x80000000, RZ ;  /* 0x8000000027047824 */ /* 0x000fe200078e00ff */
[----:B------:R-:W-:Y:S01]  /*2e70*/  @P3 R2UR UR9, R3 ;  /* 0x00000000030932ca */ /* 0x000fe200000e0000 */
[----:B------:R-:W-:Y:S01]  /*2e80*/  VIADD R18, R18, 0x1 ;  /* 0x0000000112127836 */ /* 0x000fe20000000000 */
[----:B------:R-:W-:Y:S01]  /*2e90*/  @P3 R2UR UR16, R0 ;  /* 0x00000000001032ca */ /* 0x000fe200000e0000 */
[----:B------:R-:W-:Y:S01]  /*2ea0*/  VIADD R0, R17, 0x1 ;  /* 0x0000000111007836 */ /* 0x000fe20000000000 */
[----:B------:R1:W-:Y:S01]  /*2eb0*/  UTMALDG.3D.2CTA [UR40], [UR4], desc[URZ] ;  /* 0x0000ff28040075b4 */ /* 0x0003e20008211000 */
[----:B------:R-:W-:Y:S01]  /*2ec0*/  MOV.SPILL R11, UR18 ;  /* 0x00000012000b7c02 */ /* 0x000fe20009000f00 */
[----:B------:R-:W-:Y:S01]  /*2ed0*/  UMOV UR18, 0xc0 ;  /* 0x000000c000127882 */ /* 0x000fe20000000000 */
[----:B------:R-:W-:-:S02]  /*2ee0*/  LOP3.LUT R2, R9, 0x1, RZ, 0xc0, !PT ;  /* 0x0000000109027812 */ /* 0x000fc400078ec0ff */
[C---:B------:R-:W-:Y:S02]  /*2ef0*/  ISETP.GT.AND P0, PT, R9.reuse, RZ, PT ;  /* 0x000000ff0900720c */ /* 0x040fe40003f04270 */
[----:B------:R-:W-:Y:S02]  /*2f00*/  ISETP.NE.U32.AND P1, PT, R2, 0x1, PT ;  /* 0x000000010200780c */ /* 0x000fe40003f25070 */
[----:B------:R-:W-:Y:S02]  /*2f10*/  LEA.HI R2, R9, R9, RZ, 0x1 ;  /* 0x0000000909027211 */ /* 0x000fe400078f08ff */
[----:B------:R-:W-:Y:S02]  /*2f20*/  ISETP.NE.AND P4, PT, R0, 0x2, PT ;  /* 0x000000020000780c */ /* 0x000fe40003f85270 */
[----:B------:R-:W-:Y:S02]  /*2f30*/  ISETP.NE.AND P3, PT, R18, 0x2, PT ;  /* 0x000000021200780c */ /* 0x000fe40003f65270 */
[----:B------:R-:W-:-:S02]  /*2f40*/  LEA.HI.SX32 R28, R2, 0xffffffff, 0x1f ;  /* 0xffffffff021c7811 */ /* 0x000fc400078ffaff */
[----:B------:R-:W-:Y:S02]  /*2f50*/  SEL R3, RZ, 0x1, P4 ;  /* 0x00000001ff037807 */ /* 0x000fe40002000000 */
[----:B------:R-:W-:Y:S02]  /*2f60*/  SEL R21, RZ, 0x1, P3 ;  /* 0x00000001ff157807 */ /* 0x000fe40001800000 */
[----:B------:R-:W-:Y:S02]  /*2f70*/  LEA.HI R2, R19, R19, RZ, 0x1 ;  /* 0x0000001313027211 */ /* 0x000fe400078f08ff */
[----:B------:R-:W-:Y:S02]  /*2f80*/  ISETP.GT.AND P1, PT, R9, RZ, P1 ;  /* 0x000000ff0900720c */ /* 0x000fe40000f24270 */
[----:B------:R-:W-:Y:S02]  /*2f90*/  LOP3.LUT R22, R22, R3, RZ, 0x3c, !PT ;  /* 0x0000000316167212 */ /* 0x000fe400078e3cff */
[----:B------:R-:W-:-:S02]  /*2fa0*/  LOP3.LUT R21, R20, R21, RZ, 0x3c, !PT ;  /* 0x0000001514157212 */ /* 0x000fc400078e3cff */
[----:B------:R-:W-:Y:S01]  /*2fb0*/  @P0 SHF.R.S32.HI R28, RZ, 0x1, R2 ;  /* 0x00000001ff1c0819 */ /* 0x000fe20000011402 */
[----:B-1----:R-:W-:Y:S01]  /*2fc0*/  UMOV UR4, UR41 ;  /* 0x0000002900047c82 */ /* 0x002fe20008000000 */
[----:B------:R-:W-:Y:S01]  /*2fd0*/  R2UR.FILL UR42, R16 ;  /* 0x00000000102a72ca */ /* 0x000fe200004e0000 */
[----:B------:R-:W-:Y:S01]  /*2fe0*/  UMOV UR33, UR4 ;  /* 0x0000000400217c82 */ /* 0x000fe20008000000 */
[----:B------:R-:W-:Y:S01]  /*2ff0*/  UMOV UR25, UR4 ;  /* 0x0000000400197c82 */ /* 0x000fe20008000000 */
[----:B------:R1:W-:Y:S01]  /*3000*/  UTMALDG.3D.2CTA [UR32], [UR6], desc[URZ] ;  /* 0x0000ff20060075b4 */ /* 0x0003e20008211000 */
[----:B------:R-:W-:Y:S01]  /*3010*/  UMOV UR17, UR4 ;  /* 0x0000000400117c82 */ /* 0x000fe20008000000 */
[----:B------:R2:W-:Y:S01]  /*3020*/  UTMALDG.3D.2CTA [UR24], [UR14], desc[URZ] ;  /* 0x0000ff180e0075b4 */ /* 0x0005e20008211000 */
        /* <DEDUP_REMOVED lines=8> */
.L_x_229:
[----:B------:R-:W-:Y:S02]  /*30b0*/  ISETP.GE.AND P0, PT, R28, 0x1, PT ;  /* 0x000000011c00780c */ /* 0x000fe40003f06270 */
[----:B------:R-:W-:Y:S02]  /*30c0*/  LOP3.LUT R29, R33, 0x1, RZ, 0x3c, !PT ;  /* 0x00000001211d7812 */ /* 0x000fe400078e3cff */
[----:B------:R-:W-:Y:S02]  /*30d0*/  LOP3.LUT R37, R37, 0x1, RZ, 0x3c, !PT ;  /* 0x0000000125257812 */ /* 0x000fe400078e3cff */
[----:B------:R-:W-:Y:S02]  /*30e0*/  LOP3.LUT R35, R35, 0x1, RZ, 0x3c, !PT ;  /* 0x0000000123237812 */ /* 0x000fe400078e3cff */
[----:B------:R-:W-:Y:S02]  /*30f0*/  LOP3.LUT R36, R36, 0x1, RZ, 0x3c, !PT ;  /* 0x0000000124247812 */ /* 0x000fe400078e3cff */
[----:B------:R-:W-:-:S02]  /*3100*/  SEL R17, R0, RZ, P4 ;  /* 0x000000ff00117207 */ /* 0x000fc40002000000 */
[----:B------:R-:W-:Y:S01]  /*3110*/  SEL R18, R18, RZ, P3 ;  /* 0x000000ff12127207 */ /* 0x000fe20001800000 */
[----:B------:R-:W-:Y:S05]  /*3120*/  @!P0 BRA `(.L_x_38) ;  /* 0x0000002800488947 */ /* 0x000fea0003800000 */
[----:B------:R-:W-:Y:S01]  /*3130*/  HFMA2 R23, -RZ, RZ, 0, 0 ;  /* 0x00000000ff177431 */ /* 0x000fe200000001ff */
.L_x_59:
[----:B------:R-:W-:-:S04]  /*3140*/  SHF.L.U32 R0, R29, 0x1f, RZ ;  /* 0x0000001f1d007819 */ /* 0x000fc800000006ff */
[----:B------:R-:W2:Y:S02]  /*3150*/  SYNCS.PHASECHK.TRANS64.TRYWAIT P0, [R12+URZ+0x18], R0 ;  /* 0x000018000c0075a7 */ /* 0x000ea400080011ff */
[----:B--2---:R-:W-:Y:S05]  /*3160*/  @!P0 BRA `(.L_x_39) ;  /* 0x000001f0006c8947 */ /* 0x004fea0003800000 */
.L_x_231:
[----:B------:R-:W-:Y:S05]  /*3170*/  @P2 BRA `(.L_x_40) ;  /* 0x00000000000c2947 */ /* 0x000fea0003800000 */
[----:B------:R-:W-:-:S13]  /*3180*/  ELECT P0, URZ, PT ;  /* 0x0000000000ff782f */ /* 0x000fda0003800000 */
[----:B------:R-:W-:-:S04]  /*3190*/  @P0 MOV R0, 0x4000 ;  /* 0x0000400000000802 */ /* 0x000fc80000000f00 */
[----:B------:R3:W-:Y:S03]  /*31a0*/  @P0 SYNCS.ARRIVE.TRANS64 RZ, [R12+URZ+0x10], R0 ;  /* 0x000010000cff09a7 */ /* 0x0007e600080000ff */
.L_x_40:
[----:B------:R-:W4:Y:S01]  /*31b0*/  LDL R6, [R1+0x104] ;  /* 0x0001040001067983 */ /* 0x000f220000100800 */
[----:B------:R-:W-:Y:S02]  /*31c0*/  ELECT P2, URZ, PT ;  /* 0x0000000000ff782f */ /* 0x000fe40003840000 */
[----:B------:R-:W-:Y:S01]  /*31d0*/  R2UR UR4, R23 ;  /* 0x00000000170472ca */ /* 0x000fe200000e0000 */
[----:B------:R-:W-:Y:S01]  /*31e0*/  IMAD R4, R17, 0x8, R12 ;  /* 0x0000000811047824 */ /* 0x000fe200078e020c */
[----:B------:R-:W-:Y:S01]  /*31f0*/  R2UR UR7, R34 ;  /* 0x00000000220772ca */ /* 0x000fe200000e0000 */
[----:B------:R-:W-:Y:S01]  /*3200*/  UMOV UR12, UR77 ;  /* 0x0000004d000c7c82 */ /* 0x000fe20008000000 */
[----:B-1----:R-:W-:Y:S01]  /*3210*/  MOV.SPILL R5, UR10 ;  /* 0x0000000a00057c02 */ /* 0x002fe20009000f00 */
[----:B------:R-:W-:-:S06]  /*3220*/  UMOV UR10, URZ ;  /* 0x000000ff000a7c82 */ /* 0x000fcc0008000000 */
[----:B------:R-:W-:Y:S02]  /*3230*/  @P2 IADD3 R2, P0, PT, R30, 0x200, RZ ;  /* 0x000002001e022810 */ /* 0x000fe40007f1e0ff */
[----:B------:R-:W-:Y:S02]  /*3240*/  UIMAD UR9, UR4, -0x100, UR16 ;  /* 0xffffff00040978a4 */ /* 0x000fe4000f8e0210 */
[----:B------:R-:W-:Y:S01]  /*3250*/  @P2 R2UR UR6, R2 ;  /* 0x00000000020622ca */ /* 0x000fe200000e0000 */
[----:B---3--:R-:W-:-:S03]  /*3260*/  @P2 IMAD.X R0, RZ, RZ, R31, P0 ;  /* 0x000000ffff002224 */ /* 0x008fc600000e061f */
[----:B------:R-:W-:Y:S01]  /*3270*/  IMAD.U32 R20, RZ, RZ, UR9 ;  /* 0x00000009ff147e24 */ /* 0x000fe2000f8e00ff */
[----:B------:R-:W-:Y:S01]  /*3280*/  UIADD3 UR9, UPT, UPT, UR9, -0x80, URZ ;  /* 0xffffff8009097890 */ /* 0x000fe2000fffe0ff */
[----:B------:R-:W-:Y:S01]  /*3290*/  @P2 R2UR UR5, R0 ;  /* 0x00000000000522ca */ /* 0x000fe200000e0000 */
[----:B------:R-:W-:Y:S02]  /*32a0*/  @P2 VIADD R0, R12, 0x12800 ;  /* 0x000128000c002836 */ /* 0x000fe40000000000 */
[----:B------:R-:W-:Y:S02]  /*32b0*/  UIADD3 UR11, UPT, UPT, UR7, UR9, URZ ;  /* 0x00000009070b7290 */ /* 0x000fe4000fffe0ff */
[----:B------:R-:W-:Y:S01]  /*32c0*/  IMAD.U32 R24, RZ, RZ, UR9 ;  /* 0x00000009ff187e24 */ /* 0x000fe2000f8e00ff */
[----:B------:R-:W-:Y:S01]  /*32d0*/  R2UR UR9, R32 ;  /* 0x00000000200972ca */ /* 0x000fe200000e0000 */
[----:B------:R-:W-:Y:S01]  /*32e0*/  IMAD.U32 R2, RZ, RZ, UR6 ;  /* 0x00000006ff027e24 */ /* 0x000fe2000f8e00ff */
[----:B------:R-:W-:Y:S01]  /*32f0*/  @P2 R2UR UR8, R0 ;  /* 0x00000000000822ca */ /* 0x000fe200000e0000 */
[----:B------:R-:W-:-:S02]  /*3300*/  IMAD.U32 R0, R22, -0x80000000, RZ ;  /* 0x8000000016007824 */ /* 0x000fc400078e00ff */
[----:B------:R-:W-:Y:S01]  /*3310*/  IMAD.U32 R19, RZ, RZ, UR11 ;  /* 0x0000000bff137e24 */ /* 0x000fe2000f8e00ff */
[----:B------:R-:W-:Y:S01]  /*3320*/  @P2 R2UR UR4, R2 ;  /* 0x00000000020422ca */ /* 0x000fe200000e0000 */
[----:B--2---:R-:W-:-:S05]  /*3330*/  IMAD.U32 R3, RZ, RZ, UR5 ;  /* 0x00000005ff037e24 */ /* 0x004fca000f8e00ff */
[----:B------:R-:W-:-:S13]  /*3340*/  @P2 R2UR UR5, R3 ;  /* 0x00000000030522ca */ /* 0x000fda00000e0000 */
[----:B------:R1:W-:Y:S01]  /*3350*/  UTMALDG.3D.2CTA [UR8], [UR4], desc[URZ] ;  /* 0x0000ff08040075b4 */ /* 0x0003e20008211000 */
[----:B------:R-:W2:Y:S01]  /*3360*/  SYNCS.PHASECHK.TRANS64.TRYWAIT P0, [R4+URZ+0x50], R0 ;  /* 0x00005000040075a7 */ /* 0x000ea200080011ff */
[----:B-1----:R-:W-:Y:S02]  /*3370*/  R2UR.FILL UR10, R5 ;  /* 0x00000000050a72ca */ /* 0x002fe400004e0000 */
[----:B----4-:R-:W-:Y:S01]  /*3380*/  ISETP.NE.AND P2, PT, R6, RZ, PT ;  /* 0x000000ff0600720c */ /* 0x010fe20003f45270 */
[----:B--2---:R-:W-:-:S12]  /*3390*/  @!P0 BRA `(.L_x_41) ;  /* 0x000001ec00fc8947 */ /* 0x004fd80003800000 */
.L_x_233:
[----:B------:R-:W-:Y:S05]  /*33a0*/  @P2 BRA `(.L_x_42) ;  /* 0x00000000000c2947 */ /* 0x000fea0003800000 */
[----:B------:R-:W-:-:S13]  /*33b0*/  ELECT P0, URZ, PT ;  /* 0x0000000000ff782f */ /* 0x000fda0003800000 */
[----:B------:R-:W-:-:S04]  /*33c0*/  @P0 MOV R0, 0x10000 ;  /* 0x0001000000000802 */ /* 0x000fc80000000f00 */
[----:B------:R2:W-:Y:S03]  /*33d0*/  @P0 SYNCS.ARRIVE.TRANS64 RZ, [R4+URZ+0x40], R0 ;  /* 0x0000400004ff09a7 */ /* 0x0005e600080000ff */
.L_x_42:
[----:B------:R-:W-:Y:S01]  /*33e0*/  ELECT P6, URZ, PT ;  /* 0x0000000000ff782f */ /* 0x000fe200038c0000 */
[----:B-12---:R-:W-:Y:S01]  /*33f0*/  VIADD R4, R4, 0x40 ;  /* 0x0000004004047836 */ /* 0x006fe20000000000 */
[----:B------:R-:W-:Y:S01]  /*3400*/  ELECT P5, URZ, PT ;  /* 0x0000000000ff782f */ /* 0x000fe200038a0000 */
[--C-:B------:R-:W-:Y:S01]  /*3410*/  IMAD R6, R17, 0x8000, R12.reuse ;  /* 0x0000800011067824 */ /* 0x100fe200078e020c */
[----:B------:R-:W-:Y:S02]  /*3420*/  ELECT P4, URZ, PT ;  /* 0x0000000000ff782f */ /* 0x000fe40003880000 */
[----:B------:R-:W-:Y:S02]  /*3430*/  R2UR UR15, R19 ;  /* 0x00000000130f72ca */ /* 0x000fe400000e0000 */
[----:B------:R-:W-:Y:S02]  /*3440*/  ELECT P3, URZ, PT ;  /* 0x0000000000ff782f */ /* 0x000fe40003860000 */
[----:B------:R-:W-:Y:S01]  /*3450*/  R2UR UR14, R4 ;  /* 0x00000000040e72ca */ /* 0x000fe200000e0000 */
[----:B------:R-:W-:Y:S01]  /*3460*/  UMOV UR44, UR77 ;  /* 0x0000004d002c7c82 */ /* 0x000fe20008000000 */
[----:B------:R-:W-:Y:S01]  /*3470*/  MOV.SPILL R9, UR16 ;  /* 0x0000001000097c02 */ /* 0x000fe20009000f00 */
[----:B------:R-:W-:Y:S01]  /*3480*/  UMOV UR36, UR77 ;  /* 0x0000004d00247c82 */ /* 0x000fe20008000000 */
[----:B------:R-:W-:Y:S01]  /*3490*/  MOV.SPILL R8, UR42 ;  /* 0x0000002a00087c02 */ /* 0x000fe20009000f00 */
[----:B------:R-:W-:Y:S01]  /*34a0*/  UMOV UR42, URZ ;  /* 0x000000ff002a7c82 */ /* 0x000fe20008000000 */
[----:B------:R-:W-:Y:S01]  /*34b0*/  @P6 IADD3 R2, P0, PT, R30, 0x280, RZ ;  /* 0x000002801e026810 */ /* 0x000fe20007f1e0ff */
[----:B------:R-:W-:Y:S01]  /*34c0*/  @P6 VIADD R7, R6, 0x14800 ;  /* 0x0001480006076836 */ /* 0x000fe20000000000 */
[----:B------:R-:W-:Y:S01]  /*34d0*/  MOV.SPILL R14, UR34 ;  /* 0x00000022000e7c02 */ /* 0x000fe20009000f00 */
[----:B------:R-:W-:Y:S01]  /*34e0*/  UMOV UR34, 0x40 ;  /* 0x0000004000227882 */ /* 0x000fe20000000000 */
[----:B------:R-:W-:Y:S01]  /*34f0*/  @P6 R2UR UR9, R2 ;  /* 0x00000000020962ca */ /* 0x000fe200000e0000 */
[--C-:B------:R-:W-:Y:S01]  /*3500*/  @P6 IMAD.X R0, RZ, RZ, R31.reuse, P0 ;  /* 0x000000ffff006224 */ /* 0x100fe200000e061f */
[----:B------:R-:W-:Y:S01]  /*3510*/  @P5 IADD3 R3, P0, PT, R30, 0x280, RZ ;  /* 0x000002801e035810 */ /* 0x000fe20007f1e0ff */
[----:B------:R-:W-:Y:S01]  /*3520*/  ULOP3.LUT UR41, UR14, 0xfefffff8, URZ, 0xc0, !UPT ;  /* 0xfefffff80e297892 */ /* 0x000fe2000f8ec0ff */
[----:B------:R-:W-:Y:S01]  /*3530*/  @P6 R2UR UR40, R7 ;  /* 0x00000000072862ca */ /* 0x000fe200000e0000 */
[----:B------:R-:W-:Y:S01]  /*3540*/  UMOV UR43, UR15 ;  /* 0x0000000f002b7c82 */ /* 0x000fe20008000000 */
[----:B------:R-:W-:Y:S01]  /*3550*/  @P6 R2UR UR8, R0 ;  /* 0x00000000000862ca */ /* 0x000fe200000e0000 */
[--C-:B------:R-:W-:Y:S01]  /*3560*/  @P5 IMAD.X R0, RZ, RZ, R31.reuse, P0 ;  /* 0x000000ffff005224 */ /* 0x100fe200000e061f */
[----:B------:R-:W-:Y:S01]  /*3570*/  @P4 IADD3 R5, P0, PT, R30, 0x280, RZ ;  /* 0x000002801e054810 */ /* 0x000fe20007f1e0ff */
[----:B------:R-:W-:Y:S01]  /*3580*/  UMOV UR35, UR15 ;  /* 0x0000000f00237c82 */ /* 0x000fe20008000000 */
        /* <DEDUP_REMOVED lines=12> */
[----:B------:R-:W-:Y:S01]  /*3650*/  MOV.SPILL R13, UR33 ;  /* 0x00000021000d7c02 */ /* 0x000fe20009000f00 */
[----:B------:R-:W-:Y:S01]  /*3660*/  IMAD.U32 R2, RZ, RZ, UR9 ;  /* 0x00000009ff027e24 */ /* 0x000fe2000f8e00ff */
[----:B------:R-:W-:Y:S01]  /*3670*/  @P3 R2UR UR8, R4 ;  /* 0x00000000040832ca */ /* 0x000fe200000e0000 */
[----:B------:R-:W-:Y:S01]  /*3680*/  IMAD.U32 R4, RZ, RZ, UR7 ;  /* 0x00000007ff047e24 */ /* 0x000fe2000f8e00ff */
[----:B------:R-:W-:Y:S01]  /*3690*/  @P6 R2UR UR7, R3 ;  /* 0x00000000030762ca */ /* 0x000fe200000e0000 */
[----:B------:R-:W-:Y:S01]  /*36a0*/  IMAD.U32 R5, RZ, RZ, UR6 ;  /* 0x00000006ff057e24 */ /* 0x000fe2000f8e00ff */
[----:B------:R-:W-:Y:S01]  /*36b0*/  @P6 R2UR UR6, R2 ;  /* 0x00000000020662ca */ /* 0x000fe200000e0000 */
[----:B------:R-:W-:Y:S01]  /*36c0*/  IMAD.U32 R2, RZ, RZ, UR5 ;  /* 0x00000005ff027e24 */ /* 0x000fe2000f8e00ff */
[----:B------:R-:W-:Y:S01]  /*36d0*/  MOV.SPILL R11, UR26 ;  /* 0x0000001a000b7c02 */ /* 0x000fe20009000f00 */
        /* <DEDUP_REMOVED lines=12> */
[----:B------:R1:W-:Y:S01]  /*37a0*/  UTMALDG.3D.2CTA [UR40], [UR6], desc[URZ] ;  /* 0x0000ff28060075b4 */ /* 0x0003e20008211000 */
[----:B------:R-:W-:Y:S01]  /*37b0*/  @P3 R2UR UR8, R2 ;  /* 0x00000000020832ca */ /* 0x000fe200000e0000 */
[----:B------:R-:W-:Y:S01]  /*37c0*/  UMOV UR26, 0x80 ;  /* 0x00000080001a7882 */ /* 0x000fe20000000000 */
[----:B------:R-:W-:Y:S01]  /*37d0*/  @P3 R2UR UR9, R3 ;  /* 0x00000000030932ca */ /* 0x000fe200000e0000 */
[----:B------:R-:W-:Y:S01]  /*37e0*/  IMAD R4, R18, 0x8, R12 ;  /* 0x0000000812047824 */ /* 0x000fe200078e020c */
[----:B------:R-:W-:Y:S01]  /*37f0*/  @P3 R2UR UR16, R0 ;  /* 0x00000000001032ca */ /* 0x000fe200000e0000 */
[----:B------:R-:W-:Y:S01]  /*3800*/  IMAD.U32 R0, R21, -0x80000000, RZ ;  /* 0x8000000015007824 */ /* 0x000fe200078e00ff */
[----:B------:R-:W-:Y:S01]  /*3810*/  MOV.SPILL R10, UR18 ;  /* 0x00000012000a7c02 */ /* 0x000fe20009000f00 */
[----:B------:R-:W-:Y:S01]  /*3820*/  UMOV UR18, 0xc0 ;  /* 0x000000c000127882 */ /* 0x000fe20000000000 */
[----:B------:R-:W-:Y:S01]  /*3830*/  UMOV UR19, UR15 ;  /* 0x0000000f00137c82 */ /* 0x000fe20008000000 */
[----:B-1----:R-:W-:Y:S01]  /*3840*/  UMOV UR6, UR41 ;  /* 0x0000002900067c82 */ /* 0x002fe20008000000 */
[----:B------:R-:W-:Y:S01]  /*3850*/  R2UR.FILL UR42, R8 ;  /* 0x00000000082a72ca */ /* 0x000fe200004e0000 */
[----:B------:R-:W-:Y:S01]  /*3860*/  UMOV UR33, UR6 ;  /* 0x0000000600217c82 */ /* 0x000fe20008000000 */
[----:B------:R-:W-:Y:S01]  /*3870*/  UMOV UR25, UR6 ;  /* 0x0000000600197c82 */ /* 0x000fe20008000000 */
[----:B------:R1:W-:Y:S01]  /*3880*/  UTMALDG.3D.2CTA [UR32], [UR4], desc[URZ] ;  /* 0x0000ff20040075b4 */ /* 0x0003e20008211000 */
[----:B------:R-:W-:Y:S01]  /*3890*/  UMOV UR17, UR6 ;  /* 0x0000000600117c82 */ /* 0x000fe20008000000 */
[----:B------:R2:W-:Y:S02]  /*38a0*/  UTMALDG.3D.2CTA [UR24], [UR12], desc[URZ] ;  /* 0x0000ff180c0075b4 */ /* 0x0005e40008211000 */
        /* <DEDUP_REMOVED lines=8> */
.L_x_235:
[----:B------:R-:W-:Y:S05]  /*3930*/  @P2 BRA `(.L_x_44) ;  /* 0x00000000000c2947 */ /* 0x000fea0003800000 */
[----:B------:R-:W-:-:S13]  /*3940*/  ELECT P0, URZ, PT ;  /* 0x0000000000ff782f */ /* 0x000fda0003800000 */
[----:B------:R-:W-:-:S04]  /*3950*/  @P0 MOV R0, 0x10000 ;  /* 0x0001000000000802 */ /* 0x000fc80000000f00 */
[----:B------:R2:W-:Y:S03]  /*3960*/  @P0 SYNCS.ARRIVE.TRANS64 RZ, [R4+URZ+0x60], R0 ;  /* 0x0000600004ff09a7 */ /* 0x0005e600080000ff */
.L_x_44:
[----:B------:R-:W-:Y:S01]  /*3970*/  ELECT P6, URZ, PT ;  /* 0x0000000000ff782f */ /* 0x000fe200038c0000 */
[----:B------:R-:W-:Y:S01]  /*3980*/  VIADD R9, R17, 0x1 ;  /* 0x0000000111097836 */ /* 0x000fe20000000000 */
[----:B------:R-:W-:Y:S01]  /*3990*/  ELECT P5, URZ, PT ;  /* 0x0000000000ff782f */ /* 0x000fe200038a0000 */
[----:B------:R-:W-:Y:S01]  /*39a0*/  IMAD R8, R18, 0x8000, R12 ;  /* 0x0000800012087824 */ /* 0x000fe200078e020c */
[----:B------:R-:W-:Y:S02]  /*39b0*/  ELECT P4, URZ, PT ;  /* 0x0000000000ff782f */ /* 0x000fe40003880000 */
[----:B------:R-:W-:Y:S02]  /*39c0*/  R2UR UR19, R19 ;  /* 0x00000000131372ca */ /* 0x000fe400000e0000 */
[----:B------:R-:W-:Y:S02]  /*39d0*/  ELECT P3, URZ, PT ;  /* 0x0000000000ff782f */ /* 0x000fe40003860000 */
[----:B------:R-:W-:Y:S01]  /*39e0*/  MOV.SPILL R14, UR16 ;  /* 0x00000010000e7c02 */ /* 0x000fe20009000f00 */
[----:B------:R-:W-:Y:S01]  /*39f0*/  UMOV UR44, UR77 ;  /* 0x0000004d002c7c82 */ /* 0x000fe20008000000 */
[----:B------:R-:W-:Y:S01]  /*3a00*/  MOV.SPILL R10, UR42 ;  /* 0x0000002a000a7c02 */ /* 0x000fe20009000f00 */
[----:B------:R-:W-:Y:S01]  /*3a10*/  UMOV UR42, URZ ;  /* 0x000000ff002a7c82 */ /* 0x000fe20008000000 */
[----:B------:R-:W-:Y:S01]  /*3a20*/  MOV.SPILL R13, UR34 ;  /* 0x00000022000d7c02 */ /* 0x000fe20009000f00 */
[----:B------:R-:W-:Y:S01]  /*3a30*/  UMOV UR34, 0x40 ;  /* 0x0000004000227882 */ /* 0x000fe20000000000 */
[C---:B-1----:R-:W-:Y:S01]  /*3a40*/  @P6 IADD3 R3, P0, PT, R30.reuse, 0x300, RZ ;  /* 0x000003001e036810 */ /* 0x042fe20007f1e0ff */
[----:B------:R-:W-:Y:S01]  /*3a50*/  UMOV UR36, UR77 ;  /* 0x0000004d00247c82 */ /* 0x000fe20008000000 */
[----:B------:R-:W-:Y:S01]  /*3a60*/  MOV.SPILL R11, UR33 ;  /* 0x00000021000b7c02 */ /* 0x000fe20009000f00 */
[----:B------:R-:W-:Y:S01]  /*3a70*/  UMOV UR28, UR77 ;  /* 0x0000004d001c7c82 */ /* 0x000fe20008000000 */
[----:B------:R-:W-:Y:S01]  /*3a80*/  @P6 R2UR UR9, R3 ;  /* 0x00000000030962ca */ /* 0x000fe200000e0000 */
[--C-:B------:R-:W-:Y:S01]  /*3a90*/  @P6 IMAD.X R6, RZ, RZ, R31.reuse, P0 ;  /* 0x000000ffff066224 */ /* 0x100fe200000e061f */
[----:B------:R-:W-:Y:S01]  /*3aa0*/  @P5 IADD3 R2, P0, PT, R30, 0x300, RZ ;  /* 0x000003001e025810 */ /* 0x000fe20007f1e0ff */
[----:B------:R-:W-:Y:S01]  /*3ab0*/  UMOV UR43, UR19 ;  /* 0x00000013002b7c82 */ /* 0x000fe20008000000 */
[----:B------:R-:W-:Y:S01]  /*3ac0*/  MOV.SPILL R16, UR26 ;  /* 0x0000001a00107c02 */ /* 0x000fe20009000f00 */
[----:B------:R-:W-:Y:S01]  /*3ad0*/  UMOV UR35, UR19 ;  /* 0x0000001300237c82 */ /* 0x000fe20008000000 */
[----:B------:R-:W-:Y:S01]  /*3ae0*/  @P6 R2UR UR8, R6 ;  /* 0x00000000060862ca */ /* 0x000fe200000e0000 */
[--C-:B------:R-:W-:Y:S01]  /*3af0*/  @P5 IMAD.X R5, RZ, RZ, R31.reuse, P0 ;  /* 0x000000ffff055224 */ /* 0x100fe200000e061f */
[----:B--2---:R-:W-:Y:S01]  /*3b00*/  @P4 IADD3 R0, P0, PT, R30, 0x300, RZ ;  /* 0x000003001e004810 */ /* 0x004fe20007f1e0ff */
[----:B------:R-:W-:Y:S01]  /*3b10*/  UMOV UR26, 0x80 ;  /* 0x00000080001a7882 */ /* 0x000fe20000000000 */
[----:B------:R-:W-:Y:S01]  /*3b20*/  @P5 R2UR UR7, R2 ;  /* 0x00000000020752ca */ /* 0x000fe200000e0000 */
[----:B------:R-:W-:Y:S01]  /*3b30*/  UMOV UR27, UR19 ;  /* 0x00000013001b7c82 */ /* 0x000fe20008000000 */
[----:B------:R-:W-:Y:S01]  /*3b40*/  @P4 R2UR UR5, R0 ;  /* 0x00000000000542ca */ /* 0x000fe200000e0000 */
[--C-:B------:R-:W-:Y:S01]  /*3b50*/  @P4 IMAD.X R0, RZ, RZ, R31.reuse, P0 ;  /* 0x000000ffff004224 */ /* 0x100fe200000e061f */
[----:B------:R-:W-:Y:S01]  /*3b60*/  @P3 IADD3 R7, P0, PT, R30, 0x300, RZ ;  /* 0x000003001e073810 */ /* 0x000fe20007f1e0ff */
[----:B------:R-:W-:Y:S01]  /*3b70*/  IMAD.U32 R6, RZ, RZ, UR9 ;  /* 0x00000009ff067e24 */ /* 0x000fe2000f8e00ff */
[----:B------:R-:W-:Y:S01]  /*3b80*/  @P5 R2UR UR6, R5 ;  /* 0x00000000050652ca */ /* 0x000fe200000e0000 */
[----:B------:R-:W-:Y:S01]  /*3b90*/  UMOV UR20, UR77 ;  /* 0x0000004d00147c82 */ /* 0x000fe20008000000 */
[----:B------:R-:W-:Y:S01]  /*3ba0*/  @P4 R2UR UR4, R0 ;  /* 0x00000000000442ca */ /* 0x000fe200000e0000 */
[----:B------:R-:W-:Y:S01]  /*3bb0*/  VIADD R0, R4, 0x60 ;  /* 0x0000006004007836 */ /* 0x000fe20000000000 */
[----:B------:R-:W-:Y:S01]  /*3bc0*/  @P3 R2UR UR12, R7 ;  /* 0x00000000070c32ca */ /* 0x000fe200000e0000 */
[----:B------:R-:W-:Y:S01]  /*3bd0*/  @P3 IMAD.X R3, RZ, RZ, R31, P0 ;  /* 0x000000ffff033224 */ /* 0x000fe200000e061f */
[----:B------:R-:W-:Y:S01]  /*3be0*/  ISETP.NE.AND P0, PT, R9, 0x2, PT ;  /* 0x000000020900780c */ /* 0x000fe20003f05270 */
[----:B------:R-:W-:Y:S01]  /*3bf0*/  IMAD.U32 R7, RZ, RZ, UR8 ;  /* 0x00000008ff077e24 */ /* 0x000fe2000f8e00ff */
[----:B------:R-:W-:Y:S01]  /*3c00*/  R2UR UR13, R0 ;  /* 0x00000000000d72ca */ /* 0x000fe200000e0000 */
[----:B------:R-:W-:Y:S01]  /*3c10*/  @P6 VIADD R0, R8, 0x24800 ;  /* 0x0002480008006836 */ /* 0x000fe20000000000 */
[----:B------:R-:W-:Y:S01]  /*3c20*/  @P3 R2UR UR11, R3 ;  /* 0x00000000030b32ca */ /* 0x000fe200000e0000 */
[----:B------:R-:W-:Y:S01]  /*3c30*/  IMAD.U32 R4, RZ, RZ, UR7 ;  /* 0x00000007ff047e24 */ /* 0x000fe2000f8e00ff */
[----:B------:R-:W-:Y:S01]  /*3c40*/  SEL R2, RZ, 0x1, P0 ;  /* 0x00000001ff027807 */ /* 0x000fe20000000000 */
[----:B------:R-:W-:Y:S01]  /*3c50*/  IMAD.U32 R5, RZ, RZ, UR6 ;  /* 0x00000006ff057e24 */ /* 0x000fe2000f8e00ff */
[----:B------:R-:W-:Y:S01]  /*3c60*/  @P6 R2UR UR40, R0 ;  /* 0x00000000002862ca */ /* 0x000fe200000e0000 */
[----:B------:R-:W-:Y:S01]  /*3c70*/  IMAD.U32 R3, RZ, RZ, UR4 ;  /* 0x00000004ff037e24 */ /* 0x000fe2000f8e00ff */
[----:B------:R-:W-:Y:S01]  /*3c80*/  LOP3.LUT R22, R22, R2, RZ, 0x3c, !PT ;  /* 0x0000000216167212 */ /* 0x000fe200078e3cff */
[----:B------:R-:W-:Y:S01]  /*3c90*/  IMAD.U32 R2, RZ, RZ, UR5 ;  /* 0x00000005ff027e24 */ /* 0x000fe2000f8e00ff */
[----:B------:R-:W-:Y:S01]  /*3ca0*/  @P6 R2UR UR4, R6 ;  /* 0x00000000060462ca */ /* 0x000fe200000e0000 */
[----:B------:R-:W-:Y:S01]  /*3cb0*/  @P5 VIADD R0, R8, 0x26800 ;  /* 0x0002680008005836 */ /* 0x000fe20000000000 */
[----:B------:R-:W-:Y:S01]  /*3cc0*/  @P6 R2UR UR5, R7 ;  /* 0x00000000070562ca */ /* 0x000fe200000e0000 */
[----:B------:R-:W-:Y:S01]  /*3cd0*/  ULOP3.LUT UR41, UR13, 0xfefffff8, URZ, 0xc0, !UPT ;  /* 0xfefffff80d297892 */ /* 0x000fe2000f8ec0ff */
        /* <DEDUP_REMOVED lines=8> */
[----:B------:R-:W-:-:S02]  /*3d60*/  @P5 R2UR UR7, R5 ;  /* 0x00000000050752ca */ /* 0x000fc400000e0000 */
[----:B------:R-:W-:Y:S01]  /*3d70*/  @P4 R2UR UR24, R4 ;  /* 0x00000000041842ca */ /* 0x000fe200000e0000 */
[----:B------:R1:W-:Y:S01]  /*3d80*/  UTMALDG.3D.2CTA [UR40], [UR4], desc[URZ] ;  /* 0x0000ff28040075b4 */ /* 0x0003e20008211000 */
[----:B------:R-:W-:Y:S01]  /*3d90*/  @P3 R2UR UR8, R2 ;  /* 0x00000000020832ca */ /* 0x000fe200000e0000 */
[----:B------:R-:W-:Y:S01]  /*3da0*/  IMAD.U32 R2, R22, -0x80000000, RZ ;  /* 0x8000000016027824 */ /* 0x000fe200078e00ff */
[----:B------:R-:W-:Y:S02]  /*3db0*/  @P3 R2UR UR9, R3 ;  /* 0x00000000030932ca */ /* 0x000fe400000e0000 */
[----:B------:R-:W-:Y:S02]  /*3dc0*/  @P3 R2UR UR16, R0 ;  /* 0x00000000001032ca */ /* 0x000fe400000e0000 */
[----:B------:R-:W-:Y:S01]  /*3dd0*/  MOV.SPILL R15, UR18 ;  /* 0x00000012000f7c02 */ /* 0x000fe20009000f00 */
[----:B------:R-:W-:Y:S01]  /*3de0*/  UMOV UR18, 0xc0 ;  /* 0x000000c000127882 */ /* 0x000fe20000000000 */
[----:B-1----:R-:W-:Y:S01]  /*3df0*/  R2UR.FILL UR42, R10 ;  /* 0x000000000a2a72ca */ /* 0x002fe200004e0000 */
[----:B------:R-:W-:Y:S01]  /*3e00*/  UMOV UR4, UR41 ;  /* 0x0000002900047c82 */ /* 0x000fe20008000000 */
[----:B------:R-:W-:Y:S01]  /*3e10*/  SEL R10, R9, RZ, P0 ;  /* 0x000000ff090a7207 */ /* 0x000fe20000000000 */
[----:B------:R-:W-:Y:S01]  /*3e20*/  UMOV UR33, UR4 ;  /* 0x0000000400217c82 */ /* 0x000fe20008000000 */
[----:B------:R-:W-:Y:S01]  /*3e30*/  UMOV UR25, UR4 ;  /* 0x0000000400197c82 */ /* 0x000fe20008000000 */
[----:B------:R1:W-:Y:S01]  /*3e40*/  UTMALDG.3D.2CTA [UR32], [UR6], desc[URZ] ;  /* 0x0000ff20060075b4 */ /* 0x0003e20008211000 */
[----:B------:R-:W-:Y:S01]  /*3e50*/  UMOV UR17, UR4 ;  /* 0x0000000400117c82 */ /* 0x000fe20008000000 */
[----:B------:R-:W-:Y:S01]  /*3e60*/  IMAD R0, R10, 0x8, R12 ;  /* 0x000000080a007824 */ /* 0x000fe200078e020c */
[----:B------:R2:W-:Y:S01]  /*3e70*/  UTMALDG.3D.2CTA [UR24], [UR14], desc[URZ] ;  /* 0x0000ff180e0075b4 */ /* 0x0005e20008211000 */
[----:B------:R3:W-:Y:S02]  /*3e80*/  UTMALDG.3D.2CTA [UR16], [UR8], desc[URZ] ;  /* 0x0000ff10080075b4 */ /* 0x0007e40008211000 */
[----:B------:R-:W4:Y:S01]  /*3e90*/  SYNCS.PHASECHK.TRANS64.TRYWAIT P0, [R0+URZ+0x50], R2 ;  /* 0x00005002000075a7 */ /* 0x000f2200080011ff */
[----:B-1----:R-:W-:-:S02]  /*3ea0*/  R2UR.FILL UR34, R13 ;  /* 0x000000000d2272ca */ /* 0x002fc400004e0000 */
[----:B------:R-:W-:Y:S02]  /*3eb0*/  R2UR.FILL UR33, R11 ;  /* 0x000000000b2172ca */ /* 0x000fe400004e0000 */
[----:B--2---:R-:W-:Y:S02]  /*3ec0*/  R2UR.FILL UR26, R16 ;  /* 0x00000000101a72ca */ /* 0x004fe400004e0000 */
[----:B---3--:R-:W-:Y:S02]  /*3ed0*/  R2UR.FILL UR18, R15 ;  /* 0x000000000f1272ca */ /* 0x008fe400004e0000 */
[----:B------:R-:W-:Y:S01]  /*3ee0*/  R2UR.FILL UR16, R14 ;  /* 0x000000000e1072ca */ /* 0x000fe200004e0000 */
[----:B----4-:R-:W-:-:S14]  /*3ef0*/  @!P0 BRA `(.L_x_45) ;  /* 0x000001e4005c8947 */ /* 0x010fdc0003800000 */
.L_x_237:
[----:B------:R-:W-:Y:S05]  /*3f00*/  @P2 BRA `(.L_x_46) ;  /* 0x00000000000c2947 */ /* 0x000fea0003800000 */
[----:B------:R-:W-:-:S13]  /*3f10*/  ELECT P0, URZ, PT ;  /* 0x0000000000ff782f */ /* 0x000fda0003800000 */
[----:B------:R-:W-:-:S04]  /*3f20*/  @P0 MOV R2, 0x10000 ;  /* 0x0001000000020802 */ /* 0x000fc80000000f00 */
[----:B------:R2:W-:Y:S03]  /*3f30*/  @P0 SYNCS.ARRIVE.TRANS64 RZ, [R0+URZ+0x40], R2 ;  /* 0x0000400200ff09a7 */ /* 0x0005e600080000ff */
.L_x_46:
[----:B------:R-:W-:Y:S01]  /*3f40*/  ELECT P5, URZ, PT ;  /* 0x0000000000ff782f */ /* 0x000fe200038a0000 */
[----:B-12---:R-:W-:Y:S01]  /*3f50*/  VIADD R0, R0, 0x40 ;  /* 0x0000004000007836 */ /* 0x006fe20000000000 */
[----:B------:R-:W-:Y:S01]  /*3f60*/  ELECT P4, URZ, PT ;  /* 0x0000000000ff782f */ /* 0x000fe20003880000 */
[----:B------:R-:W-:Y:S01]  /*3f70*/  VIADD R6, R18, 0x1 ;  /* 0x0000000112067836 */ /* 0x000fe20000000000 */
[----:B------:R-:W-:Y:S01]  /*3f80*/  MOV.SPILL R9, UR26 ;  /* 0x0000001a00097c02 */ /* 0x000fe20009000f00 */
[----:B------:R-:W-:Y:S01]  /*3f90*/  UMOV UR28, UR77 ;  /* 0x0000004d001c7c82 */ /* 0x000fe20008000000 */
[----:B------:R-:W-:Y:S01]  /*3fa0*/  R2UR UR8, R0 ;  /* 0x00000000000872ca */ /* 0x000fe200000e0000 */
[----:B------:R-:W-:Y:S01]  /*3fb0*/  IMAD R0, R10, 0x8000, R12 ;  /* 0x000080000a007824 */ /* 0x000fe200078e020c */
[----:B------:R-:W-:Y:S01]  /*3fc0*/  R2UR UR27, R20 ;  /* 0x00000000141b72ca */ /* 0x000fe200000e0000 */
[----:B------:R-:W-:Y:S01]  /*3fd0*/  UMOV UR20, UR77 ;  /* 0x0000004d00147c82 */ /* 0x000fe20008000000 */
[----:B------:R-:W-:-:S02]  /*3fe0*/  R2UR UR26, R27 ;  /* 0x000000001b1a72ca */ /* 0x000fc400000e0000 */
[----:B------:R-:W-:Y:S02]  /*3ff0*/  MOV.SPILL R8, UR18 ;  /* 0x0000001200087c02 */ /* 0x000fe40009000f00 */
[C---:B------:R-:W-:Y:S02]  /*4000*/  @P5 IADD3 R2, P3, PT, R30.reuse, 0x380, RZ ;  /* 0x000003801e025810 */ /* 0x040fe40007f7e0ff */
[----:B------:R-:W-:Y:S02]  /*4010*/  @P4 IADD3 R3, P0, PT, R30, 0x380, RZ ;  /* 0x000003801e034810 */ /* 0x000fe40007f1e0ff */
[----:B------:R-:W-:Y:S01]  /*4020*/  @P5 R2UR UR7, R2 ;  /* 0x00000000020752ca */ /* 0x000fe200000e0000 */
[--C-:B------:R-:W-:Y:S01]  /*4030*/  @P5 IMAD.X R4, RZ, RZ, R31.reuse, P3 ;  /* 0x000000ffff045224 */ /* 0x100fe200018e061f */
[----:B------:R-:W-:Y:S01]  /*4040*/  @P4 R2UR UR5, R3 ;  /* 0x00000000030542ca */ /* 0x000fe200000e0000 */
[----:B------:R-:W-:Y:S01]  /*4050*/  @P4 IMAD.X R2, RZ, RZ, R31, P0 ;  /* 0x000000ffff024224 */ /* 0x000fe200000e061f */
[----:B------:R-:W-:Y:S01]  /*4060*/  ISETP.NE.AND P0, PT, R6, 0x2, PT ;  /* 0x000000020600780c */ /* 0x000fe20003f05270 */
[----:B------:R-:W-:Y:S01]  /*4070*/  ULOP3.LUT UR25, UR8, 0xfefffff8, URZ, 0xc0, !UPT ;  /* 0xfefffff808197892 */ /* 0x000fe2000f8ec0ff */
[----:B------:R-:W-:Y:S01]  /*4080*/  @P5 R2UR UR6, R4 ;  /* 0x00000000040652ca */ /* 0x000fe200000e0000 */
[----:B------:R-:W-:Y:S01]  /*4090*/  UMOV UR19, UR27 ;  /* 0x0000001b00137c82 */ /* 0x000fe20008000000 */
[----:B------:R-:W-:-:S02]  /*40a0*/  @P4 R2UR UR4, R2 ;  /* 0x00000000020442ca */ /* 0x000fc400000e0000 */
[----:B------:R-:W-:Y:S02]  /*40b0*/  MOV.SPILL R7, UR16 ;  /* 0x0000001000077c02 */ /* 0x000fe40009000f00 */
[----:B------:R-:W-:Y:S01]  /*40c0*/  R2UR UR18, R26 ;  /* 0x000000001a1272ca */ /* 0x000fe200000e0000 */
[----:B------:R-:W-:Y:S01]  /*40d0*/  IMAD.U32 R4, RZ, RZ, UR7 ;  /* 0x00000007ff047e24 */ /* 0x000fe2000f8e00ff */
[----:B------:R-:W-:Y:S01]  /*40e0*/  SEL R11, R6, RZ, P0 ;  /* 0x000000ff060b7207 */ /* 0x000fe20000000000 */
[----:B------:R-:W-:Y:S01]  /*40f0*/  IMAD.U32 R2, RZ, RZ, UR5 ;  /* 0x00000005ff027e24 */ /* 0x000fe2000f8e00ff */
[----:B------:R-:W-:-:S03]  /*4100*/  UMOV UR17, UR25 ;  /* 0x0000001900117c82 */ /* 0x000fc60008000000 */
[----:B------:R-:W-:Y:S01]  /*4110*/  IMAD.U32 R5, RZ, RZ, UR6 ;  /* 0x00000006ff057e24 */ /* 0x000fe2000f8e00ff */
[----:B------:R-:W-:Y:S01]  /*4120*/  @P5 R2UR UR6, R4 ;  /* 0x00000000040652ca */ /* 0x000fe200000e0000 */
[C---:B------:R-:W-:Y:S02]  /*4130*/  @P5 VIADD R4, R0.reuse, 0x14800 ;  /* 0x0001480000045836 */ /* 0x040fe40000000000 */
[----:B------:R-:W-:Y:S01]  /*4140*/  IMAD.U32 R3, RZ, RZ, UR4 ;  /* 0x00000004ff037e24 */ /* 0x000fe2000f8e00ff */
[----:B------:R-:W-:Y:S01]  /*4150*/  @P5 R2UR UR7, R5 ;  /* 0x00000000050752ca */ /* 0x000fe200000e0000 */
[----:B------:R-:W-:Y:S01]  /*4160*/  @P4 VIADD R0, R0, 0x18800 ;  /* 0x0001880000004836 */ /* 0x000fe20000000000 */
[----:B------:R-:W-:Y:S02]  /*4170*/  @P5 R2UR UR24, R4 ;  /* 0x00000000041852ca */ /* 0x000fe400000e0000 */
[----:B------:R-:W-:Y:S02]  /*4180*/  @P4 R2UR UR4, R2 ;  /* 0x00000000020442ca */ /* 0x000fe400000e0000 */
[----:B------:R-:W-:-:S02]  /*4190*/  @P4 R2UR UR5, R3 ;  /* 0x00000000030542ca */ /* 0x000fc400000e0000 */
[----:B------:R-:W-:Y:S02]  /*41a0*/  @P4 R2UR UR16, R0 ;  /* 0x00000000001042ca */ /* 0x000fe400000e0000 */
[----:B------:R-:W-:-:S04]  /*41b0*/  SEL R0, RZ, 0x1, P0 ;  /* 0x00000001ff007807 */ /* 0x000fc80000000000 */
[----:B------:R-:W-:Y:S01]  /*41c0*/  LOP3.LUT R21, R21, R0, RZ, 0x3c, !PT ;  /* 0x0000000015157212 */ /* 0x000fe200078e3cff */
[----:B------:R-:W-:Y:S01]  /*41d0*/  IMAD R0, R11, 0x8, R12 ;  /* 0x000000080b007824 */ /* 0x000fe200078e020c */
[----:B------:R1:W-:Y:S03]  /*41e0*/  UTMALDG.3D.2CTA [UR24], [UR6], desc[URZ] ;  /* 0x0000ff18060075b4 */ /* 0x0003e60008211000 */
[----:B------:R-:W-:Y:S02]  /*41f0*/  IMAD.U32 R2, R21, -0x80000000, RZ ;  /* 0x8000000015027824 */ /* 0x000fe400078e00ff */
[----:B------:R2:W-:Y:S02]  /*4200*/  UTMALDG.3D.2CTA [UR16], [UR4], desc[URZ] ;  /* 0x0000ff10040075b4 */ /* 0x0005e40008211000 */
[----:B------:R-:W3:Y:S01]  /*4210*/  SYNCS.PHASECHK.TRANS64.TRYWAIT P0, [R0+URZ+0x70], R2 ;  /* 0x00007002000075a7 */ /* 0x000ee200080011ff */
[----:B-1----:R-:W-:-:S02]  /*4220*/  R2UR.FILL UR26, R9 ;  /* 0x00000000091a72ca */ /* 0x002fc400004e0000 */
[----:B--2---:R-:W-:Y:S02]  /*4230*/  R2UR.FILL UR18, R8 ;  /* 0x00000000081272ca */ /* 0x004fe400004e0000 */
[----:B------:R-:W-:Y:S01]  /*4240*/  R2UR.FILL UR16, R7 ;  /* 0x00000000071072ca */ /* 0x000fe200004e0000 */
[----:B---3--:R-:W-:-:S14]  /*4250*/  @!P0 BRA `(.L_x_47) ;  /* 0x000001e0009c8947 */ /* 0x008fdc0003800000 */
.L_x_239:
[----:B------:R-:W-:Y:S05]  /*4260*/  @P2 BRA `(.L_x_48) ;  /* 0x00000000000c2947 */ /* 0x000fea0003800000 */
[----:B------:R-:W-:-:S13]  /*4270*/  ELECT P0, URZ, PT ;  /* 0x0000000000ff782f */ /* 0x000fda0003800000 */
[----:B------:R-:W-:-:S04]  /*4280*/  @P0 MOV R2, 0x10000 ;  /* 0x0001000000020802 */ /* 0x000fc80000000f00 */
[----:B------:R2:W-:Y:S03]  /*4290*/  @P0 SYNCS.ARRIVE.TRANS64 RZ, [R0+URZ+0x60], R2 ;  /* 0x0000600200ff09a7 */ /* 0x0005e600080000ff */
.L_x_48:
[----:B------:R-:W-:Y:S01]  /*42a0*/  ELECT P5, URZ, PT ;  /* 0x0000000000ff782f */ /* 0x000fe200038a0000 */
[----:B-12---:R-:W-:Y:S01]  /*42b0*/  VIADD R0, R0, 0x60 ;  /* 0x0000006000007836 */ /* 0x006fe20000000000 */
[----:B------:R-:W-:Y:S02]  /*42c0*/  ELECT P4, URZ, PT ;  /* 0x0000000000ff782f */ /* 0x000fe40003880000 */
[----:B------:R-:W-:Y:S01]  /*42d0*/  R2UR UR9, R20 ;  /* 0x00000000140972ca */ /* 0x000fe200000e0000 */
[----:B------:R-:W-:Y:S01]  /*42e0*/  UMOV UR28, UR77 ;  /* 0x0000004d001c7c82 */ /* 0x000fe20008000000 */
[----:B------:R-:W-:Y:S01]  /*42f0*/  MOV.SPILL R8, UR26 ;  /* 0x0000001a00087c02 */ /* 0x000fe20009000f00 */
[----:B------:R-:W-:Y:S01]  /*4300*/  UMOV UR20, UR77 ;  /* 0x0000004d00147c82 */ /* 0x000fe20008000000 */
[----:B------:R-:W-:Y:S01]  /*4310*/  R2UR UR8, R0 ;  /* 0x00000000000872ca */ /* 0x000fe200000e0000 */
[----:B------:R-:W-:Y:S01]  /*4320*/  IMAD R0, R11, 0x8000, R12 ;  /* 0x000080000b007824 */ /* 0x000fe200078e020c */
[----:B------:R-:W-:-:S02]  /*4330*/  MOV.SPILL R7, UR18 ;  /* 0x0000001200077c02 */ /* 0x000fc40009000f00 */
[----:B------:R-:W-:Y:S02]  /*4340*/  MOV.SPILL R6, UR16 ;  /* 0x0000001000067c02 */ /* 0x000fe40009000f00 */
[C---:B------:R-:W-:Y:S02]  /*4350*/  @P5 IADD3 R2, P3, PT, R30.reuse, 0x400, RZ ;  /* 0x000004001e025810 */ /* 0x040fe40007f7e0ff */
[----:B------:R-:W-:Y:S01]  /*4360*/  @P4 IADD3 R3, P0, PT, R30, 0x400, RZ ;  /* 0x000004001e034810 */ /* 0x000fe20007f1e0ff */
[----:B------:R-:W-:Y:S01]  /*4370*/  UMOV UR27, UR9 ;  /* 0x00000009001b7c82 */ /* 0x000fe20008000000 */
[----:B------:R-:W-:Y:S01]  /*4380*/  @P5 R2UR UR7, R2 ;  /* 0x00000000020752ca */ /* 0x000fe200000e0000 */
[--C-:B------:R-:W-:Y:S01]  /*4390*/  @P5 IMAD.X R4, RZ, RZ, R31.reuse, P3 ;  /* 0x000000ffff045224 */ /* 0x100fe200018e061f */
[----:B------:R-:W-:Y:S01]  /*43a0*/  @P4 R2UR UR5, R3 ;  /* 0x00000000030542ca */ /* 0x000fe200000e0000 */
[----:B------:R-:W-:Y:S01]  /*43b0*/  @P4 IMAD.X R2, RZ, RZ, R31, P0 ;  /* 0x000000ffff024224 */ /* 0x000fe200000e061f */
[----:B------:R-:W-:Y:S01]  /*43c0*/  R2UR UR26, R27 ;  /* 0x000000001b1a72ca */ /* 0x000fe200000e0000 */
[----:B------:R-:W-:Y:S01]  /*43d0*/  ULOP3.LUT UR25, UR8, 0xfefffff8, URZ, 0xc0, !UPT ;  /* 0xfefffff808197892 */ /* 0x000fe2000f8ec0ff */
[----:B------:R-:W-:Y:S01]  /*43e0*/  @P5 R2UR UR6, R4 ;  /* 0x00000000040652ca */ /* 0x000fe200000e0000 */
[----:B------:R-:W-:Y:S01]  /*43f0*/  UMOV UR19, UR9 ;  /* 0x0000000900137c82 */ /* 0x000fe20008000000 */
[----:B------:R-:W-:-:S02]  /*4400*/  @P4 R2UR UR4, R2 ;  /* 0x00000000020442ca */ /* 0x000fc400000e0000 */
[----:B------:R-:W-:Y:S02]  /*4410*/  R2UR UR18, R26 ;  /* 0x000000001a1272ca */ /* 0x000fe400000e0000 */
[----:B------:R-:W-:Y:S01]  /*4420*/  UMOV UR17, UR25 ;  /* 0x0000001900117c82 */ /* 0x000fe20008000000 */
[----:B------:R-:W-:Y:S02]  /*4430*/  IMAD.U32 R4, RZ, RZ, UR7 ;  /* 0x00000007ff047e24 */ /* 0x000fe4000f8e00ff */
[----:B------:R-:W-:-:S04]  /*4440*/  IMAD.U32 R2, RZ, RZ, UR5 ;  /* 0x00000005ff027e24 */ /* 0x000fc8000f8e00ff */
        /* <DEDUP_REMOVED lines=9> */
[----:B------:R-:W-:Y:S01]  /*44e0*/  @P4 R2UR UR16, R0 ;  /* 0x00000000001042ca */ /* 0x000fe200000e0000 */
[----:B------:R-:W-:-:S06]  /*44f0*/  IMAD.U32 R0, R33, -0x80000000, RZ ;  /* 0x8000000021007824 */ /* 0x000fcc00078e00ff */
[----:B------:R1:W-:Y:S06]  /*4500*/  UTMALDG.3D.2CTA [UR24], [UR6], desc[URZ] ;  /* 0x0000ff18060075b4 */ /* 0x0003ec0008211000 */
[----:B------:R2:W-:Y:S01]  /*4510*/  UTMALDG.3D.2CTA [UR16], [UR4], desc[URZ] ;  /* 0x0000ff10040075b4 */ /* 0x0005e20008211000 */
[----:B------:R-:W3:Y:S01]  /*4520*/  SYNCS.PHASECHK.TRANS64.TRYWAIT P0, [R12+URZ+0x18], R0 ;  /* 0x000018000c0075a7 */ /* 0x000ee200080011ff */
[----:B-1----:R-:W-:Y:S02]  /*4530*/  R2UR.FILL UR26, R8 ;  /* 0x00000000081a72ca */ /* 0x002fe400004e0000 */
[----:B--2---:R-:W-:-:S02]  /*4540*/  R2UR.FILL UR18, R7 ;  /* 0x00000000071272ca */ /* 0x004fc400004e0000 */
[----:B------:R-:W-:Y:S01]  /*4550*/  R2UR.FILL UR16, R6 ;  /* 0x00000000061072ca */ /* 0x000fe200004e0000 */
[----:B---3--:R-:W-:-:S14]  /*4560*/  @!P0 BRA `(.L_x_49) ;  /* 0x000001dc00f08947 */ /* 0x008fdc0003800000 */
.L_x_241:
[----:B------:R-:W-:Y:S05]  /*4570*/  @P2 BRA `(.L_x_50) ;  /* 0x00000000000c2947 */ /* 0x000fea0003800000 */
[----:B------:R-:W-:-:S13]  /*4580*/  ELECT P0, URZ, PT ;  /* 0x0000000000ff782f */ /* 0x000fda0003800000 */
[----:B------:R-:W-:-:S04]  /*4590*/  @P0 MOV R0, 0x4000 ;  /* 0x0000400000000802 */ /* 0x000fc80000000f00 */
[----:B------:R2:W-:Y:S03]  /*45a0*/  @P0 SYNCS.ARRIVE.TRANS64 RZ, [R12+URZ+0x10], R0 ;  /* 0x000010000cff09a7 */ /* 0x0005e600080000ff */
.L_x_50:
[----:B------:R-:W-:Y:S02]  /*45b0*/  ELECT P3, URZ, PT ;  /* 0x0000000000ff782f */ /* 0x000fe40003860000 */
[----:B------:R-:W-:Y:S01]  /*45c0*/  R2UR UR6, R19 ;  /* 0x00000000130672ca */ /* 0x000fe200000e0000 */
[----:B------:R-:W-:Y:S01]  /*45d0*/  VIADD R4, R10, 0x1 ;  /* 0x000000010a047836 */ /* 0x000fe20000000000 */
[----:B------:R-:W-:Y:S01]  /*45e0*/  R2UR UR9, R32 ;  /* 0x00000000200972ca */ /* 0x000fe200000e0000 */
[----:B------:R-:W-:Y:S01]  /*45f0*/  UMOV UR12, UR77 ;  /* 0x0000004d000c7c82 */ /* 0x000fe20008000000 */
[----:B------:R-:W-:Y:S01]  /*4600*/  MOV.SPILL R5, UR10 ;  /* 0x0000000a00057c02 */ /* 0x000fe20009000f00 */
[----:B------:R-:W-:-:S06]  /*4610*/  UMOV UR10, URZ ;  /* 0x000000ff000a7c82 */ /* 0x000fcc0008000000 */
[----:B------:R-:W-:Y:S02]  /*4620*/  @P3 IADD3 R2, P0, PT, R30, 0x200, RZ ;  /* 0x000002001e023810 */ /* 0x000fe40007f1e0ff */
[----:B------:R-:W-:Y:S02]  /*4630*/  UIADD3 UR11, UPT, UPT, UR6, -0x80, URZ ;  /* 0xffffff80060b7890 */ /* 0x000fe4000fffe0ff */
[----:B------:R-:W-:Y:S01]  /*4640*/  @P3 R2UR UR5, R2 ;  /* 0x00000000020532ca */ /* 0x000fe200000e0000 */
[----:B--2---:R-:W-:Y:S01]  /*4650*/  @P3 IMAD.X R0, RZ, RZ, R31, P0 ;  /* 0x000000ffff003224 */ /* 0x004fe200000e061f */
[----:B------:R-:W-:Y:S02]  /*4660*/  ISETP.NE.AND P0, PT, R4, 0x2, PT ;  /* 0x000000020400780c */ /* 0x000fe40003f05270 */
[----:B------:R-:W-:Y:S02]  /*4670*/  IMAD.U32 R14, RZ, RZ, UR11 ;  /* 0x0000000bff0e7e24 */ /* 0x000fe4000f8e00ff */
[----:B------:R-:W-:Y:S01]  /*4680*/  @P3 R2UR UR4, R0 ;  /* 0x00000000000432ca */ /* 0x000fe200000e0000 */
[----:B------:R-:W-:Y:S01]  /*4690*/  @P3 VIADD R0, R12, 0x12800 ;  /* 0x000128000c003836 */ /* 0x000fe20000000000 */
[----:B------:R-:W-:-:S04]  /*46a0*/  SEL R13, R4, RZ, P0 ;  /* 0x000000ff040d7207 */ /* 0x000fc80000000000 */
[----:B------:R-:W-:Y:S01]  /*46b0*/  @P3 R2UR UR8, R0 ;  /* 0x00000000000832ca */ /* 0x000fe200000e0000 */
[----:B------:R-:W-:Y:S01]  /*46c0*/  IMAD.U32 R2, RZ, RZ, UR5 ;  /* 0x00000005ff027e24 */ /* 0x000fe2000f8e00ff */
[----:B------:R-:W-:-:S04]  /*46d0*/  SEL R0, RZ, 0x1, P0 ;  /* 0x00000001ff007807 */ /* 0x000fc80000000000 */
[----:B------:R-:W-:Y:S01]  /*46e0*/  LOP3.LUT R22, R22, R0, RZ, 0x3c, !PT ;  /* 0x0000000016167212 */ /* 0x000fe200078e3cff */
[----:B-1----:R-:W-:Y:S01]  /*46f0*/  IMAD.U32 R3, RZ, RZ, UR4 ;  /* 0x00000004ff037e24 */ /* 0x002fe2000f8e00ff */
[----:B------:R-:W-:Y:S01]  /*4700*/  @P3 R2UR UR4, R2 ;  /* 0x00000000020432ca */ /* 0x000fe200000e0000 */
[----:B------:R-:W-:Y:S02]  /*4710*/  IMAD R0, R13, 0x8, R12 ;  /* 0x000000080d007824 */ /* 0x000fe400078e020c */
[----:B------:R-:W-:Y:S01]  /*4720*/  IMAD.U32 R2, R22, -0x80000000, RZ ;  /* 0x8000000016027824 */ /* 0x000fe200078e00ff */
[----:B------:R-:W-:-:S13]  /*4730*/  @P3 R2UR UR5, R3 ;  /* 0x00000000030532ca */ /* 0x000fda00000e0000 */
[----:B------:R1:W-:Y:S01]  /*4740*/  UTMALDG.3D.2CTA [UR8], [UR4], desc[URZ] ;  /* 0x0000ff08040075b4 */ /* 0x0003e20008211000 */
[----:B------:R-:W2:Y:S01]  /*4750*/  SYNCS.PHASECHK.TRANS64.TRYWAIT P0, [R0+URZ+0x50], R2 ;  /* 0x00005002000075a7 */ /* 0x000ea200080011ff */
[----:B-1----:R-:W-:Y:S01]  /*4760*/  R2UR.FILL UR10, R5 ;  /* 0x00000000050a72ca */ /* 0x002fe200004e0000 */
[----:B--2---:R-:W-:-:S14]  /*4770*/  @!P0 BRA `(.L_x_51) ;  /* 0x000001dc00888947 */ /* 0x004fdc0003800000 */
.L_x_243:
[----:B------:R-:W-:Y:S05]  /*4780*/  @P2 BRA `(.L_x_52) ;  /* 0x00000000000c2947 */ /* 0x000fea0003800000 */
[----:B------:R-:W-:-:S13]  /*4790*/  ELECT P0, URZ, PT ;  /* 0x0000000000ff782f */ /* 0x000fda0003800000 */
[----:B------:R-:W-:-:S04]  /*47a0*/  @P0 MOV R2, 0x10000 ;  /* 0x0001000000020802 */ /* 0x000fc80000000f00 */
[----:B------:R2:W-:Y:S03]  /*47b0*/  @P0 SYNCS.ARRIVE.TRANS64 RZ, [R0+URZ+0x40], R2 ;  /* 0x0000400200ff09a7 */ /* 0x0005e600080000ff */
.L_x_52:
[----:B------:R-:W-:Y:S01]  /*47c0*/  ELECT P6, URZ, PT ;  /* 0x0000000000ff782f */ /* 0x000fe200038c0000 */
[----:B------:R-:W-:Y:S01]  /*47d0*/  VIADD R11, R11, 0x1 ;  /* 0x000000010b0b7836 */ /* 0x000fe20000000000 */
[----:B------:R-:W-:Y:S01]  /*47e0*/  ELECT P5, URZ, PT ;  /* 0x0000000000ff782f */ /* 0x000fe200038a0000 */
[----:B-12---:R-:W-:Y:S01]  /*47f0*/  VIADD R0, R0, 0x40 ;  /* 0x0000004000007836 */ /* 0x006fe20000000000 */
[----:B------:R-:W-:Y:S02]  /*4800*/  ELECT P4, URZ, PT ;  /* 0x0000000000ff782f */ /* 0x000fe40003880000 */
[----:B------:R-:W-:Y:S02]  /*4810*/  R2UR UR15, R14 ;  /* 0x000000000e0f72ca */ /* 0x000fe400000e0000 */
[----:B------:R-:W-:Y:S02]  /*4820*/  ELECT P3, URZ, PT ;  /* 0x0000000000ff782f */ /* 0x000fe40003860000 */
[----:B------:R-:W-:Y:S01]  /*4830*/  MOV.SPILL R18, UR16 ;  /* 0x0000001000127c02 */ /* 0x000fe20009000f00 */
[----:B------:R-:W-:Y:S01]  /*4840*/  UMOV UR44, UR77 ;  /* 0x0000004d002c7c82 */ /* 0x000fe20008000000 */
[----:B------:R-:W-:Y:S01]  /*4850*/  R2UR UR14, R0 ;  /* 0x00000000000e72ca */ /* 0x000fe200000e0000 */
[----:B------:R-:W-:Y:S01]  /*4860*/  UMOV UR36, UR77 ;  /* 0x0000004d00247c82 */ /* 0x000fe20008000000 */
[----:B------:R-:W-:Y:S01]  /*4870*/  MOV.SPILL R15, UR42 ;  /* 0x0000002a000f7c02 */ /* 0x000fe20009000f00 */
[----:B------:R-:W-:Y:S01]  /*4880*/  UMOV UR42, URZ ;  /* 0x000000ff002a7c82 */ /* 0x000fe20008000000 */
[C---:B------:R-:W-:Y:S01]  /*4890*/  @P6 IADD3 R7, P0, PT, R30.reuse, 0x280, RZ ;  /* 0x000002801e076810 */ /* 0x040fe20007f1e0ff */
[----:B------:R-:W-:Y:S01]  /*48a0*/  UMOV UR28, UR77 ;  /* 0x0000004d001c7c82 */ /* 0x000fe20008000000 */
[----:B------:R-:W-:Y:S01]  /*48b0*/  MOV.SPILL R17, UR34 ;  /* 0x0000002200117c02 */ /* 0x000fe20009000f00 */
[----:B------:R-:W-:Y:S01]  /*48c0*/  UMOV UR34, 0x40 ;  /* 0x0000004000227882 */ /* 0x000fe20000000000 */
[----:B------:R-:W-:Y:S01]  /*48d0*/  @P6 R2UR UR5, R7 ;  /* 0x00000000070562ca */ /* 0x000fe200000e0000 */
[--C-:B------:R-:W-:Y:S01]  /*48e0*/  @P6 IMAD.X R6, RZ, RZ, R31.reuse, P0 ;  /* 0x000000ffff066224 */ /* 0x100fe200000e061f */
[----:B------:R-:W-:Y:S01]  /*48f0*/  @P5 IADD3 R5, P0, PT, R30, 0x280, RZ ;  /* 0x000002801e055810 */ /* 0x000fe20007f1e0ff */
[----:B------:R-:W-:Y:S01]  /*4900*/  UMOV UR43, UR15 ;  /* 0x0000000f002b7c82 */ /* 0x000fe20008000000 */
[----:B------:R-:W-:Y:S01]  /*4910*/  MOV.SPILL R16, UR33 ;  /* 0x0000002100107c02 */ /* 0x000fe20009000f00 */
[----:B------:R-:W-:Y:S01]  /*4920*/  ULOP3.LUT UR41, UR14, 0xfefffff8, URZ, 0xc0, !UPT ;  /* 0xfefffff80e297892 */ /* 0x000fe2000f8ec0ff */
        /* <DEDUP_REMOVED lines=14> */
[----:B------:R-:W-:Y:S01]  /*4a10*/  ISETP.NE.AND P0, PT, R11, 0x2, PT ;  /* 0x000000020b00780c */ /* 0x000fe20003f05270 */
[----:B------:R-:W-:Y:S01]  /*4a20*/  IMAD.U32 R2, RZ, RZ, UR5 ;  /* 0x00000005ff027e24 */ /* 0x000fe2000f8e00ff */
[----:B------:R-:W-:Y:S01]  /*4a30*/  @P4 R2UR UR8, R10 ;  /* 0x000000000a0842ca */ /* 0x000fe200000e0000 */
[----:B------:R-:W-:Y:S01]  /*4a40*/  IMAD.U32 R3, RZ, RZ, UR4 ;  /* 0x00000004ff037e24 */ /* 0x000fe2000f8e00ff */
[----:B------:R-:W-:Y:S01]  /*4a50*/  SEL R8, RZ, 0x1, P0 ;  /* 0x00000001ff087807 */ /* 0x000fe20000000000 */
[----:B------:R-:W-:Y:S01]  /*4a60*/  IMAD.U32 R6, RZ, RZ, UR12 ;  /* 0x0000000cff067e24 */ /* 0x000fe2000f8e00ff */
[----:B------:R-:W-:Y:S01]  /*4a70*/  @P3 R2UR UR6, R9 ;  /* 0x00000000090632ca */ /* 0x000fe200000e0000 */
[----:B------:R-:W-:Y:S01]  /*4a80*/  IMAD.U32 R7, RZ, RZ, UR11 ;  /* 0x0000000bff077e24 */ /* 0x000fe2000f8e00ff */
[----:B------:R-:W-:Y:S01]  /*4a90*/  LOP3.LUT R21, R21, R8, RZ, 0x3c, !PT ;  /* 0x0000000815157212 */ /* 0x000fe200078e3cff */
[----:B------:R-:W-:Y:S01]  /*4aa0*/  IMAD R8, R13, 0x8000, R12 ;  /* 0x000080000d087824 */ /* 0x000fe200078e020c */
[----:B------:R-:W-:Y:S01]  /*4ab0*/  @P6 R2UR UR4, R2 ;  /* 0x00000000020462ca */ /* 0x000fe200000e0000 */
[----:B------:R-:W-:Y:S01]  /*4ac0*/  IMAD.U32 R2, RZ, RZ, UR7 ;  /* 0x00000007ff027e24 */ /* 0x000fe2000f8e00ff */
[----:B------:R-:W-:Y:S01]  /*4ad0*/  @P6 R2UR UR5, R3 ;  /* 0x00000000030562ca */ /* 0x000fe200000e0000 */
[C---:B------:R-:W-:Y:S01]  /*4ae0*/  @P6 VIADD R4, R8.reuse, 0x14800 ;  /* 0x0001480008046836 */ /* 0x040fe20000000000 */
[----:B------:R-:W-:Y:S01]  /*4af0*/  SEL R11, R11, RZ, P0 ;  /* 0x000000ff0b0b7207 */ /* 0x000fe20000000000 */
[----:B------:R-:W-:Y:S01]  /*4b00*/  @P5 VIADD R0, R8, 0x16800 ;  /* 0x0001680008005836 */ /* 0x000fe20000000000 */
[----:B------:R-:W-:Y:S01]  /*4b10*/  MOV.SPILL R20, UR26 ;  /* 0x0000001a00147c02 */ /* 0x000fe20009000f00 */
        /* <DEDUP_REMOVED lines=10> */
[----:B------:R-:W-:Y:S01]  /*4bc0*/  UMOV UR26, 0x80 ;  /* 0x00000080001a7882 */ /* 0x000fe20000000000 */
[----:B------:R-:W-:-:S02]  /*4bd0*/  @P4 R2UR UR12, R4 ;  /* 0x00000000040c42ca */ /* 0x000fc400000e0000 */
[----:B------:R-:W-:Y:S01]  /*4be0*/  @P4 R2UR UR13, R5 ;  /* 0x00000000050d42ca */ /* 0x000fe200000e0000 */
[----:B------:R1:W-:Y:S01]  /*4bf0*/  UTMALDG.3D.2CTA [UR40], [UR4], desc[URZ] ;  /* 0x0000ff28040075b4 */ /* 0x0003e20008211000 */
[----:B------:R-:W-:Y:S01]  /*4c00*/  @P4 R2UR UR24, R2 ;  /* 0x00000000021842ca */ /* 0x000fe200000e0000 */
[----:B------:R-:W-:Y:S01]  /*4c10*/  IMAD.U32 R2, R21, -0x80000000, RZ ;  /* 0x8000000015027824 */ /* 0x000fe200078e00ff */
[----:B------:R-:W-:Y:S02]  /*4c20*/  @P3 R2UR UR7, R3 ;  /* 0x00000000030732ca */ /* 0x000fe400000e0000 */
[----:B------:R-:W-:Y:S01]  /*4c30*/  @P3 R2UR UR16, R0 ;  /* 0x00000000001032ca */ /* 0x000fe200000e0000 */
[----:B------:R-:W-:Y:S01]  /*4c40*/  IMAD R0, R11, 0x8, R12 ;  /* 0x000000080b007824 */ /* 0x000fe200078e020c */
[----:B------:R-:W-:Y:S01]  /*4c50*/  MOV.SPILL R19, UR18 ;  /* 0x0000001200137c02 */ /* 0x000fe20009000f00 */
[----:B------:R-:W-:Y:S01]  /*4c60*/  UMOV UR18, 0xc0 ;  /* 0x000000c000127882 */ /* 0x000fe20000000000 */
[----:B-1----:R-:W-:Y:S01]  /*4c70*/  UMOV UR4, UR41 ;  /* 0x0000002900047c82 */ /* 0x002fe20008000000 */
[----:B------:R-:W-:Y:S01]  /*4c80*/  R2UR.FILL UR42, R15 ;  /* 0x000000000f2a72ca */ /* 0x000fe200004e0000 */
[----:B------:R-:W-:Y:S01]  /*4c90*/  UMOV UR33, UR4 ;  /* 0x0000000400217c82 */ /* 0x000fe20008000000 */
[----:B------:R-:W-:Y:S01]  /*4ca0*/  UMOV UR25, UR4 ;  /* 0x0000000400197c82 */ /* 0x000fe20008000000 */
[----:B------:R1:W-:Y:S01]  /*4cb0*/  UTMALDG.3D.2CTA [UR32], [UR8], desc[URZ] ;  /* 0x0000ff20080075b4 */ /* 0x0003e20008211000 */
[----:B------:R-:W-:Y:S01]  /*4cc0*/  UMOV UR17, UR4 ;  /* 0x0000000400117c82 */ /* 0x000fe20008000000 */
[----:B------:R2:W-:Y:S03]  /*4cd0*/  UTMALDG.3D.2CTA [UR24], [UR12], desc[URZ] ;  /* 0x0000ff180c0075b4 */ /* 0x0005e60008211000 */
        /* <DEDUP_REMOVED lines=8> */
.L_x_245:
[----:B------:R-:W-:Y:S05]  /*4d60*/  @P2 BRA `(.L_x_54) ;  /* 0x00000000000c2947 */ /* 0x000fea0003800000 */
[----:B------:R-:W-:-:S13]  /*4d70*/  ELECT P0, URZ, PT ;  /* 0x0000000000ff782f */ /* 0x000fda0003800000 */
[----:B------:R-:W-:-:S04]  /*4d80*/  @P0 MOV R2, 0x10000 ;  /* 0x0001000000020802 */ /* 0x000fc80000000f00 */
[----:B------:R2:W-:Y:S03]  /*4d90*/  @P0 SYNCS.ARRIVE.TRANS64 RZ, [R0+URZ+0x60], R2 ;  /* 0x0000600200ff09a7 */ /* 0x0005e600080000ff */
.L_x_54:
[----:B------:R-:W-:Y:S01]  /*4da0*/  ELECT P6, URZ, PT ;  /* 0x0000000000ff782f */ /* 0x000fe200038c0000 */
[----:B-12---:R-:W-:Y:S01]  /*4db0*/  VIADD R0, R0, 0x60 ;  /* 0x0000006000007836 */ /* 0x006fe20000000000 */
[----:B------:R-:W-:Y:S01]  /*4dc0*/  ELECT P5, URZ, PT ;  /* 0x0000000000ff782f */ /* 0x000fe200038a0000 */
[----:B------:R-:W-:Y:S01]  /*4dd0*/  VIADD R9, R13, 0x1 ;  /* 0x000000010d097836 */ /* 0x000fe20000000000 */
[----:B------:R-:W-:Y:S01]  /*4de0*/  ELECT P4, URZ, PT ;  /* 0x0000000000ff782f */ /* 0x000fe20003880000 */
[----:B------:R-:W-:Y:S01]  /*4df0*/  IMAD R8, R11, 0x8000, R12 ;  /* 0x000080000b087824 */ /* 0x000fe200078e020c */
[----:B------:R-:W-:Y:S02]  /*4e00*/  ELECT P3, URZ, PT ;  /* 0x0000000000ff782f */ /* 0x000fe40003860000 */
[----:B------:R-:W-:Y:S01]  /*4e10*/  R2UR UR14, R0 ;  /* 0x00000000000e72ca */ /* 0x000fe200000e0000 */
[----:B------:R-:W-:Y:S01]  /*4e20*/  UMOV UR44, UR77 ;  /* 0x0000004d002c7c82 */ /* 0x000fe20008000000 */
[----:B------:R-:W-:Y:S01]  /*4e30*/  R2UR UR15, R14 ;  /* 0x000000000e0f72ca */ /* 0x000fe200000e0000 */
[----:B------:R-:W-:Y:S01]  /*4e40*/  UMOV UR36, UR77 ;  /* 0x0000004d00247c82 */ /* 0x000fe20008000000 */
[----:B------:R-:W-:Y:S01]  /*4e50*/  MOV.SPILL R17, UR16 ;  /* 0x0000001000117c02 */ /* 0x000fe20009000f00 */
[----:B------:R-:W-:Y:S01]  /*4e60*/  UMOV UR28, UR77 ;  /* 0x0000004d001c7c82 */ /* 0x000fe20008000000 */
[C---:B------:R-:W-:Y:S01]  /*4e70*/  @P6 IADD3 R3, P0, PT, R30.reuse, 0x300, RZ ;  /* 0x000003001e036810 */ /* 0x040fe20007f1e0ff */
[----:B------:R-:W-:Y:S01]  /*4e80*/  UMOV UR20, UR77 ;  /* 0x0000004d00147c82 */ /* 0x000fe20008000000 */
[----:B------:R-:W-:Y:S01]  /*4e90*/  MOV.SPILL R10, UR42 ;  /* 0x0000002a000a7c02 */ /* 0x000fe20009000f00 */
[----:B------:R-:W-:Y:S01]  /*4ea0*/  UMOV UR42, URZ ;  /* 0x000000ff002a7c82 */ /* 0x000fe20008000000 */
[----:B------:R-:W-:Y:S01]  /*4eb0*/  @P6 R2UR UR5, R3 ;  /* 0x00000000030562ca */ /* 0x000fe200000e0000 */
[--C-:B------:R-:W-:Y:S01]  /*4ec0*/  @P6 IMAD.X R6, RZ, RZ, R31.reuse, P0 ;  /* 0x000000ffff066224 */ /* 0x100fe200000e061f */
[----:B------:R-:W-:Y:S01]  /*4ed0*/  @P5 IADD3 R2, P0, PT, R30, 0x300, RZ ;  /* 0x000003001e025810 */ /* 0x000fe20007f1e0ff */
[----:B------:R-:W-:Y:S01]  /*4ee0*/  ULOP3.LUT UR41, UR14, 0xfefffff8, URZ, 0xc0, !UPT ;  /* 0xfefffff80e297892 */ /* 0x000fe2000f8ec0ff */
[----:B------:R-:W-:Y:S01]  /*4ef0*/  MOV.SPILL R16, UR34 ;  /* 0x0000002200107c02 */ /* 0x000fe20009000f00 */
[----:B------:R-:W-:Y:S01]  /*4f00*/  UMOV UR43, UR15 ;  /* 0x0000000f002b7c82 */ /* 0x000fe20008000000 */
[----:B------:R-:W-:Y:S01]  /*4f10*/  @P5 R2UR UR12, R2 ;  /* 0x00000000020c52ca */ /* 0x000fe200000e0000 */
[--C-:B------:R-:W-:Y:S01]  /*4f20*/  @P5 IMAD.X R5, RZ, RZ, R31.reuse, P0 ;  /* 0x000000ffff055224 */ /* 0x100fe200000e061f */
[----:B------:R-:W-:Y:S01]  /*4f30*/  @P4 IADD3 R4, P0, PT, R30, 0x300, RZ ;  /* 0x000003001e044810 */ /* 0x000fe20007f1e0ff */
[----:B------:R-:W-:Y:S01]  /*4f40*/  UMOV UR34, 0x40 ;  /* 0x0000004000227882 */ /* 0x000fe20000000000 */
[----:B------:R-:W-:Y:S01]  /*4f50*/  @P6 R2UR UR4, R6 ;  /* 0x00000000060462ca */ /* 0x000fe200000e0000 */
[----:B------:R-:W-:Y:S01]  /*4f60*/  UMOV UR35, UR15 ;  /* 0x0000000f00237c82 */ /* 0x000fe20008000000 */
[----:B------:R-:W-:Y:S01]  /*4f70*/  @P5 R2UR UR11, R5 ;  /* 0x00000000050b52ca */ /* 0x000fe200000e0000 */
[--C-:B------:R-:W-:Y:S01]  /*4f80*/  @P4 IMAD.X R2, RZ, RZ, R31.reuse, P0 ;  /* 0x000000ffff024224 */ /* 0x100fe200000e061f */
[----:B------:R-:W-:Y:S01]  /*4f90*/  @P3 IADD3 R0, P0, PT, R30, 0x300, RZ ;  /* 0x000003001e003810 */ /* 0x000fe20007f1e0ff */
[----:B------:R-:W-:Y:S01]  /*4fa0*/  UMOV UR27, UR15 ;  /* 0x0000000f001b7c82 */ /* 0x000fe20008000000 */
[----:B------:R-:W-:Y:S01]  /*4fb0*/  @P4 R2UR UR9, R4 ;  /* 0x00000000040942ca */ /* 0x000fe200000e0000 */
[----:B------:R-:W-:Y:S01]  /*4fc0*/  @P6 VIADD R4, R8, 0x24800 ;  /* 0x0002480008046836 */ /* 0x000fe20000000000 */
[----:B------:R-:W-:Y:S01]  /*4fd0*/  @P3 R2UR UR7, R0 ;  /* 0x00000000000732ca */ /* 0x000fe200000e0000 */
[----:B------:R-:W-:Y:S01]  /*4fe0*/  @P3 IMAD.X R0, RZ, RZ, R31, P0 ;  /* 0x000000ffff003224 */ /* 0x000fe200000e061f */
[----:B------:R-:W-:Y:S01]  /*4ff0*/  ISETP.NE.AND P0, PT, R9, 0x2, PT ;  /* 0x000000020900780c */ /* 0x000fe20003f05270 */
[----:B------:R-:W-:Y:S01]  /*5000*/  IMAD.U32 R6, RZ, RZ, UR12 ;  /* 0x0000000cff067e24 */ /* 0x000fe2000f8e00ff */
[----:B------:R-:W-:Y:S01]  /*5010*/  @P4 R2UR UR8, R2 ;  /* 0x00000000020842ca */ /* 0x000fe200000e0000 */
[----:B------:R-:W-:Y:S01]  /*5020*/  IMAD.U32 R2, RZ, RZ, UR5 ;  /* 0x00000005ff027e24 */ /* 0x000fe2000f8e00ff */
[----:B------:R-:W-:Y:S01]  /*5030*/  @P3 R2UR UR6, R0 ;  /* 0x00000000000632ca */ /* 0x000fe200000e0000 */
[----:B------:R-:W-:Y:S01]  /*5040*/  IMAD.U32 R3, RZ, RZ, UR4 ;  /* 0x00000004ff037e24 */ /* 0x000fe2000f8e00ff */
[----:B------:R-:W-:Y:S01]  /*5050*/  SEL R0, RZ, 0x1, P0 ;  /* 0x00000001ff007807 */ /* 0x000fe20000000000 */
[----:B------:R-:W-:Y:S01]  /*5060*/  IMAD.U32 R7, RZ, RZ, UR11 ;  /* 0x0000000bff077e24 */ /* 0x000fe2000f8e00ff */
[----:B------:R-:W-:Y:S01]  /*5070*/  @P6 R2UR UR4, R2 ;  /* 0x00000000020462ca */ /* 0x000fe200000e0000 */
[----:B------:R-:W-:Y:S01]  /*5080*/  UMOV UR19, UR15 ;  /* 0x0000000f00137c82 */ /* 0x000fe20008000000 */
[----:B------:R-:W-:Y:S01]  /*5090*/  LOP3.LUT R14, R22, R0, RZ, 0x3c, !PT ;  /* 0x00000000160e7212 */ /* 0x000fe200078e3cff */
[----:B------:R-:W-:Y:S01]  /*50a0*/  IMAD.U32 R2, RZ, RZ, UR7 ;  /* 0x00000007ff027e24 */ /* 0x000fe2000f8e00ff */
[----:B------:R-:W-:Y:S01]  /*50b0*/  @P6 R2UR UR5, R3 ;  /* 0x00000000030562ca */ /* 0x000fe200000e0000 */
[----:B------:R-:W-:Y:S01]  /*50c0*/  @P5 VIADD R0, R8, 0x26800 ;  /* 0x0002680008005836 */ /* 0x000fe20000000000 */
        /* <DEDUP_REMOVED lines=17> */
[----:B------:R-:W-:Y:S02]  /*51e0*/  SEL R7, R9, RZ, P0 ;  /* 0x000000ff09077207 */ /* 0x000fe40000000000 */
[----:B------:R-:W-:-:S02]  /*51f0*/  MOV.SPILL R15, UR33 ;  /* 0x00000021000f7c02 */ /* 0x000fc40009000f00 */
[----:B------:R-:W-:Y:S01]  /*5200*/  MOV.SPILL R19, UR26 ;  /* 0x0000001a00137c02 */ /* 0x000fe20009000f00 */
[----:B------:R-:W-:Y:S01]  /*5210*/  UMOV UR26, 0x80 ;  /* 0x00000080001a7882 */ /* 0x000fe20000000000 */
[----:B------:R-:W-:Y:S01]  /*5220*/  MOV.SPILL R18, UR18 ;  /* 0x0000001200127c02 */ /* 0x000fe20009000f00 */
[----:B------:R-:W-:Y:S01]  /*5230*/  IMAD R0, R7, 0x8, R12 ;  /* 0x0000000807007824 */ /* 0x000fe200078e020c */
[----:B------:R-:W-:Y:S01]  /*5240*/  UMOV UR18, 0xc0 ;  /* 0x000000c000127882 */ /* 0x000fe20000000000 */
        /* <DEDUP_REMOVED lines=15> */
.L_x_247:
[----:B------:R-:W-:Y:S05]  /*5340*/  @P2 BRA `(.L_x_56) ;  /* 0x00000000000c2947 */ /* 0x000fea0003800000 */
[----:B------:R-:W-:-:S13]  /*5350*/  ELECT P0, URZ, PT ;  /* 0x0000000000ff782f */ /* 0x000fda0003800000 */
[----:B------:R-:W-:-:S04]  /*5360*/  @P0 MOV R2, 0x10000 ;  /* 0x0001000000020802 */ /* 0x000fc80000000f00 */
[----:B------:R2:W-:Y:S03]  /*5370*/  @P0 SYNCS.ARRIVE.TRANS64 RZ, [R0+URZ+0x40], R2 ;  /* 0x0000400200ff09a7 */ /* 0x0005e600080000ff */
.L_x_56:
        /* <DEDUP_REMOVED lines=10> */
[----:B------:R-:W-:Y:S01]  /*5420*/  MOV.SPILL R9, UR18 ;  /* 0x0000001200097c02 */ /* 0x000fe20009000f00 */
[----:B------:R-:W-:Y:S01]  /*5430*/  VIADD R23, R23, 0x1 ;  /* 0x0000000117177836 */ /* 0x000fe20000000000 */
[----:B------:R-:W-:-:S02]  /*5440*/  MOV.SPILL R8, UR16 ;  /* 0x0000001000087c02 */ /* 0x000fc40009000f00 */
        /* <DEDUP_REMOVED lines=11> */
[----:B------:R-:W-:Y:S02]  /*5500*/  R2UR UR26, R27 ;  /* 0x000000001b1a72ca */ /* 0x000fe400000e0000 */
[----:B------:R-:W-:Y:S01]  /*5510*/  R2UR UR18, R26 ;  /* 0x000000001a1272ca */ /* 0x000fe200000e0000 */
[----:B------:R-:W-:Y:S01]  /*5520*/  IMAD.U32 R4, RZ, RZ, UR7 ;  /* 0x00000007ff047e24 */ /* 0x000fe2000f8e00ff */
[----:B------:R-:W-:Y:S01]  /*5530*/  SEL R6, R6, RZ, P0 ;  /* 0x000000ff06067207 */ /* 0x000fe20000000000 */
[----:B------:R-:W-:Y:S01]  /*5540*/  IMAD.U32 R2, RZ, RZ, UR5 ;  /* 0x00000005ff027e24 */ /* 0x000fe2000f8e00ff */
[----:B------:R-:W-:-:S03]  /*5550*/  UMOV UR17, UR25 ;  /* 0x0000001900117c82 */ /* 0x000fc60008000000 */
[----:B------:R-:W-:Y:S01]  /*5560*/  IMAD.U32 R5, RZ, RZ, UR6 ;  /* 0x00000006ff057e24 */ /* 0x000fe2000f8e00ff */
[----:B------:R-:W-:Y:S01]  /*5570*/  @P5 R2UR UR6, R4 ;  /* 0x00000000040652ca */ /* 0x000fe200000e0000 */
[----:B------:R-:W-:Y:S01]  /*5580*/  IMAD.U32 R3, RZ, RZ, UR4 ;  /* 0x00000004ff037e24 */ /* 0x000fe2000f8e00ff */
[----:B------:R-:W-:Y:S01]  /*5590*/  @P4 R2UR UR4, R2 ;  /* 0x00000000020442ca */ /* 0x000fe200000e0000 */
[C---:B------:R-:W-:Y:S01]  /*55a0*/  @P4 VIADD R4, R0.reuse, 0x18800 ;  /* 0x0001880000044836 */ /* 0x040fe20000000000 */
[----:B------:R-:W-:Y:S01]  /*55b0*/  @P5 R2UR UR7, R5 ;  /* 0x00000000050752ca */ /* 0x000fe200000e0000 */
[----:B------:R-:W-:Y:S01]  /*55c0*/  @P5 VIADD R5, R0, 0x14800 ;  /* 0x0001480000055836 */ /* 0x000fe20000000000 */
[----:B------:R-:W-:Y:S01]  /*55d0*/  @P4 R2UR UR5, R3 ;  /* 0x00000000030542ca */ /* 0x000fe200000e0000 */
[----:B------:R-:W-:Y:S01]  /*55e0*/  VIADD R2, R7, 0x1 ;  /* 0x0000000107027836 */ /* 0x000fe20000000000 */
[----:B------:R-:W-:Y:S02]  /*55f0*/  @P4 R2UR UR16, R4 ;  /* 0x00000000041042ca */ /* 0x000fe400000e0000 */
[----:B------:R-:W-:-:S02]  /*5600*/  @P5 R2UR UR24, R5 ;  /* 0x00000000051852ca */ /* 0x000fc400000e0000 */
[----:B------:R-:W-:Y:S02]  /*5610*/  SEL R0, RZ, 0x1, P0 ;  /* 0x00000001ff007807 */ /* 0x000fe40000000000 */
[----:B------:R-:W-:Y:S02]  /*5620*/  ISETP.NE.AND P0, PT, R2, 0x2, PT ;  /* 0x000000020200780c */ /* 0x000fe40003f05270 */
[----:B------:R-:W-:Y:S01]  /*5630*/  LOP3.LUT R10, R21, R0, RZ, 0x3c, !PT ;  /* 0x00000000150a7212 */ /* 0x000fe200078e3cff */
[----:B------:R-:W-:Y:S01]  /*5640*/  IMAD R0, R6, 0x8, R12 ;  /* 0x0000000806007824 */ /* 0x000fe200078e020c */
[----:B------:R-:W-:Y:S02]  /*5650*/  ISETP.NE.AND P4, PT, R23, R28, PT ;  /* 0x0000001c1700720c */ /* 0x000fe40003f85270 */
[----:B------:R-:W-:Y:S01]  /*5660*/  SEL R4, RZ, 0x1, P0 ;  /* 0x00000001ff047807 */ /* 0x000fe20000000000 */
[----:B------:R-:W-:Y:S02]  /*5670*/  IMAD.U32 R3, R10, -0x80000000, RZ ;  /* 0x800000000a037824 */ /* 0x000fe400078e00ff */
[----:B------:R1:W-:Y:S01]  /*5680*/  UTMALDG.3D.2CTA [UR24], [UR6], desc[URZ] ;  /* 0x0000ff18060075b4 */ /* 0x0003e20008211000 */
[----:B------:R2:W-:Y:S01]  /*5690*/  UTMALDG.3D.2CTA [UR16], [UR4], desc[URZ] ;  /* 0x0000ff10040075b4 */ /* 0x0005e20008211000 */
[----:B------:R-:W3:Y:S01]  /*56a0*/  SYNCS.PHASECHK.TRANS64.TRYWAIT P3, [R0+URZ+0x70], R3 ;  /* 0x00007003000075a7 */ /* 0x000ee200080611ff */
[----:B-1----:R-:W-:-:S02]  /*56b0*/  R2UR.FILL UR26, R13 ;  /* 0x000000000d1a72ca */ /* 0x002fc400004e0000 */
[----:B--2---:R-:W-:Y:S02]  /*56c0*/  R2UR.FILL UR18, R9 ;  /* 0x00000000091272ca */ /* 0x004fe400004e0000 */
[----:B------:R-:W-:Y:S01]  /*56d0*/  R2UR.FILL UR16, R8 ;  /* 0x00000000081072ca */ /* 0x000fe200004e0000 */
[----:B---3--:R-:W-:-:S14]  /*56e0*/  @!P3 BRA `(.L_x_57) ;  /* 0x000001cc00f4b947 */ /* 0x008fdc0003800000 */
.L_x_249:
[----:B------:R-:W-:Y:S02]  /*56f0*/  LOP3.LUT R22, R14, R4, RZ, 0x3c, !PT ;  /* 0x000000040e167212 */ /* 0x000fe400078e3cff */
[----:B------:R-:W-:Y:S01]  /*5700*/  SEL R17, R2, RZ, P0 ;  /* 0x000000ff02117207 */ /* 0x000fe20000000000 */
[----:B------:R-:W-:Y:S06]  /*5710*/  @P2 BRA `(.L_x_58) ;  /* 0x00000000000c2947 */ /* 0x000fec0003800000 */
[----:B------:R-:W-:-:S13]  /*5720*/  ELECT P0, URZ, PT ;  /* 0x0000000000ff782f */ /* 0x000fda0003800000 */
[----:B------:R-:W-:-:S04]  /*5730*/  @P0 MOV R2, 0x10000 ;  /* 0x0001000000020802 */ /* 0x000fc80000000f00 */
[----:B------:R2:W-:Y:S03]  /*5740*/  @P0 SYNCS.ARRIVE.TRANS64 RZ, [R0+URZ+0x60], R2 ;  /* 0x0000600200ff09a7 */ /* 0x0005e600080000ff */
.L_x_58:
        /* <DEDUP_REMOVED lines=37> */
[----:B------:R-:W-:-:S05]  /*59a0*/  VIADD R0, R6, 0x1 ;  /* 0x0000000106007836 */ /* 0x000fca0000000000 */
[C---:B------:R-:W-:Y:S01]  /*59b0*/  ISETP.NE.AND P0, PT, R0.reuse, 0x2, PT ;  /* 0x000000020000780c */ /* 0x040fe20003f05270 */
[----:B------:R1:W-:Y:S03]  /*59c0*/  UTMALDG.3D.2CTA [UR24], [UR6], desc[URZ] ;  /* 0x0000ff18060075b4 */ /* 0x0003e60008211000 */
[----:B------:R-:W-:Y:S02]  /*59d0*/  SEL R2, RZ, 0x1, P0 ;  /* 0x00000001ff027807 */ /* 0x000fe40000000000 */
[----:B------:R-:W-:Y:S02]  /*59e0*/  SEL R18, R0, RZ, P0 ;  /* 0x000000ff00127207 */ /* 0x000fe40000000000 */
[----:B------:R-:W-:Y:S01]  /*59f0*/  LOP3.LUT R21, R10, R2, RZ, 0x3c, !PT ;  /* 0x000000020a157212 */ /* 0x000fe200078e3cff */
[----:B------:R2:W-:Y:S01]  /*5a00*/  UTMALDG.3D.2CTA [UR16], [UR4], desc[URZ] ;  /* 0x0000ff10040075b4 */ /* 0x0005e20008211000 */
[----:B-1----:R-:W-:-:S02]  /*5a10*/  R2UR.FILL UR26, R9 ;  /* 0x00000000091a72ca */ /* 0x002fc400004e0000 */
[----:B--2---:R-:W-:Y:S02]  /*5a20*/  R2UR.FILL UR18, R8 ;  /* 0x00000000081272ca */ /* 0x004fe400004e0000 */
[----:B------:R-:W-:Y:S01]  /*5a30*/  R2UR.FILL UR16, R7 ;  /* 0x00000000071072ca */ /* 0x000fe200004e0000 */
[----:B------:R-:W-:-:S14]  /*5a40*/  @P4 BRA `(.L_x_59) ;  /* 0xffffffd400bc4947 */ /* 0x000fdc000383ffff */
.L_x_38:
[----:B------:R-:W-:Y:S02]  /*5a50*/  UMOV UR4, URZ ;  /* 0x000000ff00047c82 */ /* 0x000fe40008000000 */
[----:B------:R-:W-:Y:S01]  /*5a60*/  MOV R6, UR4 ;  /* 0x0000000400067c02 */ /* 0x000fe20008000f00 */
[----:B------:R-:W-:Y:S06]  /*5a70*/  @!P1 BRA `(.L_x_60) ;  /* 0x0000000c00509947 */ /* 0x000fec0003800000 */
[----:B------:R-:W-:-:S04]  /*5a80*/  SHF.L.U32 R0, R29, 0x1f, RZ ;  /* 0x0000001f1d007819 */ /* 0x000fc800000006ff */
[----:B------:R-:W2:Y:S02]  /*5a90*/  SYNCS.PHASECHK.TRANS64.TRYWAIT P0, [R12+URZ+0x18], R0 ;  /* 0x000018000c0075a7 */ /* 0x000ea400080011ff */
[----:B--2---:R-:W-:Y:S05]  /*5aa0*/  @!P0 BRA `(.L_x_61) ;  /* 0x000001cc00208947 */ /* 0x004fea0003800000 */
.L_x_251:
[----:B------:R-:W-:Y:S05]  /*5ab0*/  @P2 BRA `(.L_x_62) ;  /* 0x00000000000c2947 */ /* 0x000fea0003800000 */
[----:B------:R-:W-:-:S13]  /*5ac0*/  ELECT P0, URZ, PT ;  /* 0x0000000000ff782f */ /* 0x000fda0003800000 */
[----:B------:R-:W-:-:S04]  /*5ad0*/  @P0 MOV R0, 0x4000 ;  /* 0x0000400000000802 */ /* 0x000fc80000000f00 */
[----:B------:R3:W-:Y:S03]  /*5ae0*/  @P0 SYNCS.ARRIVE.TRANS64 RZ, [R12+URZ+0x10], R0 ;  /* 0x000010000cff09a7 */ /* 0x0007e600080000ff */
.L_x_62:
[----:B------:R-:W-:Y:S02]  /*5af0*/  ELECT P3, URZ, PT ;  /* 0x0000000000ff782f */ /* 0x000fe40003860000 */
[----:B------:R-:W-:Y:S01]  /*5b00*/  R2UR UR11, R34 ;  /* 0x00000000220b72ca */ /* 0x000fe200000e0000 */
[----:B------:R-:W-:Y:S01]  /*5b10*/  UMOV UR12, UR77 ;  /* 0x0000004d000c7c82 */ /* 0x000fe20008000000 */
[----:B------:R-:W-:Y:S02]  /*5b20*/  R2UR UR9, R32 ;  /* 0x00000000200972ca */ /* 0x000fe400000e0000 */
[----:B------:R-:W-:Y:S01]  /*5b30*/  MOV.SPILL R4, UR10 ;  /* 0x0000000a00047c02 */ /* 0x000fe20009000f00 */
[----:B------:R-:W-:-:S06]  /*5b40*/  UMOV UR10, URZ ;  /* 0x000000ff000a7c82 */ /* 0x000fcc0008000000 */
[----:B------:R-:W-:-:S04]  /*5b50*/  @P3 IADD3 R2, P0, PT, R30, 0x200, RZ ;  /* 0x000002001e023810 */ /* 0x000fc80007f1e0ff */
[----:B------:R-:W-:Y:S01]  /*5b60*/  @P3 R2UR UR5, R2 ;  /* 0x00000000020532ca */ /* 0x000fe200000e0000 */
[----:B---3--:R-:W-:-:S05]  /*5b70*/  @P3 IMAD.X R0, RZ, RZ, R31, P0 ;  /* 0x000000ffff003224 */ /* 0x008fca00000e061f */
[----:B------:R-:W-:Y:S01]  /*5b80*/  @P3 R2UR UR4, R0 ;  /* 0x00000000000432ca */ /* 0x000fe200000e0000 */
[----:B------:R-:W-:-:S05]  /*5b90*/  @P3 VIADD R0, R12, 0x12800 ;  /* 0x000128000c003836 */ /* 0x000fca0000000000 */
[----:B------:R-:W-:Y:S01]  /*5ba0*/  @P3 R2UR UR8, R0 ;  /* 0x00000000000832ca */ /* 0x000fe200000e0000 */
[----:B------:R-:W-:Y:S02]  /*5bb0*/  IMAD.U32 R2, RZ, RZ, UR5 ;  /* 0x00000005ff027e24 */ /* 0x000fe4000f8e00ff */
[----:B------:R-:W-:-:S04]  /*5bc0*/  IMAD R0, R17, 0x8, R12 ;  /* 0x0000000811007824 */ /* 0x000fc800078e020c */
[----:B--2---:R-:W-:Y:S01]  /*5bd0*/  IMAD.U32 R3, RZ, RZ, UR4 ;  /* 0x00000004ff037e24 */ /* 0x004fe2000f8e00ff */
[----:B------:R-:W-:Y:S01]  /*5be0*/  @P3 R2UR UR4, R2 ;  /* 0x00000000020432ca */ /* 0x000fe200000e0000 */
[----:B------:R-:W-:-:S03]  /*5bf0*/  IMAD.U32 R2, R22, -0x80000000, RZ ;  /* 0x8000000016027824 */ /* 0x000fc600078e00ff */
[----:B------:R-:W-:-:S13]  /*5c00*/  @P3 R2UR UR5, R3 ;  /* 0x00000000030532ca */ /* 0x000fda00000e0000 */
[----:B------:R2:W-:Y:S01]  /*5c10*/  UTMALDG.3D.2CTA [UR8], [UR4], desc[URZ] ;  /* 0x0000ff08040075b4 */ /* 0x0005e20008211000 */
[----:B------:R-:W3:Y:S01]  /*5c20*/  SYNCS.PHASECHK.TRANS64.TRYWAIT P0, [R0+URZ+0x50], R2 ;  /* 0x00005002000075a7 */ /* 0x000ee200080011ff */
[----:B--2---:R-:W-:Y:S01]  /*5c30*/  R2UR.FILL UR10, R4 ;  /* 0x00000000040a72ca */ /* 0x004fe200004e0000 */
[----:B---3--:R-:W-:-:S14]  /*5c40*/  @!P0 BRA `(.L_x_63) ;  /* 0x000001c800d48947 */ /* 0x008fdc0003800000 */
.L_x_253:
[----:B------:R-:W-:Y:S05]  /*5c50*/  @P2 BRA `(.L_x_64) ;  /* 0x00000000000c2947 */ /* 0x000fea0003800000 */
[----:B------:R-:W-:-:S13]  /*5c60*/  ELECT P0, URZ, PT ;  /* 0x0000000000ff782f */ /* 0x000fda0003800000 */
[----:B------:R-:W-:-:S04]  /*5c70*/  @P0 MOV R2, 0x10000 ;  /* 0x0001000000020802 */ /* 0x000fc80000000f00 */
[----:B------:R3:W-:Y:S03]  /*5c80*/  @P0 SYNCS.ARRIVE.TRANS64 RZ, [R0+URZ+0x40], R2 ;  /* 0x0000400200ff09a7 */ /* 0x0007e600080000ff */
.L_x_64:
[----:B------:R-:W-:Y:S01]  /*5c90*/  ELECT P6, URZ, PT ;  /* 0x0000000000ff782f */ /* 0x000fe200038c0000 */
[----:B--23--:R-:W-:Y:S01]  /*5ca0*/  VIADD R0, R0, 0x40 ;  /* 0x0000004000007836 */ /* 0x00cfe20000000000 */
[----:B------:R-:W-:Y:S02]  /*5cb0*/  ELECT P5, URZ, PT ;  /* 0x0000000000ff782f */ /* 0x000fe400038a0000 */
[----:B------:R-:W-:Y:S02]  /*5cc0*/  R2UR UR14, R34 ;  /* 0x00000000220e72ca */ /* 0x000fe400000e0000 */
[----:B------:R-:W-:Y:S02]  /*5cd0*/  ELECT P4, URZ, PT ;  /* 0x0000000000ff782f */ /* 0x000fe40003880000 */
[----:B------:R-:W-:Y:S02]  /*5ce0*/  MOV.SPILL R13, UR42 ;  /* 0x0000002a000d7c02 */ /* 0x000fe40009000f00 */
[----:B------:R-:W-:-:S02]  /*5cf0*/  ELECT P3, URZ, PT ;  /* 0x0000000000ff782f */ /* 0x000fc40003860000 */
[----:B------:R-:W-:Y:S01]  /*5d00*/  MOV.SPILL R11, UR34 ;  /* 0x00000022000b7c02 */ /* 0x000fe20009000f00 */
[----:B------:R-:W-:Y:S01]  /*5d10*/  UMOV UR42, URZ ;  /* 0x000000ff002a7c82 */ /* 0x000fe20008000000 */
[----:B------:R-:W-:Y:S01]  /*5d20*/  MOV.SPILL R10, UR33 ;  /* 0x00000021000a7c02 */ /* 0x000fe20009000f00 */
[----:B------:R-:W-:Y:S01]  /*5d30*/  UMOV UR44, UR77 ;  /* 0x0000004d002c7c82 */ /* 0x000fe20008000000 */
[----:B------:R-:W-:Y:S01]  /*5d40*/  MOV.SPILL R9, UR26 ;  /* 0x0000001a00097c02 */ /* 0x000fe20009000f00 */
[----:B------:R-:W-:Y:S01]  /*5d50*/  UMOV UR34, 0x40 ;  /* 0x0000004000227882 */ /* 0x000fe20000000000 */
[C---:B------:R-:W-:Y:S01]  /*5d60*/  @P6 IADD3 R3, P0, PT, R30.reuse, 0x280, RZ ;  /* 0x000002801e036810 */ /* 0x040fe20007f1e0ff */
[----:B------:R-:W-:Y:S01]  /*5d70*/  UMOV UR36, UR77 ;  /* 0x0000004d00247c82 */ /* 0x000fe20008000000 */
[----:B------:R-:W-:Y:S01]  /*5d80*/  MOV.SPILL R8, UR18 ;  /* 0x0000001200087c02 */ /* 0x000fe20009000f00 */
[----:B------:R-:W-:Y:S01]  /*5d90*/  UMOV UR43, UR14 ;  /* 0x0000000e002b7c82 */ /* 0x000fe20008000000 */
[----:B------:R-:W-:Y:S01]  /*5da0*/  @P6 R2UR UR12, R3 ;  /* 0x00000000030c62ca */ /* 0x000fe200000e0000 */
[--C-:B------:R-:W-:Y:S01]  /*5db0*/  @P6 IMAD.X R2, RZ, RZ, R31.reuse, P0 ;  /* 0x000000ffff026224 */ /* 0x100fe200000e061f */
[----:B------:R-:W-:Y:S01]  /*5dc0*/  @P5 IADD3 R6, P0, PT, R30, 0x280, RZ ;  /* 0x000002801e065810 */ /* 0x000fe20007f1e0ff */
[----:B------:R-:W-:Y:S01]  /*5dd0*/  UMOV UR35, UR14 ;  /* 0x0000000e00237c82 */ /* 0x000fe20008000000 */
[----:B------:R-:W-:Y:S01]  /*5de0*/  UMOV UR26, 0x80 ;  /* 0x00000080001a7882 */ /* 0x000fe20000000000 */
[----:B------:R-:W-:Y:S01]  /*5df0*/  UMOV UR27, UR14 ;  /* 0x0000000e001b7c82 */ /* 0x000fe20008000000 */
[----:B------:R-:W-:Y:S01]  /*5e00*/  @P6 R2UR UR11, R2 ;  /* 0x00000000020b62ca */ /* 0x000fe200000e0000 */
[--C-:B------:R-:W-:Y:S01]  /*5e10*/  @P5 IMAD.X R7, RZ, RZ, R31.reuse, P0 ;  /* 0x000000ffff075224 */ /* 0x100fe200000e061f */
[----:B-1----:R-:W-:Y:S01]  /*5e20*/  @P4 IADD3 R5, P0, PT, R30, 0x280, RZ ;  /* 0x000002801e054810 */ /* 0x002fe20007f1e0ff */
[----:B------:R-:W-:Y:S01]  /*5e30*/  UMOV UR28, UR77 ;  /* 0x0000004d001c7c82 */ /* 0x000fe20008000000 */
[----:B------:R-:W-:Y:S01]  /*5e40*/  @P5 R2UR UR9, R6 ;  /* 0x00000000060952ca */ /* 0x000fe200000e0000 */
[----:B------:R-:W-:Y:S01]  /*5e50*/  UMOV UR18, 0xc0 ;  /* 0x000000c000127882 */ /* 0x000fe20000000000 */
        /* <DEDUP_REMOVED lines=10> */
[----:B------:R-:W-:Y:S01]  /*5f00*/  R2UR UR11, R0 ;  /* 0x00000000000b72ca */ /* 0x000fe200000e0000 */
[----:B------:R-:W-:Y:S01]  /*5f10*/  IMAD R0, R17, 0x8000, R12 ;  /* 0x0000800011007824 */ /* 0x000fe200078e020c */
[----:B------:R-:W-:Y:S01]  /*5f20*/  @P3 R2UR UR4, R2 ;  /* 0x00000000020432ca */ /* 0x000fe200000e0000 */
[----:B------:R-:W-:Y:S01]  /*5f30*/  IMAD.U32 R2, RZ, RZ, UR12 ;  /* 0x0000000cff027e24 */ /* 0x000fe2000f8e00ff */
[----:B------:R-:W-:Y:S01]  /*5f40*/  @P6 R2UR UR13, R3 ;  /* 0x00000000030d62ca */ /* 0x000fe200000e0000 */
[----:B------:R-:W-:-:S02]  /*5f50*/  IMAD.U32 R4, RZ, RZ, UR7 ;  /* 0x00000007ff047e24 */ /* 0x000fc4000f8e00ff */
        /* <DEDUP_REMOVED lines=8> */
[----:B------:R-:W-:Y:S01]  /*5fe0*/  IMAD.U32 R3, RZ, RZ, UR4 ;  /* 0x00000004ff037e24 */ /* 0x000fe2000f8e00ff */
[----:B------:R-:W-:Y:S01]  /*5ff0*/  ULOP3.LUT UR41, UR11, 0xfefffff8, URZ, 0xc0, !UPT ;  /* 0xfefffff80b297892 */ /* 0x000fe2000f8ec0ff */
[----:B------:R-:W-:Y:S01]  /*6000*/  IMAD.U32 R6, RZ, RZ, UR9 ;  /* 0x00000009ff067e24 */ /* 0x000fe2000f8e00ff */
[----:B------:R-:W-:Y:S01]  /*6010*/  @P6 R2UR UR40, R4 ;  /* 0x00000000042862ca */ /* 0x000fe200000e0000 */
[C---:B------:R-:W-:Y:S01]  /*6020*/  @P4 VIADD R2, R0.reuse, 0x18800 ;  /* 0x0001880000024836 */ /* 0x040fe20000000000 */
[----:B------:R-:W-:Y:S01]  /*6030*/  @P3 R2UR UR7, R3 ;  /* 0x00000000030732ca */ /* 0x000fe200000e0000 */
[----:B------:R-:W-:Y:S01]  /*6040*/  @P5 VIADD R3, R0, 0x16800 ;  /* 0x0001680000035836 */ /* 0x000fe20000000000 */
[----:B------:R-:W-:Y:S01]  /*6050*/  @P5 R2UR UR4, R6 ;  /* 0x00000000060452ca */ /* 0x000fe200000e0000 */
[----:B------:R-:W-:Y:S01]  /*6060*/  @P3 VIADD R0, R0, 0x1a800 ;  /* 0x0001a80000003836 */ /* 0x000fe20000000000 */
[----:B------:R-:W-:Y:S01]  /*6070*/  @P4 R2UR UR9, R5 ;  /* 0x00000000050942ca */ /* 0x000fe200000e0000 */
[----:B------:R-:W-:Y:S01]  /*6080*/  UMOV UR11, UR41 ;  /* 0x00000029000b7c82 */ /* 0x000fe20008000000 */
[----:B------:R-:W-:Y:S01]  /*6090*/  @P5 R2UR UR32, R3 ;  /* 0x00000000032052ca */ /* 0x000fe200000e0000 */
[----:B------:R-:W-:Y:S01]  /*60a0*/  UMOV UR33, UR11 ;  /* 0x0000000b00217c82 */ /* 0x000fe20008000000 */
[----:B------:R-:W-:Y:S01]  /*60b0*/  @P4 R2UR UR24, R2 ;  /* 0x00000000021842ca */ /* 0x000fe200000e0000 */
[----:B------:R-:W-:Y:S01]  /*60c0*/  IMAD.U32 R2, R21, -0x80000000, RZ ;  /* 0x8000000015027824 */ /* 0x000fe200078e00ff */
[----:B------:R-:W-:Y:S01]  /*60d0*/  @P3 R2UR UR16, R0 ;  /* 0x00000000001032ca */ /* 0x000fe200000e0000 */
[----:B------:R-:W-:Y:S01]  /*60e0*/  IMAD R0, R18, 0x8, R12 ;  /* 0x0000000812007824 */ /* 0x000fe200078e020c */
[----:B------:R1:W-:Y:S01]  /*60f0*/  UTMALDG.3D.2CTA [UR40], [UR12], desc[URZ] ;  /* 0x0000ff280c0075b4 */ /* 0x0003e20008211000 */
[----:B------:R-:W-:Y:S01]  /*6100*/  UMOV UR25, UR11 ;  /* 0x0000000b00197c82 */ /* 0x000fe20008000000 */
[----:B------:R-:W-:-:S05]  /*6110*/  UMOV UR17, UR11 ;  /* 0x0000000b00117c82 */ /* 0x000fca0008000000 */
[----:B------:R2:W-:Y:S02]  /*6120*/  UTMALDG.3D.2CTA [UR32], [UR4], desc[URZ] ;  /* 0x0000ff20040075b4 */ /* 0x0005e40008211000 */
[----:B------:R3:W-:Y:S02]  /*6130*/  UTMALDG.3D.2CTA [UR24], [UR8], desc[URZ] ;  /* 0x0000ff18080075b4 */ /* 0x0007e40008211000 */
[----:B------:R4:W-:Y:S01]  /*6140*/  UTMALDG.3D.2CTA [UR16], [UR6], desc[URZ] ;  /* 0x0000ff10060075b4 */ /* 0x0009e20008211000 */
[----:B------:R-:W5:Y:S01]  /*6150*/  SYNCS.PHASECHK.TRANS64.TRYWAIT P0, [R0+URZ+0x70], R2 ;  /* 0x00007002000075a7 */ /* 0x000f6200080011ff */
[----:B-1----:R-:W-:Y:S02]  /*6160*/  R2UR.FILL UR42, R13 ;  /* 0x000000000d2a72ca */ /* 0x002fe400004e0000 */
[----:B--2---:R-:W-:Y:S02]  /*6170*/  R2UR.FILL UR34, R11 ;  /* 0x000000000b2272ca */ /* 0x004fe400004e0000 */
[----:B------:R-:W-:-:S02]  /*6180*/  R2UR.FILL UR33, R10 ;  /* 0x000000000a2172ca */ /* 0x000fc400004e0000 */
[----:B---3--:R-:W-:Y:S02]  /*6190*/  R2UR.FILL UR26, R9 ;  /* 0x00000000091a72ca */ /* 0x008fe400004e0000 */
[----:B----4-:R-:W-:Y:S01]  /*61a0*/  R2UR.FILL UR18, R8 ;  /* 0x00000000081272ca */ /* 0x010fe200004e0000 */
[----:B-----5:R-:W-:-:S14]  /*61b0*/  @!P0 BRA `(.L_x_65) ;  /* 0x000001c400908947 */ /* 0x020fdc0003800000 */
.L_x_255:
[----:B------:R-:W-:Y:S05]  /*61c0*/  @P2 BRA `(.L_x_66) ;  /* 0x00000000000c2947 */ /* 0x000fea0003800000 */
[----:B------:R-:W-:-:S13]  /*61d0*/  ELECT P0, URZ, PT ;  /* 0x0000000000ff782f */ /* 0x000fda0003800000 */
[----:B------:R-:W-:-:S04]  /*61e0*/  @P0 MOV R2, 0x10000 ;  /* 0x0001000000020802 */ /* 0x000fc80000000f00 */
[----:B------:R2:W-:Y:S03]  /*61f0*/  @P0 SYNCS.ARRIVE.TRANS64 RZ, [R0+URZ+0x60], R2 ;  /* 0x0000600200ff09a7 */ /* 0x0005e600080000ff */
.L_x_66:
        /* <DEDUP_REMOVED lines=12> */
[----:B------:R-:W-:Y:S01]  /*62c0*/  UMOV UR36, UR77 ;  /* 0x0000004d00247c82 */ /* 0x000fe20008000000 */
[C---:B------:R-:W-:Y:S01]  /*62d0*/  @P6 IADD3 R4, P0, PT, R30.reuse, 0x300, RZ ;  /* 0x000003001e046810 */ /* 0x040fe20007f1e0ff */
[----:B------:R-:W-:Y:S01]  /*62e0*/  UMOV UR43, UR17 ;  /* 0x00000011002b7c82 */ /* 0x000fe20008000000 */
[----:B------:R-:W-:Y:S01]  /*62f0*/  UMOV UR35, UR17 ;  /* 0x0000001100237c82 */ /* 0x000fe20008000000 */
[----:B------:R-:W-:Y:S01]  /*6300*/  MOV.SPILL R8, UR18 ;  /* 0x0000001200087c02 */ /* 0x000fe20009000f00 */
[----:B------:R-:W-:Y:S01]  /*6310*/  UMOV UR26, 0x80 ;  /* 0x00000080001a7882 */ /* 0x000fe20000000000 */
[--C-:B------:R-:W-:Y:S01]  /*6320*/  @P6 IMAD.X R6, RZ, RZ, R31.reuse, P0 ;  /* 0x000000ffff066224 */ /* 0x100fe200000e061f */
[----:B-1----:R-:W-:Y:S01]  /*6330*/  @P5 IADD3 R3, P0, PT, R30, 0x300, RZ ;  /* 0x000003001e035810 */ /* 0x002fe20007f1e0ff */
[----:B------:R-:W-:Y:S01]  /*6340*/  UMOV UR27, UR17 ;  /* 0x00000011001b7c82 */ /* 0x000fe20008000000 */
[----:B------:R-:W-:Y:S01]  /*6350*/  @P6 R2UR UR9, R4 ;  /* 0x00000000040962ca */ /* 0x000fe200000e0000 */
[----:B------:R-:W-:Y:S01]  /*6360*/  UMOV UR28, UR77 ;  /* 0x0000004d001c7c82 */ /* 0x000fe20008000000 */
[----:B------:R-:W-:Y:S01]  /*6370*/  @P5 R2UR UR7, R3 ;  /* 0x00000000030752ca */ /* 0x000fe200000e0000 */
[--C-:B------:R-:W-:Y:S01]  /*6380*/  @P5 IMAD.X R5, RZ, RZ, R31.reuse, P0 ;  /* 0x000000ffff055224 */ /* 0x100fe200000e061f */
[----:B--2---:R-:W-:Y:S01]  /*6390*/  @P4 IADD3 R2, P0, PT, R30, 0x300, RZ ;  /* 0x000003001e024810 */ /* 0x004fe20007f1e0ff */
        /* <DEDUP_REMOVED lines=8> */
[----:B------:R-:W-:Y:S01]  /*6420*/  IMAD.U32 R6, RZ, RZ, UR9 ;  /* 0x00000009ff067e24 */ /* 0x000fe2000f8e00ff */
[----:B------:R-:W-:Y:S01]  /*6430*/  @P4 R2UR UR4, R2 ;  /* 0x00000000020442ca */ /* 0x000fe200000e0000 */
[----:B------:R-:W-:Y:S01]  /*6440*/  VIADD R2, R0, 0x60 ;  /* 0x0000006000027836 */ /* 0x000fe20000000000 */
[----:B------:R-:W-:Y:S01]  /*6450*/  @P3 R2UR UR12, R3 ;  /* 0x00000000030c32ca */ /* 0x000fe200000e0000 */
[----:B------:R-:W-:-:S02]  /*6460*/  @P3 IMAD.X R0, RZ, RZ, R31, P0 ;  /* 0x000000ffff003224 */ /* 0x000fc400000e061f */
[----:B------:R-:W-:Y:S01]  /*6470*/  IMAD.U32 R7, RZ, RZ, UR8 ;  /* 0x00000008ff077e24 */ /* 0x000fe2000f8e00ff */
[----:B------:R-:W-:Y:S01]  /*6480*/  R2UR UR13, R2 ;  /* 0x00000000020d72ca */ /* 0x000fe200000e0000 */
[----:B------:R-:W-:Y:S01]  /*6490*/  IMAD.U32 R4, RZ, RZ, UR7 ;  /* 0x00000007ff047e24 */ /* 0x000fe2000f8e00ff */
[----:B------:R-:W-:Y:S01]  /*64a0*/  @P3 R2UR UR11, R0 ;  /* 0x00000000000b32ca */ /* 0x000fe200000e0000 */
[----:B------:R-:W-:Y:S02]  /*64b0*/  IMAD R0, R18, 0x8000, R12 ;  /* 0x0000800012007824 */ /* 0x000fe400078e020c */
        /* <DEDUP_REMOVED lines=18> */
[----:B------:R-:W-:Y:S01]  /*65e0*/  IMAD.MOV.U32 R29, RZ, RZ, R33 ;  /* 0x000000ffff1d7224 */ /* 0x000fe200078e0021 */
[----:B------:R-:W-:-:S02]  /*65f0*/  @P4 R2UR UR24, R4 ;  /* 0x00000000041842ca */ /* 0x000fc400000e0000 */
[----:B------:R-:W-:Y:S01]  /*6600*/  @P3 R2UR UR6, R2 ;  /* 0x00000000020632ca */ /* 0x000fe200000e0000 */
[----:B------:R-:W-:Y:S01]  /*6610*/  VIADD R2, R18, 0x1 ;  /* 0x0000000112027836 */ /* 0x000fe20000000000 */
[----:B------:R-:W-:Y:S01]  /*6620*/  @P3 R2UR UR7, R3 ;  /* 0x00000000030732ca */ /* 0x000fe200000e0000 */
[----:B------:R1:W-:Y:S01]  /*6630*/  UTMALDG.3D.2CTA [UR40], [UR4], desc[URZ] ;  /* 0x0000ff28040075b4 */ /* 0x0003e20008211000 */
[----:B------:R-:W-:Y:S01]  /*6640*/  @P3 R2UR UR16, R0 ;  /* 0x00000000001032ca */ /* 0x000fe200000e0000 */
[----:B------:R-:W-:Y:S01]  /*6650*/  VIADD R0, R17, 0x1 ;  /* 0x0000000111007836 */ /* 0x000fe20000000000 */
[----:B------:R-:W-:-:S04]  /*6660*/  ISETP.NE.AND P0, PT, R2, 0x2, PT ;  /* 0x000000020200780c */ /* 0x000fc80003f05270 */
[----:B------:R-:W-:Y:S02]  /*6670*/  ISETP.NE.AND P3, PT, R0, 0x2, PT ;  /* 0x000000020000780c */ /* 0x000fe40003f65270 */
[----:B------:R-:W-:Y:S02]  /*6680*/  SEL R4, RZ, 0x1, P0 ;  /* 0x00000001ff047807 */ /* 0x000fe40000000000 */
[----:B------:R-:W-:Y:S02]  /*6690*/  SEL R3, RZ, 0x1, P3 ;  /* 0x00000001ff037807 */ /* 0x000fe40001800000 */
[----:B------:R-:W-:Y:S02]  /*66a0*/  LOP3.LUT R21, R21, R4, RZ, 0x3c, !PT ;  /* 0x0000000415157212 */ /* 0x000fe400078e3cff */
[----:B------:R-:W-:Y:S02]  /*66b0*/  LOP3.LUT R22, R22, R3, RZ, 0x3c, !PT ;  /* 0x0000000316167212 */ /* 0x000fe400078e3cff */
[----:B------:R-:W-:-:S02]  /*66c0*/  SEL R17, R0, RZ, P3 ;  /* 0x000000ff00117207 */ /* 0x000fc40001800000 */
[----:B------:R-:W-:Y:S01]  /*66d0*/  SEL R18, R2, RZ, P0 ;  /* 0x000000ff02127207 */ /* 0x000fe20000000000 */
[----:B-1----:R-:W-:Y:S01]  /*66e0*/  UMOV UR4, UR41 ;  /* 0x0000002900047c82 */ /* 0x002fe20008000000 */
[----:B------:R-:W-:Y:S01]  /*66f0*/  R2UR.FILL UR42, R13 ;  /* 0x000000000d2a72ca */ /* 0x000fe200004e0000 */
[----:B------:R-:W-:Y:S01]  /*6700*/  UMOV UR33, UR4 ;  /* 0x0000000400217c82 */ /* 0x000fe20008000000 */
[----:B------:R-:W-:Y:S01]  /*6710*/  UMOV UR25, UR4 ;  /* 0x0000000400197c82 */ /* 0x000fe20008000000 */
[----:B------:R1:W-:Y:S01]  /*6720*/  UTMALDG.3D.2CTA [UR32], [UR8], desc[URZ] ;  /* 0x0000ff20080075b4 */ /* 0x0003e20008211000 */
[----:B------:R-:W-:Y:S01]  /*6730*/  UMOV UR17, UR4 ;  /* 0x0000000400117c82 */ /* 0x000fe20008000000 */
[----:B------:R-:W-:Y:S02]  /*6740*/  UMOV UR4, 0x80 ;  /* 0x0000008000047882 */ /* 0x000fe40000000000 */
[----:B------:R-:W-:Y:S01]  /*6750*/  IMAD.U32 R6, RZ, RZ, UR4 ;  /* 0x00000004ff067e24 */ /* 0x000fe2000f8e00ff */
[----:B------:R2:W-:Y:S01]  /*6760*/  UTMALDG.3D.2CTA [UR24], [UR14], desc[URZ] ;  /* 0x0000ff180e0075b4 */ /* 0x0005e20008211000 */
[----:B------:R3:W-:Y:S01]  /*6770*/  UTMALDG.3D.2CTA [UR16], [UR6], desc[URZ] ;  /* 0x0000ff10060075b4 */ /* 0x0007e20008211000 */
[----:B-1----:R-:W-:-:S02]  /*6780*/  R2UR.FILL UR34, R11 ;  /* 0x000000000b2272ca */ /* 0x002fc400004e0000 */
[----:B------:R-:W-:Y:S02]  /*6790*/  R2UR.FILL UR33, R10 ;  /* 0x000000000a2172ca */ /* 0x000fe400004e0000 */
[----:B--2---:R-:W-:Y:S02]  /*67a0*/  R2UR.FILL UR26, R9 ;  /* 0x00000000091a72ca */ /* 0x004fe400004e0000 */
[----:B---3--:R-:W-:-:S15]  /*67b0*/  R2UR.FILL UR18, R8 ;  /* 0x00000000081272ca */ /* 0x008fde00004e0000 */
.L_x_60:
[----:B------:R-:W-:Y:S02]  /*67c0*/  LEA R0, R17, R12, 0x3 ;  /* 0x0000000c11007211 */ /* 0x000fe400078e18ff */
[----:B------:R-:W-:-:S04]  /*67d0*/  SHF.L.U32 R2, R22, 0x1f, RZ ;  /* 0x0000001f16027819 */ /* 0x000fc800000006ff */
[----:B------:R-:W2:Y:S02]  /*67e0*/  SYNCS.PHASECHK.TRANS64.TRYWAIT P0, [R0+URZ+0x50], R2 ;  /* 0x00005002000075a7 */ /* 0x000ea400080011ff */
[----:B--2---:R-:W-:Y:S05]  /*67f0*/  @!P0 BRA `(.L_x_67) ;  /* 0x000001c000188947 */ /* 0x004fea0003800000 */
.L_x_257:
[----:B------:R-:W-:Y:S05]  /*6800*/  @P2 BRA `(.L_x_68) ;  /* 0x00000000000c2947 */ /* 0x000fea0003800000 */
[----:B------:R-:W-:-:S13]  /*6810*/  ELECT P0, URZ, PT ;  /* 0x0000000000ff782f */ /* 0x000fda0003800000 */
[----:B------:R-:W-:-:S04]  /*6820*/  @P0 MOV R2, 0x10000 ;  /* 0x0001000000020802 */ /* 0x000fc80000000f00 */
[----:B------:R3:W-:Y:S03]  /*6830*/  @P0 SYNCS.ARRIVE.TRANS64 RZ, [R0+URZ+0x40], R2 ;  /* 0x0000400200ff09a7 */ /* 0x0007e600080000ff */
.L_x_68:
[----:B------:R-:W-:Y:S01]  /*6840*/  ELECT P5, URZ, PT ;  /* 0x0000000000ff782f */ /* 0x000fe200038a0000 */
[----:B--23--:R-:W-:Y:S01]  /*6850*/  VIADD R0, R0, 0x40 ;  /* 0x0000004000007836 */ /* 0x00cfe20000000000 */
[----:B------:R-:W-:Y:S02]  /*6860*/  ELECT P4, URZ, PT ;  /* 0x0000000000ff782f */ /* 0x000fe40003880000 */
[----:B------:R-:W-:Y:S01]  /*6870*/  MOV.SPILL R8, UR26 ;  /* 0x0000001a00087c02 */ /* 0x000fe20009000f00 */
[----:B------:R-:W-:Y:S01]  /*6880*/  UMOV UR28, UR77 ;  /* 0x0000004d001c7c82 */ /* 0x000fe20008000000 */
[----:B------:R-:W-:Y:S01]  /*6890*/  R2UR UR27, R6 ;  /* 0x00000000061b72ca */ /* 0x000fe200000e0000 */
[----:B------:R-:W-:Y:S01]  /*68a0*/  UMOV UR20, UR77 ;  /* 0x0000004d00147c82 */ /* 0x000fe20008000000 */
[----:B------:R-:W-:Y:S01]  /*68b0*/  R2UR UR8, R0 ;  /* 0x00000000000872ca */ /* 0x000fe200000e0000 */
[----:B------:R-:W-:Y:S01]  /*68c0*/  IMAD R0, R17, 0x8000, R12 ;  /* 0x0000800011007824 */ /* 0x000fe200078e020c */
[----:B------:R-:W-:-:S02]  /*68d0*/  MOV.SPILL R7, UR18 ;  /* 0x0000001200077c02 */ /* 0x000fc40009000f00 */
[----:B------:R-:W-:Y:S02]  /*68e0*/  R2UR UR26, R27 ;  /* 0x000000001b1a72ca */ /* 0x000fe400000e0000 */
[C---:B------:R-:W-:Y:S02]  /*68f0*/  @P5 IADD3 R2, P3, PT, R30.reuse, 0x380, RZ ;  /* 0x000003801e025810 */ /* 0x040fe40007f7e0ff */
[----:B------:R-:W-:Y:S02]  /*6900*/  @P4 IADD3 R3, P0, PT, R30, 0x380, RZ ;  /* 0x000003801e034810 */ /* 0x000fe40007f1e0ff */
        /* <DEDUP_REMOVED lines=8> */
[----:B------:R-:W-:-:S04]  /*6990*/  @P4 R2UR UR4, R2 ;  /* 0x00000000020442ca */ /* 0x000fc800000e0000 */
[----:B------:R-:W-:Y:S01]  /*69a0*/  UMOV UR17, UR25 ;  /* 0x0000001900117c82 */ /* 0x000fe20008000000 */
[----:B------:R-:W-:Y:S02]  /*69b0*/  IMAD.U32 R4, RZ, RZ, UR7 ;  /* 0x00000007ff047e24 */ /* 0x000fe4000f8e00ff */
[----:B------:R-:W-:-:S04]  /*69c0*/  IMAD.U32 R2, RZ, RZ, UR5 ;  /* 0x00000005ff027e24 */ /* 0x000fc8000f8e00ff */
[----:B-1----:R-:W-:Y:S01]  /*69d0*/  IMAD.U32 R5, RZ, RZ, UR6 ;  /* 0x00000006ff057e24 */ /* 0x002fe2000f8e00ff */
[----:B------:R-:W-:Y:S01]  /*69e0*/  @P5 R2UR UR6, R4 ;  /* 0x00000000040652ca */ /* 0x000fe200000e0000 */
[C---:B------:R-:W-:Y:S02]  /*69f0*/  @P5 VIADD R4, R0.reuse, 0x14800 ;  /* 0x0001480000045836 */ /* 0x040fe40000000000 */
[----:B------:R-:W-:Y:S01]  /*6a00*/  IMAD.U32 R3, RZ, RZ, UR4 ;  /* 0x00000004ff037e24 */ /* 0x000fe2000f8e00ff */
[----:B------:R-:W-:Y:S01]  /*6a10*/  @P5 R2UR UR7, R5 ;  /* 0x00000000050752ca */ /* 0x000fe200000e0000 */
[----:B------:R-:W-:Y:S01]  /*6a20*/  @P4 VIADD R0, R0, 0x18800 ;  /* 0x0001880000004836 */ /* 0x000fe20000000000 */
[----:B------:R-:W-:Y:S02]  /*6a30*/  @P5 R2UR UR24, R4 ;  /* 0x00000000041852ca */ /* 0x000fe400000e0000 */
[----:B------:R-:W-:Y:S01]  /*6a40*/  @P4 R2UR UR4, R2 ;  /* 0x00000000020442ca */ /* 0x000fe200000e0000 */
[----:B------:R-:W-:Y:S01]  /*6a50*/  IMAD.U32 R2, R21, -0x80000000, RZ ;  /* 0x8000000015027824 */ /* 0x000fe200078e00ff */
[----:B------:R-:W-:-:S02]  /*6a60*/  @P4 R2UR UR5, R3 ;  /* 0x00000000030542ca */ /* 0x000fc400000e0000 */
[----:B------:R-:W-:Y:S01]  /*6a70*/  @P4 R2UR UR16, R0 ;  /* 0x00000000001042ca */ /* 0x000fe200000e0000 */
[----:B------:R-:W-:-:S06]  /*6a80*/  IMAD R0, R18, 0x8, R12 ;  /* 0x0000000812007824 */ /* 0x000fcc00078e020c */
[----:B------:R1:W-:Y:S06]  /*6a90*/  UTMALDG.3D.2CTA [UR24], [UR6], desc[URZ] ;  /* 0x0000ff18060075b4 */ /* 0x0003ec0008211000 */
[----:B------:R2:W-:Y:S01]  /*6aa0*/  UTMALDG.3D.2CTA [UR16], [UR4], desc[URZ] ;  /* 0x0000ff10040075b4 */ /* 0x0005e20008211000 */
[----:B------:R-:W3:Y:S01]  /*6ab0*/  SYNCS.PHASECHK.TRANS64.TRYWAIT P0, [R0+URZ+0x70], R2 ;  /* 0x00007002000075a7 */ /* 0x000ee200080011ff */
[----:B-1----:R-:W-:Y:S02]  /*6ac0*/  R2UR.FILL UR26, R8 ;  /* 0x00000000081a72ca */ /* 0x002fe400004e0000 */
[----:B--2---:R-:W-:Y:S01]  /*6ad0*/  R2UR.FILL UR18, R7 ;  /* 0x00000000071272ca */ /* 0x004fe200004e0000 */
[----:B---3--:R-:W-:-:S14]  /*6ae0*/  @!P0 BRA `(.L_x_69) ;  /* 0x000001bc00748947 */ /* 0x008fdc0003800000 */
.L_x_259:
[----:B------:R-:W-:Y:S05]  /*6af0*/  @P2 BRA `(.L_x_70) ;  /* 0x00000000000c2947 */ /* 0x000fea0003800000 */
[----:B------:R-:W-:-:S13]  /*6b00*/  ELECT P0, URZ, PT ;  /* 0x0000000000ff782f */ /* 0x000fda0003800000 */
[----:B------:R-:W-:-:S04]  /*6b10*/  @P0 MOV R2, 0x10000 ;  /* 0x0001000000020802 */ /* 0x000fc80000000f00 */
[----:B------:R2:W-:Y:S03]  /*6b20*/  @P0 SYNCS.ARRIVE.TRANS64 RZ, [R0+URZ+0x60], R2 ;  /* 0x0000600200ff09a7 */ /* 0x0005e600080000ff */
.L_x_70:
        /* <DEDUP_REMOVED lines=10> */
[----:B------:R-:W-:Y:S02]  /*6bd0*/  R2UR UR26, R27 ;  /* 0x000000001b1a72ca */ /* 0x000fe400000e0000 */
        /* <DEDUP_REMOVED lines=22> */
[----:B------:R-:W-:Y:S01]  /*6d40*/  @P4 R2UR UR4, R2 ;  /* 0x00000000020442ca */ /* 0x000fe200000e0000 */
[----:B------:R-:W-:Y:S01]  /*6d50*/  VIADD R2, R17, 0x1 ;  /* 0x0000000111027836 */ /* 0x000fe20000000000 */
[----:B------:R-:W-:-:S02]  /*6d60*/  @P4 R2UR UR5, R3 ;  /* 0x00000000030542ca */ /* 0x000fc400000e0000 */
[----:B------:R-:W-:Y:S01]  /*6d70*/  @P4 R2UR UR16, R0 ;  /* 0x00000000001042ca */ /* 0x000fe200000e0000 */
[----:B------:R-:W-:Y:S01]  /*6d80*/  VIADD R0, R18, 0x1 ;  /* 0x0000000112007836 */ /* 0x000fe20000000000 */
[----:B------:R-:W-:-:S04]  /*6d90*/  ISETP.NE.AND P3, PT, R2, 0x2, PT ;  /* 0x000000020200780c */ /* 0x000fc80003f65270 */
[----:B------:R-:W-:Y:S01]  /*6da0*/  ISETP.NE.AND P0, PT, R0, 0x2, PT ;  /* 0x000000020000780c */ /* 0x000fe20003f05270 */
[----:B------:R1:W-:Y:S01]  /*6db0*/  UTMALDG.3D.2CTA [UR24], [UR6], desc[URZ] ;  /* 0x0000ff18060075b4 */ /* 0x0003e20008211000 */
[----:B------:R-:W-:Y:S02]  /*6dc0*/  SEL R4, RZ, 0x1, P3 ;  /* 0x00000001ff047807 */ /* 0x000fe40001800000 */
[----:B------:R-:W-:Y:S02]  /*6dd0*/  SEL R3, RZ, 0x1, P0 ;  /* 0x00000001ff037807 */ /* 0x000fe40000000000 */
[----:B------:R-:W-:Y:S02]  /*6de0*/  LOP3.LUT R22, R22, R4, RZ, 0x3c, !PT ;  /* 0x0000000416167212 */ /* 0x000fe400078e3cff */
[----:B------:R-:W-:Y:S01]  /*6df0*/  LOP3.LUT R20, R21, R3, RZ, 0x3c, !PT ;  /* 0x0000000315147212 */ /* 0x000fe200078e3cff */
[----:B------:R2:W-:Y:S01]  /*6e00*/  UTMALDG.3D.2CTA [UR16], [UR4], desc[URZ] ;  /* 0x0000ff10040075b4 */ /* 0x0005e20008211000 */
[----:B------:R-:W-:-:S02]  /*6e10*/  SEL R17, R2, RZ, P3 ;  /* 0x000000ff02117207 */ /* 0x000fc40001800000 */
[----:B------:R-:W-:Y:S02]  /*6e20*/  SEL R18, R0, RZ, P0 ;  /* 0x000000ff00127207 */ /* 0x000fe40000000000 */
[----:B-1----:R-:W-:Y:S02]  /*6e30*/  R2UR.FILL UR26, R7 ;  /* 0x00000000071a72ca */ /* 0x002fe400004e0000 */
[----:B--2---:R-:W-:Y:S01]  /*6e40*/  R2UR.FILL UR18, R6 ;  /* 0x00000000061272ca */ /* 0x004fe200004e0000 */
[----:B------:R-:W-:-:S14]  /*6e50*/  @!P1 BRA `(.L_x_71) ;  /* 0x0000000400a09947 */ /* 0x000fdc0003800000 */
[----:B------:R-:W-:Y:S02]  /*6e60*/  LEA R0, R17, R12, 0x3 ;  /* 0x0000000c11007211 */ /* 0x000fe400078e18ff */
[----:B------:R-:W-:-:S04]  /*6e70*/  SHF.L.U32 R2, R22, 0x1f, RZ ;  /* 0x0000001f16027819 */ /* 0x000fc800000006ff */
[----:B------:R-:W1:Y:S02]  /*6e80*/  SYNCS.PHASECHK.TRANS64.TRYWAIT P0, [R0+URZ+0x50], R2 ;  /* 0x00005002000075a7 */ /* 0x000e6400080011ff */
[----:B-1----:R-:W-:Y:S05]  /*6e90*/  @!P0 BRA `(.L_x_72) ;  /* 0x000001b800a08947 */ /* 0x002fea0003800000 */
.L_x_261:
[----:B------:R-:W-:Y:S05]  /*6ea0*/  @P2 BRA `(.L_x_73) ;  /* 0x00000000000c2947 */ /* 0x000fea0003800000 */
[----:B------:R-:W-:-:S13]  /*6eb0*/  ELECT P0, URZ, PT ;  /* 0x0000000000ff782f */ /* 0x000fda0003800000 */
[----:B------:R-:W-:-:S04]  /*6ec0*/  @P0 MOV R2, 0x10000 ;  /* 0x0001000000020802 */ /* 0x000fc80000000f00 */
[----:B------:R2:W-:Y:S03]  /*6ed0*/  @P0 SYNCS.ARRIVE.TRANS64 RZ, [R0+URZ+0x40], R2 ;  /* 0x0000400200ff09a7 */ /* 0x0005e600080000ff */
.L_x_73:
[----:B------:R-:W-:Y:S01]  /*6ee0*/  ELECT P4, URZ, PT ;  /* 0x0000000000ff782f */ /* 0x000fe20003880000 */
[----:B-12---:R-:W-:Y:S01]  /*6ef0*/  VIADD R0, R0, 0x40 ;  /* 0x0000004000007836 */ /* 0x006fe20000000000 */
[----:B------:R-:W-:Y:S02]  /*6f00*/  ELECT P3, URZ, PT ;  /* 0x0000000000ff782f */ /* 0x000fe40003860000 */
[----:B------:R-:W-:Y:S01]  /*6f10*/  MOV.SPILL R7, UR26 ;  /* 0x0000001a00077c02 */ /* 0x000fe20009000f00 */
[----:B------:R-:W-:Y:S01]  /*6f20*/  UMOV UR27, URZ ;  /* 0x000000ff001b7c82 */ /* 0x000fe20008000000 */
[----:B------:R-:W-:Y:S01]  /*6f30*/  MOV.SPILL R6, UR18 ;  /* 0x0000001200067c02 */ /* 0x000fe20009000f00 */
[----:B------:R-:W-:Y:S01]  /*6f40*/  UMOV UR28, UR77 ;  /* 0x0000004d001c7c82 */ /* 0x000fe20008000000 */
[----:B------:R-:W-:Y:S01]  /*6f50*/  R2UR UR8, R0 ;  /* 0x00000000000872ca */ /* 0x000fe200000e0000 */
[----:B------:R-:W-:Y:S01]  /*6f60*/  IMAD R0, R17, 0x8000, R12 ;  /* 0x0000800011007824 */ /* 0x000fe200078e020c */
[----:B------:R-:W-:Y:S01]  /*6f70*/  R2UR UR26, R27 ;  /* 0x000000001b1a72ca */ /* 0x000fe200000e0000 */
[----:B------:R-:W-:Y:S01]  /*6f80*/  UMOV UR19, URZ ;  /* 0x000000ff00137c82 */ /* 0x000fe20008000000 */
[----:B------:R-:W-:Y:S01]  /*6f90*/  R2UR UR18, R26 ;  /* 0x000000001a1272ca */ /* 0x000fe200000e0000 */
[----:B------:R-:W-:Y:S01]  /*6fa0*/  UMOV UR20, UR77 ;  /* 0x0000004d00147c82 */ /* 0x000fe20008000000 */
[----:B------:R-:W-:-:S02]  /*6fb0*/  @P4 IADD3 R2, P1, PT, R30, 0x380, RZ ;  /* 0x000003801e024810 */ /* 0x000fc40007f3e0ff */
[----:B------:R-:W-:Y:S02]  /*6fc0*/  @P3 IADD3 R3, P0, PT, R30, 0x380, RZ ;  /* 0x000003801e033810 */ /* 0x000fe40007f1e0ff */
[----:B------:R-:W-:Y:S01]  /*6fd0*/  @P4 R2UR UR7, R2 ;  /* 0x00000000020742ca */ /* 0x000fe200000e0000 */
[--C-:B------:R-:W-:Y:S01]  /*6fe0*/  @P4 IMAD.X R4, RZ, RZ, R31.reuse, P1 ;  /* 0x000000ffff044224 */ /* 0x100fe200008e061f */
[----:B------:R-:W-:Y:S01]  /*6ff0*/  @P3 R2UR UR5, R3 ;  /* 0x00000000030532ca */ /* 0x000fe200000e0000 */
[----:B------:R-:W-:Y:S01]  /*7000*/  @P3 IMAD.X R2, RZ, RZ, R31, P0 ;  /* 0x000000ffff023224 */ /* 0x000fe200000e061f */
[----:B------:R-:W-:Y:S02]  /*7010*/  ULOP3.LUT UR25, UR8, 0xfefffff8, URZ, 0xc0, !UPT ;  /* 0xfefffff808197892 */ /* 0x000fe4000f8ec0ff */
[----:B------:R-:W-:Y:S02]  /*7020*/  @P4 R2UR UR6, R4 ;  /* 0x00000000040642ca */ /* 0x000fe400000e0000 */
[----:B------:R-:W-:-:S03]  /*7030*/  @P3 R2UR UR4, R2 ;  /* 0x00000000020432ca */ /* 0x000fc600000e0000 */
[----:B------:R-:W-:Y:S02]  /*7040*/  UMOV UR17, UR25 ;  /* 0x0000001900117c82 */ /* 0x000fe40008000000 */
        /* <DEDUP_REMOVED lines=20> */
.L_x_263:
[----:B------:R-:W-:Y:S05]  /*7190*/  @P2 BRA `(.L_x_75) ;  /* 0x00000000000c2947 */ /* 0x000fea0003800000 */
[----:B------:R-:W-:-:S13]  /*71a0*/  ELECT P0, URZ, PT ;  /* 0x0000000000ff782f */ /* 0x000fda0003800000 */
[----:B------:R-:W-:-:S04]  /*71b0*/  @P0 MOV R2, 0x10000 ;  /* 0x0001000000020802 */ /* 0x000fc80000000f00 */
[----:B------:R2:W-:Y:S03]  /*71c0*/  @P0 SYNCS.ARRIVE.TRANS64 RZ, [R0+URZ+0x60], R2 ;  /* 0x0000600200ff09a7 */ /* 0x0005e600080000ff */
.L_x_75:
        /* <DEDUP_REMOVED lines=48> */
[----:B--2---:R-:W-:-:S15]  /*74d0*/  R2UR.FILL UR18, R6 ;  /* 0x00000000061272ca */ /* 0x004fde00004e0000 */
.L_x_71:
[----:B------:R-:W-:-:S04]  /*74e0*/  SHF.L.U32 R0, R38, 0x1f, RZ ;  /* 0x0000001f26007819 */ /* 0x000fc800000006ff */
[----:B------:R-:W1:Y:S02]  /*74f0*/  SYNCS.PHASECHK.TRANS64.TRYWAIT P0, [R12+URZ+0x190], R0 ;  /* 0x000190000c0075a7 */ /* 0x000e6400080011ff */
[----:B-1----:R-:W-:Y:S05]  /*7500*/  @!P0 BRA `(.L_x_76) ;  /* 0x000001b400348947 */ /* 0x002fea0003800000 */
.L_x_265:
[----:B------:R-:W2:Y:S01]  /*7510*/  LDL R8, [R1+0x104] ;  /* 0x0001040001087983 */ /* 0x000ea20000100800 */
[----:B------:R-:W-:Y:S01]  /*7520*/  MOV R0, 0x400 ;  /* 0x0000040000007802 */ /* 0x000fe20000000f00 */
[----:B------:R-:W-:Y:S01]  /*7530*/  IMAD.MOV.U32 R33, RZ, RZ, R29 ;  /* 0x000000ffff217224 */ /* 0x000fe200078e001d */
[----:B------:R-:W-:Y:S01]  /*7540*/  LOP3.LUT R38, R38, 0x1, RZ, 0x3c, !PT ;  /* 0x0000000126267812 */ /* 0x000fe200078e3cff */
[----:B-1----:R-:W1:Y:S01]  /*7550*/  S2R R12, SR_CgaCtaId ;  /* 0x00000000000c7919 */ /* 0x002e620000008800 */
[----:B------:R-:W-:Y:S02]  /*7560*/  LOP3.LUT R39, R39, 0x1, RZ, 0x3c, !PT ;  /* 0x0000000127277812 */ /* 0x000fe400078e3cff */
[----:B-1----:R-:W-:-:S05]  /*7570*/  LEA R12, R12, R0, 0x18 ;  /* 0x000000000c0c7211 */ /* 0x002fca00078ec0ff */
[----:B------:R-:W1:Y:S01]  /*7580*/  LDS.128 R4, [R12+0x1a0] ;  /* 0x0001a0000c047984 */ /* 0x000e620000000c00 */
[----:B------:R3:W-:Y:S06]  /*7590*/  MEMBAR.ALL.CTA ;  /* 0x0000000000007992 */ /* 0x0007ec0000008000 */
[----:B---3--:R-:W3:Y:S02]  /*75a0*/  FENCE.VIEW.ASYNC.S ;  /* 0x00000000000073c6 */ /* 0x008ee40000000000 */
[----:B---3--:R3:W-:Y:S01]  /*75b0*/  SYNCS.ARRIVE.TRANS64.RED.ART0 RZ, [R41+URZ], R44 ;  /* 0x0000002c29ff79a7 */ /* 0x0087e200085004ff */
[----:B-1----:R-:W-:-:S02]  /*75c0*/  MOV R0, R4 ;  /* 0x0000000400007202 */ /* 0x002fc40000000f00 */
[----:B------:R-:W-:-:S03]  /*75d0*/  LOP3.LUT P1, RZ, R6, 0x1, RZ, 0xc0, !PT ;  /* 0x0000000106ff7812 */ /* 0x000fc6000782c0ff */
[----:B--2---:R-:W-:-:S05]  /*75e0*/  IMAD.IADD R0, R8, 0x1, R0 ;  /* 0x0000000108007824 */ /* 0x004fca00078e0200 */
[----:B------:R-:W-:-:S04]  /*75f0*/  LEA.HI R2, R0, R0, RZ, 0x1 ;  /* 0x0000000000027211 */ /* 0x000fc800078f08ff */
[----:B------:R-:W-:Y:S02]  /*7600*/  LOP3.LUT R3, R2, 0xfffffffe, RZ, 0xc0, !PT ;  /* 0xfffffffe02037812 */ /* 0x000fe400078ec0ff */
[----:B------:R-:W-:Y:S02]  /*7610*/  SHF.R.U32.HI R2, RZ, 0x1, R2 ;  /* 0x00000001ff027819 */ /* 0x000fe40000011602 */
[C---:B------:R-:W-:Y:S02]  /*7620*/  ISETP.NE.AND P0, PT, R0.reuse, R3, PT ;  /* 0x000000030000720c */ /* 0x040fe40003f05270 */
[----:B------:R-:W-:Y:S02]  /*7630*/  LOP3.LUT R3, R5, 0xffff, RZ, 0xc0, !PT ;  /* 0x0000ffff05037812 */ /* 0x000fe400078ec0ff */
[----:B------:R-:W-:Y:S02]  /*7640*/  ISETP.LT.AND P0, PT, R0, RZ, P0 ;  /* 0x000000ff0000720c */ /* 0x000fe40000701270 */
[----:B------:R-:W-:-:S02]  /*7650*/  SHF.R.U32.HI R0, RZ, 0x10, R5 ;  /* 0x00000010ff007819 */ /* 0x000fc40000011605 */
[----:B------:R-:W-:Y:S02]  /*7660*/  R2UR UR76, R3 ;  /* 0x00000000034c72ca */ /* 0x000fe400000e0000 */
[----:B------:R-:W-:Y:S01]  /*7670*/  R2UR UR77, R0 ;  /* 0x00000000004d72ca */ /* 0x000fe200000e0000 */
[----:B------:R-:W-:-:S06]  /*7680*/  VIADD R0, R2, 0xffffffff ;  /* 0xffffffff02007836 */ /* 0x000fcc0000000000 */
[----:B------:R-:W-:-:S04]  /*7690*/  @!P0 IMAD.MOV R0, RZ, RZ, R2 ;  /* 0x000000ffff008224 */ /* 0x000fc800078e0202 */
[----:B------:R-:W-:Y:S01]  /*76a0*/  IMAD.IADD R0, R0, 0x1, R0 ;  /* 0x0000000100007824 */ /* 0x000fe200078e0200 */
[----:B---3--:R-:W-:Y:S06]  /*76b0*/  @P1 BRA `(.L_x_77) ;  /* 0xffffffa000101947 */ /* 0x008fec000383ffff */
[----:B------:R-:W-:-:S04]  /*76c0*/  SHF.L.U32 R2, R37, 0x1f, RZ ;  /* 0x0000001f25027819 */ /* 0x000fc800000006ff */
[----:B------:R-:W1:Y:S02]  /*76d0*/  SYNCS.PHASECHK.TRANS64.TRYWAIT P0, [R12+URZ+0x8], R2 ;  /* 0x000008020c0075a7 */ /* 0x000e6400080011ff */
[----:B-1----:R-:W-:Y:S05]  /*76e0*/  @!P0 BRA `(.L_x_78) ;  /* 0x000001b000d88947 */ /* 0x002fea0003800000 */
.L_x_267:
[----:B------:R-:W-:Y:S04]  /*76f0*/  BSSY.RECONVERGENT B0, `(.L_x_79) ;  /* 0x0000022000007945 */ /* 0x000fe80003800200 */
[----:B------:R-:W-:Y:S05]  /*7700*/  @P2 BRA `(.L_x_80) ;  /* 0x00000000005c2947 */ /* 0x000fea0003800000 */
[----:B------:R-:W-:Y:S02]  /*7710*/  ELECT P0, URZ, PT ;  /* 0x0000000000ff782f */ /* 0x000fe40003800000 */
[----:B------:R-:W-:-:S11]  /*7720*/  SHF.L.U32 R2, R35, 0x1f, RZ ;  /* 0x0000001f23027819 */ /* 0x000fd600000006ff */
[----:B------:R-:W-:-:S04]  /*7730*/  @P0 IMAD.MOV.U32 R0, RZ, RZ, 0x4000 ;  /* 0x00004000ff000424 */ /* 0x000fc800078e00ff */
[----:B------:R2:W-:Y:S01]  /*7740*/  @P0 SYNCS.ARRIVE.TRANS64 RZ, [R12+URZ], R0 ;  /* 0x000000000cff09a7 */ /* 0x0005e200080000ff */
[----:B------:R-:W3:Y:S02]  /*7750*/  SYNCS.PHASECHK.TRANS64.TRYWAIT P0, [R12+URZ+0x28], R2 ;  /* 0x000028020c0075a7 */ /* 0x000ee400080011ff */
[----:B--23--:R-:W-:Y:S05]  /*7760*/  @!P0 BRA `(.L_x_81) ;  /* 0x000001b000d08947 */ /* 0x00cfea0003800000 */
.L_x_269:
[----:B------:R-:W-:Y:S02]  /*7770*/  ELECT P0, URZ, PT ;  /* 0x0000000000ff782f */ /* 0x000fe40003800000 */
[----:B------:R-:W-:-:S11]  /*7780*/  SHF.L.U32 R2, R36, 0x1f, RZ ;  /* 0x0000001f24027819 */ /* 0x000fd600000006ff */
[----:B------:R-:W-:-:S04]  /*7790*/  @P0 IMAD.MOV.U32 R0, RZ, RZ, 0x10000 ;  /* 0x00010000ff000424 */ /* 0x000fc800078e00ff */
[----:B------:R2:W-:Y:S01]  /*77a0*/  @P0 SYNCS.ARRIVE.TRANS64 RZ, [R12+URZ+0x20], R0 ;  /* 0x000020000cff09a7 */ /* 0x0005e200080000ff */
[----:B------:R-:W3:Y:S02]  /*77b0*/  SYNCS.PHASECHK.TRANS64.TRYWAIT P0, [R12+URZ+0x38], R2 ;  /* 0x000038020c0075a7 */ /* 0x000ee400080011ff */
[----:B--23--:R-:W-:Y:S05]  /*77c0*/  @!P0 BRA `(.L_x_82) ;  /* 0x000001b000d08947 */ /* 0x00cfea0003800000 */
.L_x_271:
[----:B------:R-:W-:Y:S02]  /*77d0*/  ELECT P0, URZ, PT ;  /* 0x0000000000ff782f */ /* 0x000fe40003800000 */
[----:B------:R-:W-:-:S11]  /*77e0*/  SHF.L.U32 R2, R29, 0x1f, RZ ;  /* 0x0000001f1d027819 */ /* 0x000fd600000006ff */
[----:B------:R-:W-:-:S04]  /*77f0*/  @P0 IMAD.MOV.U32 R0, RZ, RZ, 0x10000 ;  /* 0x00010000ff000424 */ /* 0x000fc800078e00ff */
[----:B------:R2:W-:Y:S01]  /*7800*/  @P0 SYNCS.ARRIVE.TRANS64 RZ, [R12+URZ+0x30], R0 ;  /* 0x000030000cff09a7 */ /* 0x0005e200080000ff */
[----:B------:R-:W3:Y:S02]  /*7810*/  SYNCS.PHASECHK.TRANS64.TRYWAIT P0, [R12+URZ+0x18], R2 ;  /* 0x000018020c0075a7 */ /* 0x000ee400080011ff */
[----:B--23--:R-:W-:Y:S05]  /*7820*/  @!P0 BRA `(.L_x_83) ;  /* 0x000001b000d08947 */ /* 0x00cfea0003800000 */
.L_x_273:
[----:B------:R-:W-:-:S13]  /*7830*/  ELECT P0, URZ, PT ;  /* 0x0000000000ff782f */ /* 0x000fda0003800000 */
[----:B------:R-:W-:Y:S05]  /*7840*/  @!P0 BRA `(.L_x_84) ;  /* 0x0000000000308947 */ /* 0x000fea0003800000 */
[----:B------:R-:W-:-:S04]  /*7850*/  HFMA2 R0, -RZ, RZ, 0, 2 ;  /* 0x00004000ff007431 */ /* 0x000fc800000001ff */
[----:B------:R3:W-:Y:S01]  /*7860*/  SYNCS.ARRIVE.TRANS64 RZ, [R12+URZ+0x10], R0 ;  /* 0x000010000cff79a7 */ /* 0x0007e200080000ff */
[----:B------:R-:W-:Y:S05]  /*7870*/  BRA `(.L_x_84) ;  /* 0x0000000000247947 */ /* 0x000fea0003800000 */
.L_x_80:
[----:B------:R-:W-:Y:S02]  /*7880*/  SHF.L.U32 R2, R35, 0x1f, RZ ;  /* 0x0000001f23027819 */ /* 0x000fe400000006ff */
[----:B------:R-:W-:Y:S02]  /*7890*/  SHF.L.U32 R4, R36, 0x1f, RZ ;  /* 0x0000001f24047819 */ /* 0x000fe400000006ff */
[----:B------:R-:W2:Y:S02]  /*78a0*/  SYNCS.PHASECHK.TRANS64.TRYWAIT P0, [R12+URZ+0x28], R2 ;  /* 0x000028020c0075a7 */ /* 0x000ea400080011ff */
[----:B--2---:R-:W-:Y:S05]  /*78b0*/  @!P0 BRA `(.L_x_85) ;  /* 0x000001b000c48947 */ /* 0x004fea0003800000 */
.L_x_275:
[----:B------:R-:W2:Y:S01]  /*78c0*/  SYNCS.PHASECHK.TRANS64.TRYWAIT P0, [R12+URZ+0x38], R4 ;  /* 0x000038040c0075a7 */ /* 0x000ea200080011ff */
[----:B------:R-:W-:Y:S01]  /*78d0*/  SHF.L.U32 R2, R29, 0x1f, RZ ;  /* 0x0000001f1d027819 */ /* 0x000fe200000006ff */
[----:B--2---:R-:W-:Y:S06]  /*78e0*/  @!P0 BRA `(.L_x_86) ;  /* 0x000001b000d08947 */ /* 0x004fec0003800000 */
.L_x_277:
[----:B------:R-:W3:Y:S02]  /*78f0*/  SYNCS.PHASECHK.TRANS64.TRYWAIT P0, [R12+URZ+0x18], R2 ;  /* 0x000018020c0075a7 */ /* 0x000ee400080011ff */
[----:B---3--:R-:W-:Y:S05]  /*7900*/  @!P0 BRA `(.L_x_87) ;  /* 0x000001b000e08947 */ /* 0x008fea0003800000 */
.L_x_84:
[----:B------:R-:W-:Y:S05]  /*7910*/  BSYNC.RECONVERGENT B0 ;  /* 0x0000000000007941 */ /* 0x000fea0003800200 */
.L_x_79:
[----:B---3--:R-:W-:-:S05]  /*7920*/  VIADD R0, R17, 0x1 ;  /* 0x0000000111007836 */ /* 0x008fca0000000000 */
[----:B------:R-:W-:-:S04]  /*7930*/  ISETP.NE.AND P0, PT, R0, 0x2, PT ;  /* 0x000000020000780c */ /* 0x000fc80003f05270 */
[----:B------:R-:W-:Y:S02]  /*7940*/  SEL R4, RZ, 0x1, P0 ;  /* 0x00000001ff047807 */ /* 0x000fe40000000000 */
[----:B------:R-:W-:Y:S02]  /*7950*/  SEL R0, R0, RZ, P0 ;  /* 0x000000ff00007207 */ /* 0x000fe40000000000 */
[----:B------:R-:W-:-:S03]  /*7960*/  LOP3.LUT R4, R22, R4, RZ, 0x3c, !PT ;  /* 0x0000000416047212 */ /* 0x000fc600078e3cff */
[----:B-1----:R-:W-:Y:S02]  /*7970*/  IMAD R3, R0, 0x8, R12 ;  /* 0x0000000800037824 */ /* 0x002fe400078e020c */
[----:B------:R-:W-:Y:S02]  /*7980*/  IMAD.U32 R4, R4, -0x80000000, RZ ;  /* 0x8000000004047824 */ /* 0x000fe400078e00ff */
[----:B------:R-:W-:Y:S02]  /*7990*/  VIADD R0, R18, 0x1 ;  /* 0x0000000112007836 */ /* 0x000fe40000000000 */
[----:B------:R-:W1:Y:S03]  /*79a0*/  SYNCS.PHASECHK.TRANS64.TRYWAIT P1, [R3+URZ+0x50], R4 ;  /* 0x00005004030075a7 */ /* 0x000e6600080211ff */
[----:B------:R-:W-:-:S04]  /*79b0*/  ISETP.NE.AND P0, PT, R0, 0x2, PT ;  /* 0x000000020000780c */ /* 0x000fc80003f05270 */
[----:B------:R-:W-:Y:S02]  /*79c0*/  SEL R2, RZ, 0x1, P0 ;  /* 0x00000001ff027807 */ /* 0x000fe40000000000 */
[----:B------:R-:W-:Y:S02]  /*79d0*/  SEL R0, R0, RZ, P0 ;  /* 0x000000ff00007207 */ /* 0x000fe40000000000 */
[----:B------:R-:W-:-:S03]  /*79e0*/  LOP3.LUT R2, R20, R2, RZ, 0x3c, !PT ;  /* 0x0000000214027212 */ /* 0x000fc600078e3cff */
[----:B--2---:R-:W-:Y:S02]  /*79f0*/  IMAD R12, R0, 0x8, R12 ;  /* 0x00000008000c7824 */ /* 0x004fe400078e020c */
[----:B------:R-:W-:Y:S01]  /*7a00*/  IMAD.U32 R2, R2, -0x80000000, RZ ;  /* 0x8000000002027824 */ /* 0x000fe200078e00ff */
[----:B-1----:R-:W-:Y:S06]  /*7a10*/  @!P1 BRA `(.L_x_88) ;  /* 0x000001b000b49947 */ /* 0x002fec0003800000 */
.L_x_280:
[----:B------:R-:W-:Y:S05]  /*7a20*/  @P2 BRA `(.L_x_89) ;  /* 0x00000000000c2947 */ /* 0x000fea0003800000 */
[----:B------:R-:W-:-:S13]  /*7a30*/  ELECT P0, URZ, PT ;  /* 0x0000000000ff782f */ /* 0x000fda0003800000 */
[----:B------:R-:W-:-:S04]  /*7a40*/  @P0 MOV R0, 0x10000 ;  /* 0x0001000000000802 */ /* 0x000fc80000000f00 */
[----:B------:R2:W-:Y:S03]  /*7a50*/  @P0 SYNCS.ARRIVE.TRANS64 RZ, [R3+URZ+0x40], R0 ;  /* 0x0000400003ff09a7 */ /* 0x0005e600080000ff */
.L_x_89:
[----:B------:R-:W3:Y:S02]  /*7a60*/  SYNCS.PHASECHK.TRANS64.TRYWAIT P0, [R12+URZ+0x70], R2 ;  /* 0x000070020c0075a7 */ /* 0x000ee400080011ff */
[----:B---3--:R-:W-:Y:S05]  /*7a70*/  @!P0 BRA `(.L_x_90) ;  /* 0x000001b000b48947 */ /* 0x008fea0003800000 */
.L_x_282:
[----:B------:R-:W-:Y:S05]  /*7a80*/  @P2 BRA `(.L_x_24) ;  /* 0x00000000000c2947 */ /* 0x000fea0003800000 */
[----:B------:R-:W-:-:S13]  /*7a90*/  ELECT P0, URZ, PT ;  /* 0x0000000000ff782f */ /* 0x000fda0003800000 */
[----:B--2---:R-:W-:-:S04]  /*7aa0*/  @P0 MOV R0, 0x10000 ;  /* 0x0001000000000802 */ /* 0x004fc80000000f00 */
[----:B------:R3:W-:Y:S03]  /*7ab0*/  @P0 SYNCS.ARRIVE.TRANS64 RZ, [R12+URZ+0x60], R0 ;  /* 0x000060000cff09a7 */ /* 0x0007e600080000ff */
.L_x_24:
[----:B--23--:R-:W2:Y:S02]  /*7ac0*/  S2R R0, SR_TID.X ;  /* 0x0000000000007919 */ /* 0x00cea40000002100 */
[----:B--2---:R-:W-:-:S04]  /*7ad0*/  SHF.R.U32.HI R0, RZ, 0x5, R0 ;  /* 0x00000005ff007819 */ /* 0x004fc80000011600 */
[----:B------:R-:W-:-:S13]  /*7ae0*/  ISETP.NE.AND P0, PT, R0, 0x9, PT ;  /* 0x000000090000780c */ /* 0x000fda0003f05270 */
[----:B------:R-:W-:Y:S01]  /*7af0*/  @P0 NOP ;  /* 0x0000000000000918 */ /* 0x000fe20000000000 */
        /* <DEDUP_REMOVED lines=13> */
[----:B------:R-:W4:Y:S01]  /*7bd0*/  S2R R9, SR_CgaCtaId ;  /* 0x0000000000097919 */ /* 0x000f220000008800 */
[----:B---3--:R-:W-:Y:S01]  /*7be0*/  NOP ;  /* 0x0000000000007918 */ /* 0x008fe20000000000 */
[----:B------:R-:W-:Y:S02]  /*7bf0*/  MOV R0, 0x40 ;  /* 0x0000004000007802 */ /* 0x000fe40000000f00 */
[----:B------:R-:W-:Y:S02]  /*7c00*/  MOV R8, 0x400 ;  /* 0x0000040000087802 */ /* 0x000fe40000000f00 */
[C---:B----4-:R-:W-:Y:S02]  /*7c10*/  LEA R0, R9.reuse, R0, 0x18 ;  /* 0x0000000009007211 */ /* 0x050fe400078ec0ff */
[----:B------:R-:W-:-:S04]  /*7c20*/  LEA R8, R9, R8, 0x18 ;  /* 0x0000000809087211 */ /* 0x000fc800078ec0ff */
[----:B------:R-:W3:Y:S02]  /*7c30*/  LDS.U8 R0, [R0] ;  /* 0x0000000000007984 */ /* 0x000ee40000000000 */
[----:B---3--:R-:W-:-:S13]  /*7c40*/  ISETP.NE.AND P0, PT, R0, RZ, PT ;  /* 0x000000ff0000720c */ /* 0x008fda0003f05270 */
[----:B--2---:R-:W-:Y:S05]  /*7c50*/  @P0 BRA `(.L_x_92) ;  /* 0x0000000400480947 */ /* 0x004fea0003800000 */
[C---:B------:R-:W-:Y:S02]  /*7c60*/  LOP3.LUT R0, R9.reuse, 0x1, RZ, 0xc0, !PT ;  /* 0x0000000109007812 */ /* 0x040fe400078ec0ff */
[----:B-1----:R-:W-:Y:S02]  /*7c70*/  LOP3.LUT R10, R9, 0x1, RZ, 0x3c, !PT ;  /* 0x00000001090a7812 */ /* 0x002fe400078e3cff */
[----:B------:R-:W-:-:S13]  /*7c80*/  ISETP.NE.U32.AND P1, PT, R0, 0x1, PT ;  /* 0x000000010000780c */ /* 0x000fda0003f25070 */
[----:B------:R-:W-:Y:S05]  /*7c90*/  @!P1 BRA `(.L_x_93) ;  /* 0x0000000000c09947 */ /* 0x000fea0003800000 */
[----:B------:R-:W-:Y:S01]  /*7ca0*/  ELECT P0, URZ, PT ;  /* 0x0000000000ff782f */ /* 0x000fe20003800000 */
[----:B------:R-:W-:-:S12]  /*7cb0*/  BSSY B0, `(.L_x_93) ;  /* 0x000002e000007945 */ /* 0x000fd80003800000 */
[----:B------:R-:W-:Y:S05]  /*7cc0*/  @!P0 BRA `(.L_x_94) ;  /* 0x0000000000b08947 */ /* 0x000fea0003800000 */
[----:B------:R-:W-:-:S05]  /*7cd0*/  UMOV UR4, 0x10 ;  /* 0x0000001000047882 */ /* 0x000fca0000000000 */
[----:B------:R-:W-:Y:S04]  /*7ce0*/  DEPBAR.LE SB1, 0x36 ;  /* 0x00009d800000791a */ /* 0x000fe80000000000 */
[----:B------:R-:W1:Y:S02]  /*7cf0*/  UTCATOMSWS.2CTA.FIND_AND_SET.ALIGN UP0, UR4, UR4 ;  /* 0x00000004000475e3 */ /* 0x000e640008200800 */
[----:B-1----:R-:W-:-:S04]  /*7d00*/  PLOP3.LUT P0, PT, PT, PT, UP0, 0x80, 0x8 ;  /* 0x000000000008781c */ /* 0x002fc80003f0f008 */
[----:B------:R-:W-:-:S04]  /*7d10*/  SEL R0, RZ, 0xffffffff, !P0 ;  /* 0xffffffffff007807 */ /* 0x000fc80004000000 */
[----:B------:R-:W-:Y:S01]  /*7d20*/  ISETP.NE.AND P0, PT, R0, RZ, PT ;  /* 0x000000ff0000720c */ /* 0x000fe20003f05270 */
[----:B------:R-:W-:-:S12]  /*7d30*/  IMAD.U32 R0, RZ, RZ, UR4 ;  /* 0x00000004ff007e24 */ /* 0x000fd8000f8e00ff */
[----:B------:R-:W-:Y:S05]  /*7d40*/  @P0 BRA `(.L_x_95) ;  /* 0x0000000000240947 */ /* 0x000fea0003800000 */
.L_x_96:
[----:B------:R-:W-:Y:S05]  /*7d50*/  NANOSLEEP 0x64 ;  /* 0x000000640000795d */ /* 0x000fea0003800000 */
[----:B------:R-:W-:-:S05]  /*7d60*/  UMOV UR4, 0x10 ;  /* 0x0000001000047882 */ /* 0x000fca0000000000 */
[----:B------:R-:W-:Y:S04]  /*7d70*/  DEPBAR.LE SB1, 0x36 ;  /* 0x00009d800000791a */ /* 0x000fe80000000000 */
[----:B------:R-:W1:Y:S02]  /*7d80*/  UTCATOMSWS.2CTA.FIND_AND_SET.ALIGN UP0, UR4, UR4 ;  /* 0x00000004000475e3 */ /* 0x000e640008200800 */
[----:B-1----:R-:W-:-:S04]  /*7d90*/  PLOP3.LUT P0, PT, PT, PT, UP0, 0x80, 0x8 ;  /* 0x000000000008781c */ /* 0x002fc80003f0f008 */
[----:B------:R-:W-:-:S04]  /*7da0*/  SEL R0, RZ, 0xffffffff, !P0 ;  /* 0xffffffffff007807 */ /* 0x000fc80004000000 */
[----:B------:R-:W-:Y:S01]  /*7db0*/  ISETP.NE.AND P0, PT, R0, RZ, PT ;  /* 0x000000ff0000720c */ /* 0x000fe20003f05270 */
[----:B------:R-:W-:-:S12]  /*7dc0*/  IMAD.U32 R0, RZ, RZ, UR4 ;  /* 0x00000004ff007e24 */ /* 0x000fd8000f8e00ff */
[----:B------:R-:W-:Y:S05]  /*7dd0*/  @!P0 BRA `(.L_x_96) ;  /* 0xfffffffc00dc8947 */ /* 0x000fea000383ffff */
.L_x_95:
[----:B------:R-:W-:Y:S01]  /*7de0*/  MOV R2, 0x60 ;  /* 0x0000006000027802 */ /* 0x000fe20000000f00 */
[----:B------:R-:W-:Y:S01]  /*7df0*/  VIADD R7, R8, 0x188 ;  /* 0x0000018808077836 */ /* 0x000fe20000000000 */
[----:B------:R-:W-:Y:S01]  /*7e00*/  MOV R4, 0x58 ;  /* 0x0000005800047802 */ /* 0x000fe20000000f00 */
[----:B------:R-:W-:Y:S01]  /*7e10*/  IMAD.MOV.U32 R12, RZ, RZ, 0x4 ;  /* 0x00000004ff0c7424 */ /* 0x000fe200078e00ff */
[C---:B------:R-:W-:Y:S02]  /*7e20*/  LEA R6, R9.reuse, R2, 0x18 ;  /* 0x0000000209067211 */ /* 0x040fe400078ec0ff */
[----:B------:R-:W-:-:S03]  /*7e30*/  LEA R4, R9, R4, 0x18 ;  /* 0x0000000409047211 */ /* 0x000fc600078ec0ff */
[----:B------:R-:W1:Y:S02]  /*7e40*/  LDS R2, [R6] ;  /* 0x0000000006027984 */ /* 0x000e640000000800 */
[----:B-1----:R-:W-:-:S04]  /*7e50*/  IMAD.U32 R2, R2, -0x80000000, RZ ;  /* 0x8000000002027824 */ /* 0x002fc800078e00ff */
[----:B------:R-:W1:Y:S02]  /*7e60*/  SYNCS.PHASECHK.TRANS64.TRYWAIT P0, [R4+URZ], R2 ;  /* 0x00000002040075a7 */ /* 0x000e6400080011ff */
[----:B-1----:R-:W-:Y:S05]  /*7e70*/  @P0 BRA `(.L_x_97) ;  /* 0x0000000000080947 */ /* 0x002fea0003800000 */
[----:B------:R-:W1:Y:S02]  /*7e80*/  SYNCS.PHASECHK.TRANS64.TRYWAIT P0, [R4+URZ], R2 ;  /* 0x00000002040075a7 */ /* 0x000e6400080011ff */
[----:B-1----:R-:W-:Y:S05]  /*7e90*/  @!P0 BRA `(.L_x_98) ;  /* 0x000001ac00c48947 */ /* 0x002fea0003800000 */
.L_x_97:
[----:B------:R-:W-:Y:S01]  /*7ea0*/  PRMT R5, R10, 0x654, R4 ;  /* 0x000006540a057816 */ /* 0x000fe20000000004 */
[----:B-1----:R-:W-:Y:S01]  /*7eb0*/  IMAD.SHL.U32 R3, R0, 0x20, RZ ;  /* 0x0000002000037824 */ /* 0x002fe200078e00ff */
[----:B------:R-:W-:Y:S01]  /*7ec0*/  PRMT R4, R10, 0x654, R7 ;  /* 0x000006540a047816 */ /* 0x000fe20000000007 */
[----:B------:R-:W-:Y:S01]  /*7ed0*/  IMAD.MOV.U32 R11, RZ, RZ, 0xffff ;  /* 0x0000ffffff0b7424 */ /* 0x000fe200078e00ff */
[----:B------:R1:W-:Y:S01]  /*7ee0*/  SYNCS.ARRIVE.TRANS64.RED RZ, [R5+URZ], R12 ;  /* 0x0000000c05ff79a7 */ /* 0x0003e200080004ff */
[----:B------:R-:W-:Y:S01]  /*7ef0*/  VIADD R2, R0, 0x10 ;  /* 0x0000001000027836 */ /* 0x000fe20000000000 */
[----:B------:R2:W-:Y:S04]  /*7f00*/  STS [R8+0x188], R3 ;  /* 0x0001880308007388 */ /* 0x0005e80000000800 */
[----:B------:R3:W-:Y:S01]  /*7f10*/  STAS [R4.64], R0 ;  /* 0x0000000004007dbd */ /* 0x0007e2000c0008ff */
[----:B------:R-:W-:-:S02]  /*7f20*/  SHF.L.U32 R2, R44, R2, RZ ;  /* 0x000000022c027219 */ /* 0x000fc400000006ff */
[----:B--2---:R-:W-:-:S04]  /*7f30*/  SHF.L.U32 R3, R11, R0, RZ ;  /* 0x000000000b037219 */ /* 0x004fc800000006ff */
[----:B------:R-:W-:Y:S02]  /*7f40*/  LOP3.LUT R2, R2, R3, RZ, 0xfc, !PT ;  /* 0x0000000302027212 */ /* 0x000fe400078efcff */
[----:B---3--:R-:W-:-:S04]  /*7f50*/  MOV R0, 0x50 ;  /* 0x0000005000007802 */ /* 0x008fc80000000f00 */
[----:B------:R-:W-:-:S05]  /*7f60*/  LEA R0, R9, R0, 0x18 ;  /* 0x0000000009007211 */ /* 0x000fca00078ec0ff */
[----:B------:R1:W-:Y:S04]  /*7f70*/  ATOMS.OR RZ, [R0], R2 ;  /* 0x0000000200ff738c */ /* 0x0003e80003000000 */
[----:B------:R1:W-:Y:S02]  /*7f80*/  ATOMS.XOR RZ, [R6], R44 ;  /* 0x0000002c06ff738c */ /* 0x0003e40003800000 */
.L_x_94:
[----:B------:R-:W-:Y:S05]  /*7f90*/  BSYNC B0 ;  /* 0x0000000000007941 */ /* 0x000fea0003800000 */
.L_x_93:
[----:B------:R-:W-:Y:S05]  /*7fa0*/  @P1 BRA `(.L_x_99) ;  /* 0x0000000000841947 */ /* 0x000fea0003800000 */
[----:B------:R-:W-:Y:S05]  /*7fb0*/  WARPSYNC.ALL ;  /* 0x0000000000007948 */ /* 0x000fea0003800000 */
[----:B------:R-:W-:Y:S01]  /*7fc0*/  NOP ;  /* 0x0000000000007918 */ /* 0x000fe20000000000 */
[----:B------:R-:W-:-:S13]  /*7fd0*/  ELECT P0, URZ, PT ;  /* 0x0000000000ff782f */ /* 0x000fda0003800000 */
[----:B------:R-:W-:Y:S05]  /*7fe0*/  @!P0 BRA `(.L_x_99) ;  /* 0x0000000000748947 */ /* 0x000fea0003800000 */
[----:B-1----:R-:W-:-:S04]  /*7ff0*/  MOV R0, 0x60 ;  /* 0x0000006000007802 */ /* 0x002fc80000000f00 */
[----:B------:R-:W-:Y:S02]  /*8000*/  LEA R6, R9, R0, 0x18 ;  /* 0x0000000009067211 */ /* 0x000fe400078ec0ff */
[----:B------:R-:W-:-:S03]  /*8010*/  MOV R0, 0x58 ;  /* 0x0000005800007802 */ /* 0x000fc60000000f00 */
[----:B------:R-:W1:Y:S01]  /*8020*/  LDS R2, [R6] ;  /* 0x0000000006027984 */ /* 0x000e620000000800 */
[----:B------:R-:W-:Y:S01]  /*8030*/  LEA R4, R9, R0, 0x18 ;  /* 0x0000000009047211 */ /* 0x000fe200078ec0ff */
[----:B-1----:R-:W-:-:S04]  /*8040*/  IMAD.U32 R2, R2, -0x80000000, RZ ;  /* 0x8000000002027824 */ /* 0x002fc800078e00ff */
[----:B------:R-:W1:Y:S02]  /*8050*/  SYNCS.PHASECHK.TRANS64.TRYWAIT P0, [R4+URZ], R2 ;  /* 0x00000002040075a7 */ /* 0x000e6400080011ff */
[----:B-1----:R-:W-:Y:S05]  /*8060*/  @P0 BRA `(.L_x_100) ;  /* 0x0000000000080947 */ /* 0x002fea0003800000 */
[----:B------:R-:W1:Y:S02]  /*8070*/  SYNCS.PHASECHK.TRANS64.TRYWAIT P0, [R4+URZ], R2 ;  /* 0x00000002040075a7 */ /* 0x000e6400080011ff */
[----:B-1----:R-:W-:Y:S05]  /*8080*/  @!P0 BRA `(.L_x_101) ;  /* 0x000001ac00608947 */ /* 0x002fea0003800000 */
.L_x_100:
[----:B------:R-:W2:Y:S01]  /*8090*/  LDS R0, [R8+0x188] ;  /* 0x0001880008007984 */ /* 0x000ea20000000800 */
[----:B-1----:R-:W-:Y:S02]  /*80a0*/  IMAD.MOV.U32 R3, RZ, RZ, 0xffff ;  /* 0x0000ffffff037424 */ /* 0x002fe400078e00ff */
[----:B--2---:R-:W-:-:S03]  /*80b0*/  IMAD.SHL.U32 R5, R0, 0x20, RZ ;  /* 0x0000002000057824 */ /* 0x004fc600078e00ff */
[----:B------:R-:W-:Y:S01]  /*80c0*/  SHF.L.U32 R3, R3, R0, RZ ;  /* 0x0000000003037219 */ /* 0x000fe200000006ff */
[----:B------:R-:W-:Y:S01]  /*80d0*/  VIADD R2, R0, 0x10 ;  /* 0x0000001000027836 */ /* 0x000fe20000000000 */
[----:B------:R2:W-:Y:S01]  /*80e0*/  STS [R8+0x188], R5 ;  /* 0x0001880508007388 */ /* 0x0005e20000000800 */
[----:B------:R-:W-:-:S03]  /*80f0*/  MOV R0, 0x50 ;  /* 0x0000005000007802 */ /* 0x000fc60000000f00 */
[----:B------:R-:W-:-:S04]  /*8100*/  SHF.L.U32 R2, R44, R2, RZ ;  /* 0x000000022c027219 */ /* 0x000fc800000006ff */
[----:B------:R-:W-:Y:S02]  /*8110*/  LOP3.LUT R3, R2, R3, RZ, 0xfc, !PT ;  /* 0x0000000302037212 */ /* 0x000fe400078efcff */
[----:B------:R-:W-:Y:S02]  /*8120*/  LEA R2, R9, R0, 0x18 ;  /* 0x0000000009027211 */ /* 0x000fe400078ec0ff */
[----:B------:R-:W-:-:S03]  /*8130*/  PRMT R0, R10, 0x654, R4 ;  /* 0x000006540a007816 */ /* 0x000fc60000000004 */
[----:B------:R2:W-:Y:S01]  /*8140*/  ATOMS.OR RZ, [R2], R3 ;  /* 0x0000000302ff738c */ /* 0x0005e20003000000 */
[----:B------:R2:W-:Y:S03]  /*8150*/  SYNCS.ARRIVE.TRANS64.RED.A1T0 RZ, [R0+URZ], RZ ;  /* 0x000000ff00ff79a7 */ /* 0x0005e600081004ff */
[----:B------:R2:W-:Y:S01]  /*8160*/  ATOMS.XOR RZ, [R6], R44 ;  /* 0x0000002c06ff738c */ /* 0x0005e20003800000 */
[----:B------:R-:W-:Y:S05]  /*8170*/  BRA `(.L_x_99) ;  /* 0x0000000000107947 */ /* 0x000fea0003800000 */
.L_x_92:
[----:B------:R-:W-:Y:S02]  /*8180*/  MOV R0, 0xffffffff ;  /* 0xffffffff00007802 */ /* 0x000fe40000000f00 */
[----:B------:R-:W-:-:S03]  /*8190*/  MOV R2, 0x81c0 ;  /* 0x000081c000027802 */ /* 0x000fc60000000f00 */
[----:B------:R2:W-:Y:S04]  /*81a0*/  STS [R8+0x188], R0 ;  /* 0x0001880008007388 */ /* 0x0005e80000000800 */
[----:B-12---:R-:W-:Y:S05]  /*81b0*/  CALL.REL.NOINC `($__internal_1_$__cuda_sm10x_tcgen05_guardrail_trap_phase_invalid_during_alloc) ;  /* 0x000001cc00087944 */ /* 0x006fea0003c00000 */
.L_x_99:
[----:B------:R-:W-:Y:S05]  /*81c0*/  WARPSYNC.ALL ;  /* 0x0000000000007948 */ /* 0x000fea0003800000 */
[----:B------:R-:W-:Y:S01]  /*81d0*/  NOP ;  /* 0x0000000000007918 */ /* 0x000fe20000000000 */
[----:B-12---:R-:W1:Y:S01]  /*81e0*/  S2R R2, SR_CgaCtaId ;  /* 0x0000000000027919 */ /* 0x006e620000008800 */
[----:B------:R-:W2:Y:S01]  /*81f0*/  S2R R6, SR_CTAID.X ;  /* 0x0000000000067919 */ /* 0x000ea20000002500 */
[----:B------:R-:W-:-:S05]  /*8200*/  CS2R.32 R4, SR_CgaSize ;  /* 0x0000000000047805 */ /* 0x000fca0000008a00 */
[----:B------:R-:W-:-:S06]  /*8210*/  IMAD R4, R4, -0xa0, RZ ;  /* 0xffffff6004047824 */ /* 0x000fcc00078e02ff */
[----:B------:R-:W3:Y:S01]  /*8220*/  LDC R4, c[0x0][R4+0x2b0] ;  /* 0x0000ac0004047b82 */ /* 0x000ee20000000800 */
[----:B------:R-:W-:Y:S01]  /*8230*/  MOV R3, 0x400 ;  /* 0x0000040000037802 */ /* 0x000fe20000000f00 */
[----:B------:R-:W4:Y:S01]  /*8240*/  S2R R8, SR_CgaCtaId ;  /* 0x0000000000087919 */ /* 0x000f220000008800 */
[----:B------:R-:W5:Y:S01]  /*8250*/  LDL.LU R0, [R1+0x118] ;  /* 0x0001180001007983 */ /* 0x000f620000300800 */
[----:B------:R-:W-:-:S05]  /*8260*/  CS2R.32 R5, SR_CgaSize ;  /* 0x0000000000057805 */ /* 0x000fca0000008a00 */
[----:B------:R-:W-:-:S06]  /*8270*/  IMAD R5, R5, -0xa0, RZ ;  /* 0xffffff6005057824 */ /* 0x000fcc00078e02ff */
[----:B------:R-:W4:Y:S01]  /*8280*/  LDC R5, c[0x0][R5+0x2a0] ;  /* 0x0000a80005057b82 */ /* 0x000f220000000800 */
[----:B------:R-:W-:Y:S01]  /*8290*/  HFMA2 R62, -RZ, RZ, 0, 0 ;  /* 0x00000000ff3e7431 */ /* 0x000fe200000001ff */
[----:B------:R-:W-:Y:S01]  /*82a0*/  UMOV UR41, 0x40004040 ;  /* 0x4000404000297882 */ /* 0x000fe20000000000 */
[----:B------:R-:W-:Y:S01]  /*82b0*/  UMOV UR39, 0x40004040 ;  /* 0x4000404000277882 */ /* 0x000fe20000000000 */
[----:B------:R-:W-:Y:S01]  /*82c0*/  UMOV UR37, 0x40004040 ;  /* 0x4000404000257882 */ /* 0x000fe20000000000 */
[----:B------:R-:W-:Y:S01]  /*82d0*/  UMOV UR35, 0x40004040 ;  /* 0x4000404000237882 */ /* 0x000fe20000000000 */
[----:B------:R-:W-:Y:S01]  /*82e0*/  UMOV UR33, 0x40004040 ;  /* 0x4000404000217882 */ /* 0x000fe20000000000 */
[----:B------:R-:W-:Y:S01]  /*82f0*/  UMOV UR31, 0x40004040 ;  /* 0x40004040001f7882 */ /* 0x000fe20000000000 */
[----:B------:R-:W5:Y:S01]  /*8300*/  LDC R10, c[0x0][0x380] ;  /* 0x0000e000ff0a7b82 */ /* 0x000f620000000800 */
[----:B------:R-:W-:Y:S01]  /*8310*/  UMOV UR29, 0x40004040 ;  /* 0x40004040001d7882 */ /* 0x000fe20000000000 */
        /* <DEDUP_REMOVED lines=9> */
[----:B-1----:R-:W-:Y:S01]  /*83b0*/  LEA R2, R2, R3, 0x18 ;  /* 0x0000000302027211 */ /* 0x002fe200078ec0ff */
[----:B------:R-:W-:Y:S01]  /*83c0*/  UMOV UR7, 0x40004040 ;  /* 0x4000404000077882 */ /* 0x000fe20000000000 */
[----:B------:R-:W-:Y:S01]  /*83d0*/  UMOV UR5, 0x40004040 ;  /* 0x4000404000057882 */ /* 0x000fe20000000000 */
[----:B------:R-:W-:Y:S01]  /*83e0*/  IMAD.MOV.U32 R20, RZ, RZ, 0x1 ;  /* 0x00000001ff147424 */ /* 0x000fe200078e00ff */
[----:B------:R-:W-:Y:S01]  /*83f0*/  R2UR UR13, R2 ;  /* 0x00000000020d72ca */ /* 0x000fe200000e0000 */
[----:B--2---:R1:W-:Y:S01]  /*8400*/  STL [R1+0x118], R6 ;  /* 0x0001180601007387 */ /* 0x0043e20000100800 */
[----:B------:R-:W-:-:S02]  /*8410*/  I2FP.F32.U32 R2, R6 ;  /* 0x0000000600027245 */ /* 0x000fc40000201000 */
[----:B------:R-:W-:Y:S02]  /*8420*/  CS2R R106, SRZ ;  /* 0x00000000006a7805 */ /* 0x000fe4000001ff00 */
[----:B------:R-:W-:Y:S01]  /*8430*/  CS2R R108, SRZ ;  /* 0x00000000006c7805 */ /* 0x000fe2000001ff00 */
[----:B------:R-:W-:Y:S01]  /*8440*/  IMAD.MOV.U32 R14, RZ, RZ, RZ ;  /* 0x000000ffff0e7224 */ /* 0x000fe200078e00ff */
[----:B------:R-:W-:Y:S01]  /*8450*/  CS2R R12, SRZ ;  /* 0x00000000000c7805 */ /* 0x000fe2000001ff00 */
[----:B---3--:R-:W-:Y:S01]  /*8460*/  FMUL R2, R4, R2 ;  /* 0x0000000204027220 */ /* 0x008fe20000400000 */
[----:B------:R-:W-:Y:S01]  /*8470*/  MOV R4, 0x400 ;  /* 0x0000040000047802 */ /* 0x000fe20000000f00 */
[----:B------:R-:W-:Y:S01]  /*8480*/  IMAD.MOV.U32 R63, RZ, RZ, 0x1 ;  /* 0x00000001ff3f7424 */ /* 0x000fe200078e00ff */
[----:B------:R-:W-:Y:S01]  /*8490*/  MOV R127, UR37 ;  /* 0x00000025007f7c02 */ /* 0x000fe20008000f00 */
[----:B------:R-:W-:Y:S01]  /*84a0*/  IMAD.MOV.U32 R64, RZ, RZ, 0x1 ;  /* 0x00000001ff407424 */ /* 0x000fe200078e00ff */
[----:B----4-:R-:W-:Y:S01]  /*84b0*/  LEA R8, R8, R4, 0x18 ;  /* 0x0000000408087211 */ /* 0x010fe200078ec0ff */
[----:B------:R-:W2:Y:S01]  /*84c0*/  F2I.U32.TRUNC.NTZ R2, R2 ;  /* 0x0000000200027305 */ /* 0x000ea2000020f000 */
[----:B------:R-:W-:Y:S01]  /*84d0*/  IMAD.U32 R7, RZ, RZ, UR13 ;  /* 0x0000000dff077e24 */ /* 0x000fe2000f8e00ff */
[----:B------:R-:W-:Y:S01]  /*84e0*/  MOV R141, UR33 ;  /* 0x00000021008d7c02 */ /* 0x000fe20008000f00 */
[----:B------:R-:W-:Y:S01]  /*84f0*/  IMAD.MOV.U32 R60, RZ, RZ, RZ ;  /* 0x000000ffff3c7224 */ /* 0x000fe200078e00ff */
[----:B------:R-:W-:Y:S01]  /*8500*/  R2UR UR4, R8 ;  /* 0x00000000080472ca */ /* 0x000fe200000e0000 */
[C---:B------:R-:W-:Y:S01]  /*8510*/  VIADD R3, R7.reuse, 0x10800 ;  /* 0x0001080007037836 */ /* 0x040fe20000000000 */
[----:B------:R-:W-:Y:S01]  /*8520*/  IADD3 R144, PT, PT, R7, 0x198, RZ ;  /* 0x0000019807907810 */ /* 0x000fe20007ffe0ff */
[----:B------:R-:W-:Y:S01]  /*8530*/  IMAD.U32 R143, RZ, RZ, UR39 ;  /* 0x00000027ff8f7e24 */ /* 0x000fe2000f8e00ff */
[----:B------:R-:W-:Y:S01]  /*8540*/  MOV R137, UR29 ;  /* 0x0000001d00897c02 */ /* 0x000fe20008000f00 */
[----:B------:R-:W-:Y:S01]  /*8550*/  IMAD.U32 R139, RZ, RZ, UR31 ;  /* 0x0000001fff8b7e24 */ /* 0x000fe2000f8e00ff */
[----:B------:R-:W-:Y:S01]  /*8560*/  SHF.R.U32.HI R3, RZ, 0x4, R3 ;  /* 0x00000004ff037819 */ /* 0x000fe20000011603 */
[----:B------:R-:W-:Y:S01]  /*8570*/  IMAD.U32 R135, RZ, RZ, UR27 ;  /* 0x0000001bff877e24 */ /* 0x000fe2000f8e00ff */
[----:B------:R-:W-:Y:S01]  /*8580*/  PRMT R144, RZ, 0x654, R144 ;  /* 0x00000654ff907816 */ /* 0x000fe20000000090 */
[----:B------:R-:W-:Y:S01]  /*8590*/  IMAD.U32 R131, RZ, RZ, UR23 ;  /* 0x00000017ff837e24 */ /* 0x000fe2000f8e00ff */
[----:B------:R-:W-:Y:S01]  /*85a0*/  LOP3.LUT R4, R3, 0x3fc0, RZ, 0xc0, !PT ;  /* 0x00003fc003047812 */ /* 0x000fe200078ec0ff */
[----:B--2---:R-:W-:Y:S01]  /*85b0*/  IMAD.MOV R3, RZ, RZ, -R2 ;  /* 0x000000ffff037224 */ /* 0x004fe200078e0a02 */
[----:B------:R-:W-:Y:S01]  /*85c0*/  MOV R133, UR25 ;  /* 0x0000001900857c02 */ /* 0x000fe20008000f00 */
[----:B------:R-:W-:Y:S01]  /*85d0*/  IMAD.U32 R125, RZ, RZ, UR19 ;  /* 0x00000013ff7d7e24 */ /* 0x000fe2000f8e00ff */
[----:B------:R-:W-:Y:S01]  /*85e0*/  LOP3.LUT R2, R4, 0x10000, RZ, 0xfc, !PT ;  /* 0x0001000004027812 */ /* 0x000fe200078efcff */
[----:B------:R-:W-:Y:S01]  /*85f0*/  IMAD R3, R5, R3, R6 ;  /* 0x0000000305037224 */ /* 0x000fe200078e0206 */
[----:B------:R-:W-:Y:S01]  /*8600*/  MOV R129, UR21 ;  /* 0x0000001500817c02 */ /* 0x000fe20008000f00 */
[----:B-1----:R-:W-:Y:S01]  /*8610*/  VIADD R6, R7, 0x12800 ;  /* 0x0001280007067836 */ /* 0x002fe20000000000 */
[C---:B------:R-:W-:Y:S01]  /*8620*/  IADD3 R5, PT, PT, R2.reuse, 0x2, RZ ;  /* 0x0000000202057810 */ /* 0x040fe20007ffe0ff */
[----:B------:R-:W-:Y:S01]  /*8630*/  VIADD R4, R2, 0x4 ;  /* 0x0000000402047836 */ /* 0x000fe20000000000 */
[----:B------:R1:W-:Y:S01]  /*8640*/  STL [R1+0x3c], R3 ;  /* 0x00003c0301007387 */ /* 0x0003e20000100800 */
[----:B------:R-:W-:Y:S01]  /*8650*/  MOV R123, UR17 ;  /* 0x00000011007b7c02 */ /* 0x000fe20008000f00 */
[----:B------:R-:W-:Y:S01]  /*8660*/  IMAD.U32 R121, RZ, RZ, UR15 ;  /* 0x0000000fff797e24 */ /* 0x000fe2000f8e00ff */
[----:B------:R-:W-:Y:S01]  /*8670*/  R2UR UR8, R5 ;  /* 0x00000000050872ca */ /* 0x000fe200000e0000 */
[----:B------:R-:W-:Y:S01]  /*8680*/  IMAD.U32 R113, RZ, RZ, UR5 ;  /* 0x00000005ff717e24 */ /* 0x000fe2000f8e00ff */
[----:B------:R-:W-:Y:S01]  /*8690*/  R2UR UR6, R4 ;  /* 0x00000000040672ca */ /* 0x000fe200000e0000 */
[----:B------:R-:W-:Y:S01]  /*86a0*/  IMAD.U32 R115, RZ, RZ, UR7 ;  /* 0x00000007ff737e24 */ /* 0x000fe2000f8e00ff */
[----:B------:R-:W-:Y:S01]  /*86b0*/  SHF.R.U32.HI R6, RZ, 0x4, R6 ;  /* 0x00000004ff067819 */ /* 0x000fe20000011606 */
[----:B------:R-:W-:Y:S01]  /*86c0*/  UMOV UR77, 0x40004040 ;  /* 0x40004040004d7882 */ /* 0x000fe20000000000 */
[----:B------:R-:W-:Y:S01]  /*86d0*/  MOV R119, UR11 ;  /* 0x0000000b00777c02 */ /* 0x000fe20008000f00 */
[----:B------:R-:W-:Y:S01]  /*86e0*/  UMOV UR75, 0x40004040 ;  /* 0x40004040004b7882 */ /* 0x000fe20000000000 */
[----:B------:R-:W-:Y:S01]  /*86f0*/  LOP3.LUT R4, R6, 0x3fc0, RZ, 0xc0, !PT ;  /* 0x00003fc006047812 */ /* 0x000fe200078ec0ff */
[----:B------:R-:W-:Y:S01]  /*8700*/  UMOV UR73, 0x40004040 ;  /* 0x4000404000497882 */ /* 0x000fe20000000000 */
[----:B------:R-:W-:Y:S01]  /*8710*/  MOV R117, UR9 ;  /* 0x0000000900757c02 */ /* 0x000fe20008000f00 */
[----:B------:R-:W-:Y:S01]  /*8720*/  UMOV UR71, 0x40004040 ;  /* 0x4000404000477882 */ /* 0x000fe20000000000 */
[----:B------:R-:W-:Y:S01]  /*8730*/  UMOV UR69, 0x40004040 ;  /* 0x4000404000457882 */ /* 0x000fe20000000000 */
[----:B------:R-:W-:-:S02]  /*8740*/  UMOV UR67, 0x40004040 ;  /* 0x4000404000437882 */ /* 0x000fc40000000000 */
[----:B------:R-:W-:Y:S02]  /*8750*/  IMAD.U32 R6, RZ, RZ, UR6 ;  /* 0x00000006ff067e24 */ /* 0x000fe4000f8e00ff */
[----:B-1----:R-:W-:-:S05]  /*8760*/  VIADD R3, R2, 0x6 ;  /* 0x0000000602037836 */ /* 0x002fca0000000000 */
[----:B------:R-:W-:Y:S01]  /*8770*/  R2UR UR4, R3 ;  /* 0x00000000030472ca */ /* 0x000fe200000e0000 */
[----:B------:R-:W-:-:S05]  /*8780*/  IMAD.U32 R3, RZ, RZ, UR8 ;  /* 0x00000008ff037e24 */ /* 0x000fca000f8e00ff */
[----:B------:R1:W-:Y:S04]  /*8790*/  STL [R1+0x38], R3 ;  /* 0x0000380301007387 */ /* 0x0003e80000100800 */
[----:B------:R2:W-:Y:S03]  /*87a0*/  STL [R1+0x34], R6 ;  /* 0x0000340601007387 */ /* 0x0005e60000100800 */
[----:B------:R-:W-:Y:S01]  /*87b0*/  IMAD.U32 R5, RZ, RZ, UR4 ;  /* 0x00000004ff057e24 */ /* 0x000fe2000f8e00ff */
[----:B------:R-:W-:-:S04]  /*87c0*/  R2UR UR4, R2 ;  /* 0x00000000020472ca */ /* 0x000fc800000e0000 */
[----:B------:R3:W-:Y:S09]  /*87d0*/  STL [R1+0x30], R5 ;  /* 0x0000300501007387 */ /* 0x0007f20000100800 */
[----:B------:R-:W-:Y:S01]  /*87e0*/  IMAD.U32 R67, RZ, RZ, UR4 ;  /* 0x00000004ff437e24 */ /* 0x000fe2000f8e00ff */
[----:B-1----:R-:W-:-:S04]  /*87f0*/  IADD3 R3, PT, PT, R2, 0x2, RZ ;  /* 0x0000000202037810 */ /* 0x002fc80007ffe0ff */
[----:B------:R-:W-:Y:S01]  /*8800*/  R2UR UR4, R3 ;  /* 0x00000000030472ca */ /* 0x000fe200000e0000 */
[----:B--2---:R-:W-:-:S05]  /*8810*/  VIADD R6, R2, 0x4 ;  /* 0x0000000402067836 */ /* 0x004fca0000000000 */
[----:B------:R-:W-:Y:S01]  /*8820*/  R2UR UR6, R6 ;  /* 0x00000000060672ca */ /* 0x000fe200000e0000 */
[----:B------:R-:W-:Y:S02]  /*8830*/  VIADD R6, R7, 0x800 ;  /* 0x0000080007067836 */ /* 0x000fe40000000000 */
[----:B---3--:R-:W-:Y:S01]  /*8840*/  VIADD R5, R2, 0x6 ;  /* 0x0000000602057836 */ /* 0x008fe20000000000 */
[----:B------:R-:W-:Y:S02]  /*8850*/  LOP3.LUT R2, R4, 0x10000, RZ, 0xfc, !PT ;  /* 0x0001000004027812 */ /* 0x000fe400078efcff */
[----:B------:R-:W-:Y:S02]  /*8860*/  SHF.R.U32.HI R6, RZ, 0x4, R6 ;  /* 0x00000004ff067819 */ /* 0x000fe40000011606 */
[----:B------:R-:W-:Y:S01]  /*8870*/  MOV R103, UR4 ;  /* 0x0000000400677c02 */ /* 0x000fe20008000f00 */
[C---:B------:R-:W-:Y:S01]  /*8880*/  VIADD R3, R2.reuse, 0x6 ;  /* 0x0000000602037836 */ /* 0x040fe20000000000 */
[----:B------:R-:W-:Y:S01]  /*8890*/  R2UR UR4, R5 ;  /* 0x00000000050472ca */ /* 0x000fe200000e0000 */
[C---:B------:R-:W-:Y:S01]  /*88a0*/  VIADD R5, R2.reuse, 0x2 ;  /* 0x0000000202057836 */ /* 0x040fe20000000000 */
[----:B------:R-:W-:Y:S01]  /*88b0*/  IADD3 R4, PT, PT, R2, 0x4, RZ ;  /* 0x0000000402047810 */ /* 0x000fe20007ffe0ff */
[----:B------:R-:W-:Y:S01]  /*88c0*/  IMAD.U32 R102, RZ, RZ, UR6 ;  /* 0x00000006ff667e24 */ /* 0x000fe2000f8e00ff */
[----:B------:R-:W-:-:S02]  /*88d0*/  R2UR UR6, R3 ;  /* 0x00000000030672ca */ /* 0x000fc400000e0000 */
[----:B------:R-:W-:Y:S02]  /*88e0*/  R2UR UR8, R5 ;  /* 0x00000000050872ca */ /* 0x000fe400000e0000 */
[----:B------:R-:W-:-:S05]  /*88f0*/  LOP3.LUT R6, R6, 0x3fc0, RZ, 0xc0, !PT ;  /* 0x00003fc006067812 */ /* 0x000fca00078ec0ff */
[----:B------:R-:W-:Y:S01]  /*8900*/  IMAD.U32 R101, RZ, RZ, UR4 ;  /* 0x00000004ff657e24 */ /* 0x000fe2000f8e00ff */
[----:B------:R-:W-:-:S05]  /*8910*/  R2UR UR4, R4 ;  /* 0x00000000040472ca */ /* 0x000fca00000e0000 */
[----:B------:R-:W-:Y:S02]  /*8920*/  IMAD.U32 R3, RZ, RZ, UR8 ;  /* 0x00000008ff037e24 */ /* 0x000fe4000f8e00ff */
[----:B------:R-:W-:-:S03]  /*8930*/  IMAD.U32 R100, RZ, RZ, UR8 ;  /* 0x00000008ff647e24 */ /* 0x000fc6000f8e00ff */
[----:B------:R1:W-:Y:S03]  /*8940*/  STL [R1+0x2c], R3 ;  /* 0x00002c0301007387 */ /* 0x0003e60000100800 */
[----:B------:R-:W-:Y:S01]  /*8950*/  IMAD.U32 R4, RZ, RZ, UR4 ;  /* 0x00000004ff047e24 */ /* 0x000fe2000f8e00ff */
[----:B------:R-:W-:-:S04]  /*8960*/  R2UR UR4, R2 ;  /* 0x00000000020472ca */ /* 0x000fc800000e0000 */
[----:B------:R2:W-:Y:S09]  /*8970*/  STL [R1+0x28], R4 ;  /* 0x0000280401007387 */ /* 0x0005f20000100800 */
[----:B------:R-:W-:Y:S02]  /*8980*/  IMAD.U32 R66, RZ, RZ, UR4 ;  /* 0x00000004ff427e24 */ /* 0x000fe4000f8e00ff */
[----:B-1----:R-:W-:-:S05]  /*8990*/  IMAD.U32 R3, RZ, RZ, UR6 ;  /* 0x00000006ff037e24 */ /* 0x002fca000f8e00ff */
[----:B------:R1:W-:Y:S01]  /*89a0*/  STL [R1+0x24], R3 ;  /* 0x0000240301007387 */ /* 0x0003e20000100800 */
[----:B--2---:R-:W-:-:S04]  /*89b0*/  IADD3 R4, PT, PT, R2, 0x4, RZ ;  /* 0x0000000402047810 */ /* 0x004fc80007ffe0ff */
[----:B------:R-:W-:-:S13]  /*89c0*/  R2UR UR6, R4 ;  /* 0x00000000040672ca */ /* 0x000fda00000e0000 */
[----:B------:R-:W-:Y:S01]  /*89d0*/  MOV R99, UR6 ;  /* 0x0000000600637c02 */ /* 0x000fe20008000f00 */
[----:B-1----:R-:W-:Y:S01]  /*89e0*/  VIADD R3, R2, 0x6 ;  /* 0x0000000602037836 */ /* 0x002fe20000000000 */
[----:B------:R-:W-:-:S04]  /*89f0*/  LOP3.LUT R2, R6, 0x10000, RZ, 0xfc, !PT ;  /* 0x0001000006027812 */ /* 0x000fc800078efcff */
[----:B------:R-:W-:Y:S01]  /*8a00*/  R2UR UR4, R3 ;  /* 0x00000000030472ca */ /* 0x000fe200000e0000 */
[C---:B------:R-:W-:Y:S02]  /*8a10*/  VIADD R6, R2.reuse, 0x2 ;  /* 0x0000000202067836 */ /* 0x040fe40000000000 */
[C---:B------:R-:W-:Y:S02]  /*8a20*/  VIADD R5, R2.reuse, 0x4 ;  /* 0x0000000402057836 */ /* 0x040fe40000000000 */
[C---:B------:R-:W-:Y:S02]  /*8a30*/  VIADD R3, R2.reuse, 0x200 ;  /* 0x0000020002037836 */ /* 0x040fe40000000000 */
[----:B------:R-:W-:Y:S01]  /*8a40*/  VIADD R4, R2, 0x6 ;  /* 0x0000000602047836 */ /* 0x000fe20000000000 */
[----:B------:R-:W-:-:S04]  /*8a50*/  R2UR UR8, R5 ;  /* 0x00000000050872ca */ /* 0x000fc800000e0000 */
[----:B------:R-:W-:Y:S01]  /*8a60*/  R2UR UR6, R4 ;  /* 0x00000000040672ca */ /* 0x000fe200000e0000 */
[----:B------:R-:W-:Y:S01]  /*8a70*/  IMAD.U32 R98, RZ, RZ, UR4 ;  /* 0x00000004ff627e24 */ /* 0x000fe2000f8e00ff */
[----:B------:R-:W-:Y:S01]  /*8a80*/  R2UR UR4, R6 ;  /* 0x00000000060472ca */ /* 0x000fe200000e0000 */
[----:B------:R-:W-:-:S06]  /*8a90*/  VIADD R6, R2, 0x202 ;  /* 0x0000020202067836 */ /* 0x000fcc0000000000 */
[----:B------:R-:W-:-:S06]  /*8aa0*/  IMAD.U32 R4, RZ, RZ, UR8 ;  /* 0x00000008ff047e24 */ /* 0x000fcc000f8e00ff */
[----:B------:R-:W-:Y:S02]  /*8ab0*/  MOV R5, UR4 ;  /* 0x0000000400057c02 */ /* 0x000fe40008000f00 */
[----:B------:R-:W-:Y:S01]  /*8ac0*/  R2UR UR4, R3 ;  /* 0x00000000030472ca */ /* 0x000fe200000e0000 */
[----:B------:R-:W-:Y:S02]  /*8ad0*/  IMAD.U32 R3, RZ, RZ, UR6 ;  /* 0x00000006ff037e24 */ /* 0x000fe4000f8e00ff */
[----:B------:R1:W-:Y:S04]  /*8ae0*/  STL [R1+0x20], R5 ;  /* 0x0000200501007387 */ /* 0x0003e80000100800 */
[----:B------:R2:W-:Y:S04]  /*8af0*/  STL [R1+0x1c], R4 ;  /* 0x00001c0401007387 */ /* 0x0005e80000100800 */
[----:B------:R3:W-:Y:S02]  /*8b00*/  STL [R1+0x18], R3 ;  /* 0x0000180301007387 */ /* 0x0007e40000100800 */
[----:B------:R-:W-:-:S02]  /*8b10*/  MOV R8, UR4 ;  /* 0x0000000400087c02 */ /* 0x000fc40008000f00 */
[----:B------:R-:W-:Y:S02]  /*8b20*/  R2UR UR4, R6 ;  /* 0x00000000060472ca */ /* 0x000fe400000e0000 */
[C---:B------:R-:W-:Y:S01]  /*8b30*/  IADD3 R6, PT, PT, R2.reuse, 0x402, RZ ;  /* 0x0000040202067810 */ /* 0x040fe20007ffe0ff */
[----:B------:R4:W-:Y:S01]  /*8b40*/  STL [R1+0x14], R8 ;  /* 0x0000140801007387 */ /* 0x0009e20000100800 */
[C---:B-1----:R-:W-:Y:S02]  /*8b50*/  VIADD R5, R2.reuse, 0x204 ;  /* 0x0000020402057836 */ /* 0x042fe40000000000 */
[----:B--2---:R-:W-:-:S03]  /*8b60*/  VIADD R4, R2, 0x206 ;  /* 0x0000020602047836 */ /* 0x004fc60000000000 */
[----:B------:R-:W-:-:S04]  /*8b70*/  R2UR UR8, R5 ;  /* 0x00000000050872ca */ /* 0x000fc800000e0000 */
[----:B------:R-:W-:Y:S02]  /*8b80*/  IMAD.U32 R5, RZ, RZ, UR4 ;  /* 0x00000004ff057e24 */ /* 0x000fe4000f8e00ff */
[----:B---3--:R-:W-:Y:S01]  /*8b90*/  VIADD R3, R2, 0x400 ;  /* 0x0000040002037836 */ /* 0x008fe20000000000 */
[----:B------:R-:W-:Y:S02]  /*8ba0*/  R2UR UR6, R4 ;  /* 0x00000000040672ca */ /* 0x000fe400000e0000 */
[----:B------:R1:W-:Y:S02]  /*8bb0*/  STL [R1+0x10], R5 ;  /* 0x0000100501007387 */ /* 0x0003e40000100800 */
[----:B------:R-:W-:Y:S02]  /*8bc0*/  R2UR UR4, R3 ;  /* 0x00000000030472ca */ /* 0x000fe400000e0000 */
[----:B-----5:R-:W-:Y:S01]  /*8bd0*/  LOP3.LUT R0, R0, 0x7ffffffe, RZ, 0xc0, !PT ;  /* 0x7ffffffe00007812 */ /* 0x020fe200078ec0ff */
[----:B------:R-:W-:-:S06]  /*8be0*/  IMAD.U32 R4, RZ, RZ, UR8 ;  /* 0x00000008ff047e24 */ /* 0x000fcc000f8e00ff */
[----:B------:R-:W-:Y:S01]  /*8bf0*/  IMAD.U32 R3, RZ, RZ, UR6 ;  /* 0x00000006ff037e24 */ /* 0x000fe2000f8e00ff */
[----:B------:R2:W-:Y:S03]  /*8c00*/  STL [R1+0xc], R4 ;  /* 0x00000c0401007387 */ /* 0x0005e60000100800 */
[----:B----4-:R-:W-:Y:S01]  /*8c10*/  IMAD.U32 R8, RZ, RZ, UR4 ;  /* 0x00000004ff087e24 */ /* 0x010fe2000f8e00ff */
[----:B------:R-:W-:Y:S01]  /*8c20*/  R2UR UR4, R6 ;  /* 0x00000000060472ca */ /* 0x000fe200000e0000 */
[----:B------:R3:W-:Y:S01]  /*8c30*/  STL [R1+0x8], R3 ;  /* 0x0000080301007387 */ /* 0x0007e20000100800 */
[----:B------:R-:W-:-:S03]  /*8c40*/  VIADD R6, R2, 0x602 ;  /* 0x0000060202067836 */ /* 0x000fc60000000000 */
[----:B------:R4:W-:Y:S01]  /*8c50*/  STL [R1+0x4], R8 ;  /* 0x0000040801007387 */ /* 0x0009e20000100800 */
[----:B-1----:R-:W-:-:S05]  /*8c60*/  VIADD R5, R2, 0x404 ;  /* 0x0000040402057836 */ /* 0x002fca0000000000 */
[----:B------:R-:W-:Y:S02]  /*8c70*/  R2UR UR8, R5 ;  /* 0x00000000050872ca */ /* 0x000fe400000e0000 */
[C---:B------:R-:W-:Y:S01]  /*8c80*/  IADD3 R5, PT, PT, R2.reuse, 0x604, RZ ;  /* 0x0000060402057810 */ /* 0x040fe20007ffe0ff */
[C---:B--2---:R-:W-:Y:S01]  /*8c90*/  VIADD R4, R2.reuse, 0x406 ;  /* 0x0000040602047836 */ /* 0x044fe20000000000 */
[----:B---3--:R-:W-:-:S09]  /*8ca0*/  IADD3 R3, PT, PT, R2, 0x600, RZ ;  /* 0x0000060002037810 */ /* 0x008fd20007ffe0ff */
[----:B------:R-:W-:Y:S01]  /*8cb0*/  IMAD.U32 R165, RZ, RZ, UR8 ;  /* 0x00000008ffa57e24 */ /* 0x000fe2000f8e00ff */
[----:B------:R-:W-:Y:S01]  /*8cc0*/  R2UR UR6, R4 ;  /* 0x00000000040672ca */ /* 0x000fe200000e0000 */
[----:B------:R-:W-:Y:S01]  /*8cd0*/  IMAD.U32 R4, RZ, RZ, UR4 ;  /* 0x00000004ff047e24 */ /* 0x000fe2000f8e00ff */
[----:B------:R-:W-:Y:S01]  /*8ce0*/  R2UR UR4, R3 ;  /* 0x00000000030472ca */ /* 0x000fe200000e0000 */
[C---:B------:R-:W-:Y:S01]  /*8cf0*/  VIADD R3, R2.reuse, 0x2 ;  /* 0x0000000202037836 */ /* 0x040fe20000000000 */
[----:B------:R-:W-:Y:S01]  /*8d00*/  R2UR UR8, R5 ;  /* 0x00000000050872ca */ /* 0x000fe200000e0000 */
[----:B------:R-:W-:Y:S01]  /*8d10*/  VIADD R5, R2, 0x4 ;  /* 0x0000000402057836 */ /* 0x000fe20000000000 */
[----:B------:R1:W-:Y:S01]  /*8d20*/  STL [R1], R4 ;  /* 0x0000000401007387 */ /* 0x0003e20000100800 */
[----:B----4-:R-:W2:Y:S06]  /*8d30*/  LDC R8, c[0x0][0x398] ;  /* 0x0000e600ff087b82 */ /* 0x010eac0000000800 */
[----:B------:R-:W-:-:S02]  /*8d40*/  IMAD.U32 R164, RZ, RZ, UR6 ;  /* 0x00000006ffa47e24 */ /* 0x000fc4000f8e00ff */
[----:B------:R-:W-:Y:S01]  /*8d50*/  IMAD.U32 R163, RZ, RZ, UR4 ;  /* 0x00000004ffa37e24 */ /* 0x000fe2000f8e00ff */
[----:B------:R-:W-:Y:S01]  /*8d60*/  R2UR UR4, R6 ;  /* 0x00000000060472ca */ /* 0x000fe200000e0000 */
[----:B------:R-:W-:Y:S01]  /*8d70*/  VIADD R6, R2, 0x202 ;  /* 0x0000020202067836 */ /* 0x000fe20000000000 */
[----:B------:R-:W-:-:S11]  /*8d80*/  MOV R161, UR8 ;  /* 0x0000000800a17c02 */ /* 0x000fd60008000f00 */
[----:B------:R-:W-:Y:S01]  /*8d90*/  IMAD.U32 R162, RZ, RZ, UR4 ;  /* 0x00000004ffa27e24 */ /* 0x000fe2000f8e00ff */
[----:B------:R-:W-:Y:S01]  /*8da0*/  R2UR UR4, R3 ;  /* 0x00000000030472ca */ /* 0x000fe200000e0000 */
[C---:B-1----:R-:W-:Y:S01]  /*8db0*/  VIADD R4, R2.reuse, 0x606 ;  /* 0x0000060602047836 */ /* 0x042fe20000000000 */
[----:B------:R-:W-:Y:S01]  /*8dc0*/  IADD3 R3, PT, PT, R2, 0x200, RZ ;  /* 0x0000020002037810 */ /* 0x000fe20007ffe0ff */
[----:B--2---:R-:W-:Y:S01]  /*8dd0*/  IMAD.MOV R9, RZ, RZ, -R8 ;  /* 0x000000ffff097224 */ /* 0x004fe200078e0a08 */
[----:B------:R-:W-:Y:S01]  /*8de0*/  BAR.SYNC.DEFER_BLOCKING 0x2, 0x120 ;  /* 0x0084800000007b1d */ /* 0x000fe20000010000 */
[----:B------:R-:W-:Y:S02]  /*8df0*/  ISETP.GT.AND P0, PT, R8, RZ, PT ;  /* 0x000000ff0800720c */ /* 0x000fe40003f04270 */
[----:B------:R-:W-:Y:S01]  /*8e00*/  R2UR UR6, R4 ;  /* 0x00000000040672ca */ /* 0x000fe200000e0000 */
[----:B------:R-:W-:-:S05]  /*8e10*/  VIADD R4, R2, 0x6 ;  /* 0x0000000602047836 */ /* 0x000fca0000000000 */
[----:B------:R-:W-:Y:S01]  /*8e20*/  IMAD.U32 R97, RZ, RZ, UR4 ;  /* 0x00000004ff617e24 */ /* 0x000fe2000f8e00ff */
[----:B------:R-:W-:Y:S01]  /*8e30*/  R2UR UR4, R5 ;  /* 0x00000000050472ca */ /* 0x000fe200000e0000 */
[----:B------:R-:W-:Y:S01]  /*8e40*/  VIADD R5, R2, 0x204 ;  /* 0x0000020402057836 */ /* 0x000fe20000000000 */
[----:B------:R-:W-:Y:S01]  /*8e50*/  R2UR UR8, R4 ;  /* 0x00000000040872ca */ /* 0x000fe200000e0000 */
[----:B------:R-:W-:-:S03]  /*8e60*/  VIADD R4, R2, 0x206 ;  /* 0x0000020602047836 */ /* 0x000fc60000000000 */
[----:B------:R-:W-:Y:S01]  /*8e70*/  IMAD.U32 R160, RZ, RZ, UR6 ;  /* 0x00000006ffa07e24 */ /* 0x000fe2000f8e00ff */
[----:B------:R-:W-:Y:S01]  /*8e80*/  R2UR UR6, R3 ;  /* 0x00000000030672ca */ /* 0x000fe200000e0000 */
[----:B------:R-:W-:-:S05]  /*8e90*/  VIADD R3, R2, 0x400 ;  /* 0x0000040002037836 */ /* 0x000fca0000000000 */
[----:B------:R-:W-:Y:S01]  /*8ea0*/  IMAD.U32 R96, RZ, RZ, UR4 ;  /* 0x00000004ff607e24 */ /* 0x000fe2000f8e00ff */
[----:B------:R-:W-:Y:S01]  /*8eb0*/  R2UR UR4, R6 ;  /* 0x00000000060472ca */ /* 0x000fe200000e0000 */
[----:B------:R-:W-:Y:S02]  /*8ec0*/  VIADD R6, R2, 0x402 ;  /* 0x0000040202067836 */ /* 0x000fe40000000000 */
[----:B------:R-:W-:Y:S01]  /*8ed0*/  IMAD.U32 R95, RZ, RZ, UR8 ;  /* 0x00000008ff5f7e24 */ /* 0x000fe2000f8e00ff */
[----:B------:R-:W-:Y:S01]  /*8ee0*/  R2UR UR8, R4 ;  /* 0x00000000040872ca */ /* 0x000fe200000e0000 */
[C---:B------:R-:W-:Y:S01]  /*8ef0*/  VIADD R4, R2.reuse, 0x406 ;  /* 0x0000040602047836 */ /* 0x040fe20000000000 */
[----:B------:R-:W-:Y:S02]  /*8f00*/  MOV R94, UR6 ;  /* 0x00000006005e7c02 */ /* 0x000fe40008000f00 */
[----:B------:R-:W-:Y:S01]  /*8f10*/  R2UR UR6, R3 ;  /* 0x00000000030672ca */ /* 0x000fe200000e0000 */
[----:B------:R-:W-:-:S04]  /*8f20*/  VIADD R3, R2, 0x600 ;  /* 0x0000060002037836 */ /* 0x000fc80000000000 */
[----:B------:R-:W-:Y:S01]  /*8f30*/  IMAD.U32 R93, RZ, RZ, UR4 ;  /* 0x00000004ff5d7e24 */ /* 0x000fe2000f8e00ff */
[----:B------:R-:W-:Y:S01]  /*8f40*/  R2UR UR4, R5 ;  /* 0x00000000050472ca */ /* 0x000fe200000e0000 */
[----:B------:R-:W-:Y:S02]  /*8f50*/  VIADD R5, R2, 0x404 ;  /* 0x0000040402057836 */ /* 0x000fe40000000000 */
[----:B------:R-:W-:-:S03]  /*8f60*/  IMAD.U32 R91, RZ, RZ, UR8 ;  /* 0x00000008ff5b7e24 */ /* 0x000fc6000f8e00ff */
[----:B------:R-:W-:Y:S01]  /*8f70*/  R2UR UR8, R5 ;  /* 0x00000000050872ca */ /* 0x000fe200000e0000 */
[----:B------:R-:W-:Y:S01]  /*8f80*/  IMAD.U32 R90, RZ, RZ, UR6 ;  /* 0x00000006ff5a7e24 */ /* 0x000fe2000f8e00ff */
[----:B------:R-:W-:Y:S01]  /*8f90*/  R2UR UR6, R3 ;  /* 0x00000000030672ca */ /* 0x000fe200000e0000 */
[C---:B------:R-:W-:Y:S02]  /*8fa0*/  VIADD R3, R2.reuse, 0x606 ;  /* 0x0000060602037836 */ /* 0x040fe40000000000 */
[----:B------:R-:W-:Y:S02]  /*8fb0*/  VIADD R5, R2, 0x602 ;  /* 0x0000060202057836 */ /* 0x000fe40000000000 */
[----:B------:R-:W-:Y:S02]  /*8fc0*/  MOV R92, UR4 ;  /* 0x00000004005c7c02 */ /* 0x000fe40008000f00 */
[----:B------:R-:W-:Y:S01]  /*8fd0*/  R2UR UR4, R6 ;  /* 0x00000000060472ca */ /* 0x000fe200000e0000 */
[----:B------:R-:W-:-:S03]  /*8fe0*/  VIADD R6, R7, 0x8800 ;  /* 0x0000880007067836 */ /* 0x000fc60000000000 */
[----:B------:R-:W-:Y:S01]  /*8ff0*/  IMAD.U32 R88, RZ, RZ, UR8 ;  /* 0x00000008ff587e24 */ /* 0x000fe2000f8e00ff */
[----:B------:R-:W-:Y:S02]  /*9000*/  R2UR UR8, R5 ;  /* 0x00000000050872ca */ /* 0x000fe400000e0000 */
[----:B------:R-:W-:Y:S02]  /*9010*/  SHF.R.U32.HI R6, RZ, 0x4, R6 ;  /* 0x00000004ff067819 */ /* 0x000fe40000011606 */
[----:B------:R-:W-:Y:S02]  /*9020*/  MOV R86, UR6 ;  /* 0x0000000600567c02 */ /* 0x000fe40008000f00 */
[----:B------:R-:W-:Y:S02]  /*9030*/  LOP3.LUT R6, R6, 0x3fc0, RZ, 0xc0, !PT ;  /* 0x00003fc006067812 */ /* 0x000fe400078ec0ff */
[----:B------:R-:W-:Y:S02]  /*9040*/  MOV R89, UR4 ;  /* 0x0000000400597c02 */ /* 0x000fe40008000f00 */
[----:B------:R-:W-:Y:S01]  /*9050*/  R2UR UR4, R4 ;  /* 0x00000000040472ca */ /* 0x000fe200000e0000 */
[----:B------:R-:W-:-:S02]  /*9060*/  VIADD R4, R2, 0x604 ;  /* 0x0000060402047836 */ /* 0x000fc40000000000 */
[----:B------:R-:W-:-:S03]  /*9070*/  MOV R85, UR8 ;  /* 0x0000000800557c02 */ /* 0x000fc60008000f00 */
[----:B------:R-:W-:-:S07]  /*9080*/  R2UR UR6, R4 ;  /* 0x00000000040672ca */ /* 0x000fce00000e0000 */
[----:B------:R-:W-:Y:S01]  /*9090*/  IMAD.U32 R87, RZ, RZ, UR4 ;  /* 0x00000004ff577e24 */ /* 0x000fe2000f8e00ff */
[----:B------:R-:W-:Y:S02]  /*90a0*/  R2UR UR4, R2 ;  /* 0x00000000020472ca */ /* 0x000fe400000e0000 */
[----:B------:R-:W-:-:S03]  /*90b0*/  LOP3.LUT R2, R6, 0x10000, RZ, 0xfc, !PT ;  /* 0x0001000006027812 */ /* 0x000fc600078efcff */
[----:B------:R-:W-:Y:S01]  /*90c0*/  IMAD.U32 R84, RZ, RZ, UR6 ;  /* 0x00000006ff547e24 */ /* 0x000fe2000f8e00ff */
[C---:B------:R-:W-:Y:S01]  /*90d0*/  IADD3 R4, PT, PT, R2.reuse, 0x6, RZ ;  /* 0x0000000602047810 */ /* 0x040fe20007ffe0ff */
[C---:B------:R-:W-:Y:S01]  /*90e0*/  VIADD R6, R2.reuse, 0x2 ;  /* 0x0000000202067836 */ /* 0x040fe20000000000 */
[C---:B------:R-:W-:Y:S01]  /*90f0*/  R2UR UR44, R2.reuse ;  /* 0x00000000022c72ca */ /* 0x040fe200000e0000 */
[----:B------:R-:W-:Y:S01]  /*9100*/  VIADD R5, R2, 0x4 ;  /* 0x0000000402057836 */ /* 0x000fe20000000000 */
[----:B------:R-:W-:Y:S01]  /*9110*/  R2UR UR6, R4 ;  /* 0x00000000040672ca */ /* 0x000fe200000e0000 */
[C---:B------:R-:W-:Y:S02]  /*9120*/  VIADD R4, R2.reuse, 0x206 ;  /* 0x0000020602047836 */ /* 0x040fe40000000000 */
[----:B------:R-:W-:Y:S01]  /*9130*/  IMAD.U32 R65, RZ, RZ, UR4 ;  /* 0x00000004ff417e24 */ /* 0x000fe2000f8e00ff */
[----:B------:R-:W-:Y:S01]  /*9140*/  R2UR UR4, R3 ;  /* 0x00000000030472ca */ /* 0x000fe200000e0000 */
[C---:B------:R-:W-:Y:S01]  /*9150*/  VIADD R3, R2.reuse, 0x200 ;  /* 0x0000020002037836 */ /* 0x040fe20000000000 */
[----:B------:R-:W-:Y:S01]  /*9160*/  R2UR UR8, R5 ;  /* 0x00000000050872ca */ /* 0x000fe200000e0000 */
[----:B------:R-:W-:-:S02]  /*9170*/  VIADD R5, R2, 0x204 ;  /* 0x0000020402057836 */ /* 0x000fc40000000000 */
[----:B------:R-:W-:-:S04]  /*9180*/  VIADD R11, R2, 0x604 ;  /* 0x00000604020b7836 */ /* 0x000fc80000000000 */
[----:B------:R-:W-:Y:S01]  /*9190*/  IMAD.U32 R157, RZ, RZ, UR6 ;  /* 0x00000006ff9d7e24 */ /* 0x000fe2000f8e00ff */
[----:B------:R-:W-:Y:S01]  /*91a0*/  R2UR UR6, R4 ;  /* 0x00000000040672ca */ /* 0x000fe200000e0000 */
[----:B------:R-:W-:Y:S02]  /*91b0*/  VIADD R4, R2, 0x406 ;  /* 0x0000040602047836 */ /* 0x000fe40000000000 */
[----:B------:R-:W-:Y:S01]  /*91c0*/  IMAD.U32 R83, RZ, RZ, UR4 ;  /* 0x00000004ff537e24 */ /* 0x000fe2000f8e00ff */
[----:B------:R-:W-:Y:S01]  /*91d0*/  R2UR UR4, R6 ;  /* 0x00000000060472ca */ /* 0x000fe200000e0000 */
[----:B------:R-:W-:Y:S01]  /*91e0*/  IMAD.U32 R158, RZ, RZ, UR8 ;  /* 0x00000008ff9e7e24 */ /* 0x000fe2000f8e00ff */
[C---:B------:R-:W-:Y:S02]  /*91f0*/  IADD3 R6, PT, PT, R2.reuse, 0x202, RZ ;  /* 0x0000020202067810 */ /* 0x040fe40007ffe0ff */
[----:B------:R-:W-:Y:S01]  /*9200*/  R2UR UR8, R5 ;  /* 0x00000000050872ca */ /* 0x000fe200000e0000 */
[----:B------:R-:W-:-:S04]  /*9210*/  VIADD R5, R2, 0x404 ;  /* 0x0000040402057836 */ /* 0x000fc80000000000 */
[----:B------:R-:W-:Y:S01]  /*9220*/  IMAD.U32 R153, RZ, RZ, UR6 ;  /* 0x00000006ff997e24 */ /* 0x000fe2000f8e00ff */
[----:B------:R-:W-:Y:S01]  /*9230*/  R2UR UR6, R4 ;  /* 0x00000000040672ca */ /* 0x000fe200000e0000 */
[C---:B------:R-:W-:Y:S02]  /*9240*/  VIADD R4, R2.reuse, 0x606 ;  /* 0x0000060602047836 */ /* 0x040fe40000000000 */
[----:B------:R-:W-:Y:S01]  /*9250*/  IMAD.U32 R159, RZ, RZ, UR4 ;  /* 0x00000004ff9f7e24 */ /* 0x000fe2000f8e00ff */
[----:B------:R-:W-:Y:S01]  /*9260*/  R2UR UR4, R3 ;  /* 0x00000000030472ca */ /* 0x000fe200000e0000 */
[C---:B------:R-:W-:Y:S02]  /*9270*/  VIADD R3, R2.reuse, 0x400 ;  /* 0x0000040002037836 */ /* 0x040fe40000000000 */
[----:B------:R-:W-:Y:S01]  /*9280*/  IMAD.U32 R154, RZ, RZ, UR8 ;  /* 0x00000008ff9a7e24 */ /* 0x000fe2000f8e00ff */
[----:B------:R-:W-:Y:S01]  /*9290*/  R2UR UR8, R5 ;  /* 0x00000000050872ca */ /* 0x000fe200000e0000 */
[----:B------:R-:W-:-:S04]  /*92a0*/  VIADD R5, R2, 0x604 ;  /* 0x0000060402057836 */ /* 0x000fc80000000000 */
[----:B------:R-:W-:Y:S01]  /*92b0*/  IMAD.U32 R149, RZ, RZ, UR6 ;  /* 0x00000006ff957e24 */ /* 0x000fe2000f8e00ff */
[----:B------:R-:W-:Y:S01]  /*92c0*/  R2UR UR6, R4 ;  /* 0x00000000040672ca */ /* 0x000fe200000e0000 */
[----:B------:R-:W-:Y:S02]  /*92d0*/  VIADD R4, R2, 0x4 ;  /* 0x0000000402047836 */ /* 0x000fe40000000000 */
[----:B------:R-:W-:Y:S01]  /*92e0*/  IMAD.U32 R156, RZ, RZ, UR4 ;  /* 0x00000004ff9c7e24 */ /* 0x000fe2000f8e00ff */
[----:B------:R-:W-:Y:S01]  /*92f0*/  R2UR UR4, R6 ;  /* 0x00000000060472ca */ /* 0x000fe200000e0000 */
[----:B------:R-:W-:Y:S02]  /*9300*/  VIADD R6, R2, 0x402 ;  /* 0x0000040202067836 */ /* 0x000fe40000000000 */
[----:B------:R-:W-:Y:S01]  /*9310*/  IMAD.U32 R150, RZ, RZ, UR8 ;  /* 0x00000008ff967e24 */ /* 0x000fe2000f8e00ff */
[----:B------:R-:W-:Y:S01]  /*9320*/  R2UR UR8, R5 ;  /* 0x00000000050872ca */ /* 0x000fe200000e0000 */
[----:B------:R-:W-:-:S04]  /*9330*/  VIADD R5, R8, 0xffffffff ;  /* 0xffffffff08057836 */ /* 0x000fc80000000000 */
[----:B------:R-:W-:Y:S01]  /*9340*/  IMAD.U32 R145, RZ, RZ, UR6 ;  /* 0x00000006ff917e24 */ /* 0x000fe2000f8e00ff */
[----:B------:R-:W-:Y:S02]  /*9350*/  R2UR UR6, R4 ;  /* 0x00000000040672ca */ /* 0x000fe400000e0000 */
[----:B------:R-:W-:Y:S02]  /*9360*/  SHF.R.S32.HI R4, RZ, 0x1f, R9 ;  /* 0x0000001fff047819 */ /* 0x000fe40000011409 */
[----:B------:R-:W-:Y:S02]  /*9370*/  MOV R155, UR4 ;  /* 0x00000004009b7c02 */ /* 0x000fe40008000f00 */
[----:B------:R-:W-:Y:S01]  /*9380*/  R2UR UR4, R3 ;  /* 0x00000000030472ca */ /* 0x000fe200000e0000 */
[----:B------:R-:W-:Y:S01]  /*9390*/  VIADD R3, R2, 0x600 ;  /* 0x0000060002037836 */ /* 0x000fe20000000000 */
[----:B------:R-:W-:Y:S01]  /*93a0*/  LEA.HI R4, R4, -R8, RZ, 0x7 ;  /* 0x8000000804047211 */ /* 0x000fe200078f38ff */
[----:B------:R-:W-:-:S04]  /*93b0*/  IMAD.U32 R146, RZ, RZ, UR8 ;  /* 0x00000008ff927e24 */ /* 0x000fc8000f8e00ff */
[----:B------:R-:W-:-:S06]  /*93c0*/  IMAD.U32 R81, RZ, RZ, UR6 ;  /* 0x00000006ff517e24 */ /* 0x000fcc000f8e00ff */
[----:B------:R-:W-:Y:S02]  /*93d0*/  MOV R152, UR4 ;  /* 0x0000000400987c02 */ /* 0x000fe40008000f00 */
[----:B------:R-:W-:Y:S02]  /*93e0*/  R2UR UR4, R6 ;  /* 0x00000000060472ca */ /* 0x000fe400000e0000 */
[----:B------:R-:W-:-:S11]  /*93f0*/  IADD3 R6, PT, PT, R2, 0x602, RZ ;  /* 0x0000060202067810 */ /* 0x000fd60007ffe0ff */
[----:B------:R-:W-:Y:S01]  /*9400*/  IMAD.U32 R151, RZ, RZ, UR4 ;  /* 0x00000004ff977e24 */ /* 0x000fe2000f8e00ff */
[----:B------:R-:W-:Y:S02]  /*9410*/  R2UR UR4, R3 ;  /* 0x00000000030472ca */ /* 0x000fe400000e0000 */
[----:B------:R-:W-:-:S11]  /*9420*/  IADD3 R3, PT, PT, R2, 0x2, RZ ;  /* 0x0000000202037810 */ /* 0x000fd60007ffe0ff */
[----:B------:R-:W-:Y:S01]  /*9430*/  IMAD.U32 R148, RZ, RZ, UR4 ;  /* 0x00000004ff947e24 */ /* 0x000fe2000f8e00ff */
[----:B------:R-:W-:Y:S02]  /*9440*/  R2UR UR4, R6 ;  /* 0x00000000060472ca */ /* 0x000fe400000e0000 */
[----:B------:R-:W-:-:S11]  /*9450*/  SHF.R.S32.HI R6, RZ, 0x1f, R5 ;  /* 0x0000001fff067819 */ /* 0x000fd60000011405 */
[----:B------:R-:W-:Y:S01]  /*9460*/  IMAD.U32 R147, RZ, RZ, UR4 ;  /* 0x00000004ff937e24 */ /* 0x000fe2000f8e00ff */
[----:B------:R-:W-:Y:S01]  /*9470*/  R2UR UR4, R3 ;  /* 0x00000000030472ca */ /* 0x000fe200000e0000 */
[----:B------:R-:W-:-:S12]  /*9480*/  VIADD R3, R2, 0x6 ;  /* 0x0000000602037836 */ /* 0x000fd80000000000 */
[----:B------:R-:W-:Y:S02]  /*9490*/  MOV R82, UR4 ;  /* 0x0000000400527c02 */ /* 0x000fe40008000f00 */
[----:B------:R-:W-:Y:S02]  /*94a0*/  R2UR UR4, R3 ;  /* 0x00000000030472ca */ /* 0x000fe400000e0000 */
[----:B------:R-:W-:Y:S01]  /*94b0*/  LEA.HI R3, R6, R5, RZ, 0x7 ;  /* 0x0000000506037211 */ /* 0x000fe200078f38ff */
[C---:B------:R-:W-:Y:S02]  /*94c0*/  VIADD R5, R2.reuse, 0x202 ;  /* 0x0000020202057836 */ /* 0x040fe40000000000 */
[C---:B------:R-:W-:Y:S01]  /*94d0*/  VIADD R6, R2.reuse, 0x200 ;  /* 0x0000020002067836 */ /* 0x040fe20000000000 */
[----:B------:R-:W-:Y:S02]  /*94e0*/  LEA.HI.SX32 R111, R3, 0x1, 0x19 ;  /* 0x00000001036f7811 */ /* 0x000fe400078fcaff */
[----:B------:R-:W-:Y:S01]  /*94f0*/  SHF.R.S32.HI R3, RZ, 0x7, R4 ;  /* 0x00000007ff037819 */ /* 0x000fe20000011404 */
[----:B------:R-:W-:Y:S01]  /*9500*/  VIADD R4, R2, 0x400 ;  /* 0x0000040002047836 */ /* 0x000fe20000000000 */
[----:B------:R-:W-:-:S02]  /*9510*/  R2UR UR6, R6 ;  /* 0x00000000060672ca */ /* 0x000fc400000e0000 */
[C---:B------:R-:W-:Y:S01]  /*9520*/  IADD3 R6, PT, PT, R2.reuse, 0x204, RZ ;  /* 0x0000020402067810 */ /* 0x040fe20007ffe0ff */
[----:B------:R-:W-:Y:S01]  /*9530*/  IMAD.MOV R3, RZ, RZ, -R3 ;  /* 0x000000ffff037224 */ /* 0x000fe200078e0a03 */
[----:B------:R-:W-:Y:S02]  /*9540*/  MOV R80, UR4 ;  /* 0x0000000400507c02 */ /* 0x000fe40008000f00 */
[----:B------:R-:W-:Y:S01]  /*9550*/  R2UR UR4, R5 ;  /* 0x00000000050472ca */ /* 0x000fe200000e0000 */
[----:B------:R-:W-:Y:S01]  /*9560*/  VIADD R5, R2, 0x206 ;  /* 0x0000020602057836 */ /* 0x000fe20000000000 */
[----:B------:R-:W-:Y:S01]  /*9570*/  R2UR UR8, R6 ;  /* 0x00000000060872ca */ /* 0x000fe200000e0000 */
[----:B------:R-:W-:Y:S01]  /*9580*/  VIADD R6, R2, 0x402 ;  /* 0x0000040202067836 */ /* 0x000fe20000000000 */
[----:B------:R-:W-:Y:S01]  /*9590*/  @!P0 MOV R111, R3 ;  /* 0x00000003006f8202 */ /* 0x000fe20000000f00 */
[----:B------:R-:W-:Y:S01]  /*95a0*/  IMAD.IADD R3, R8, 0x1, -R10 ;  /* 0x0000000108037824 */ /* 0x000fe200078e0a0a */
[----:B------:R-:W-:Y:S01]  /*95b0*/  CS2R R8, SRZ ;  /* 0x0000000000087805 */ /* 0x000fe2000001ff00 */
[----:B------:R-:W-:Y:S01]  /*95c0*/  IMAD.U32 R79, RZ, RZ, UR6 ;  /* 0x00000006ff4f7e24 */ /* 0x000fe2000f8e00ff */
[----:B------:R-:W-:Y:S01]  /*95d0*/  R2UR UR6, R5 ;  /* 0x00000000050672ca */ /* 0x000fe200000e0000 */
[----:B------:R-:W-:Y:S01]  /*95e0*/  VIADD R3, R7, 0x34800 ;  /* 0x0003480007037836 */ /* 0x000fe20000000000 */
[C---:B------:R-:W-:Y:S01]  /*95f0*/  IADD3 R7, PT, PT, R2.reuse, 0x600, RZ ;  /* 0x0000060002077810 */ /* 0x040fe20007ffe0ff */
[----:B------:R-:W-:-:S02]  /*9600*/  VIADD R5, R2, 0x404 ;  /* 0x0000040402057836 */ /* 0x000fc40000000000 */
[----:B------:R-:W-:Y:S01]  /*9610*/  IMAD.U32 R78, RZ, RZ, UR4 ;  /* 0x00000004ff4e7e24 */ /* 0x000fe2000f8e00ff */
[----:B------:R-:W-:Y:S01]  /*9620*/  R2UR UR4, R4 ;  /* 0x00000000040472ca */ /* 0x000fe200000e0000 */
[----:B------:R-:W-:Y:S01]  /*9630*/  IMAD.U32 R77, RZ, RZ, UR8 ;  /* 0x00000008ff4d7e24 */ /* 0x000fe2000f8e00ff */
[----:B------:R-:W1:Y:S01]  /*9640*/  LDS R4, [UR13+0x188] ;  /* 0x0001880dff047984 */ /* 0x000e620008000800 */
[----:B------:R-:W-:Y:S01]  /*9650*/  R2UR UR8, R5 ;  /* 0x00000000050872ca */ /* 0x000fe200000e0000 */
[----:B------:R-:W-:Y:S01]  /*9660*/  VIADD R10, R2, 0x602 ;  /* 0x00000602020a7836 */ /* 0x000fe20000000000 */
[----:B------:R-:W-:Y:S02]  /*9670*/  SHF.R.U32.HI R3, RZ, 0x4, R3 ;  /* 0x00000004ff037819 */ /* 0x000fe40000011603 */
[----:B------:R-:W-:Y:S02]  /*9680*/  IMAD.U32 R76, RZ, RZ, UR6 ;  /* 0x00000006ff4c7e24 */ /* 0x000fe4000f8e00ff */
[----:B------:R-:W-:-:S04]  /*9690*/  LOP3.LUT R3, R3, 0x3fc0, RZ, 0xc0, !PT ;  /* 0x00003fc003037812 */ /* 0x000fc800078ec0ff */
[----:B------:R-:W-:Y:S01]  /*96a0*/  IMAD.U32 R75, RZ, RZ, UR4 ;  /* 0x00000004ff4b7e24 */ /* 0x000fe2000f8e00ff */
[----:B------:R-:W-:Y:S02]  /*96b0*/  R2UR UR4, R6 ;  /* 0x00000000060472ca */ /* 0x000fe400000e0000 */
[----:B------:R-:W-:Y:S01]  /*96c0*/  IMAD.U32 R73, RZ, RZ, UR8 ;  /* 0x00000008ff497e24 */ /* 0x000fe2000f8e00ff */
[----:B------:R-:W-:Y:S02]  /*96d0*/  R2UR UR8, R10 ;  /* 0x000000000a0872ca */ /* 0x000fe400000e0000 */
[----:B------:R-:W-:-:S04]  /*96e0*/  LOP3.LUT R3, R3, 0x10000, RZ, 0xfc, !PT ;  /* 0x0001000003037812 */ /* 0x000fc800078efcff */
[C---:B------:R-:W-:Y:S01]  /*96f0*/  R2UR UR40, R3.reuse ;  /* 0x00000000032872ca */ /* 0x040fe200000e0000 */
[C---:B------:R-:W-:Y:S01]  /*9700*/  VIADD R15, R3.reuse, 0x2 ;  /* 0x00000002030f7836 */ /* 0x040fe20000000000 */
[C---:B------:R-:W-:Y:S01]  /*9710*/  R2UR UR38, R3.reuse ;  /* 0x00000000032672ca */ /* 0x040fe200000e0000 */
[C---:B------:R-:W-:Y:S01]  /*9720*/  VIADD R36, R3.reuse, 0x6 ;  /* 0x0000000603247836 */ /* 0x040fe20000000000 */
[----:B------:R-:W-:Y:S01]  /*9730*/  MOV R74, UR4 ;  /* 0x00000004004a7c02 */ /* 0x000fe20008000f00 */
[----:B------:R-:W-:Y:S01]  /*9740*/  VIADD R35, R3, 0x200 ;  /* 0x0000020003237836 */ /* 0x000fe20000000000 */
[----:B------:R-:W-:Y:S01]  /*9750*/  R2UR UR4, R7 ;  /* 0x00000000070472ca */ /* 0x000fe200000e0000 */
[C---:B------:R-:W-:Y:S01]  /*9760*/  VIADD R34, R3.reuse, 0x202 ;  /* 0x0000020203227836 */ /* 0x040fe20000000000 */
[C---:B------:R-:W-:Y:S01]  /*9770*/  R2UR UR36, R3.reuse ;  /* 0x00000000032472ca */ /* 0x040fe200000e0000 */
[C---:B------:R-:W-:Y:S01]  /*9780*/  VIADD R33, R3.reuse, 0x204 ;  /* 0x0000020403217836 */ /* 0x040fe20000000000 */
[C---:B------:R-:W-:Y:S01]  /*9790*/  IADD3 R16, PT, PT, R3.reuse, 0x4, RZ ;  /* 0x0000000403107810 */ /* 0x040fe20007ffe0ff */
[C---:B------:R-:W-:Y:S01]  /*97a0*/  VIADD R31, R3.reuse, 0x2 ;  /* 0x00000002031f7836 */ /* 0x040fe20000000000 */
[C---:B------:R-:W-:Y:S01]  /*97b0*/  IADD3 R32, PT, PT, R3.reuse, 0x206, RZ ;  /* 0x0000020603207810 */ /* 0x040fe20007ffe0ff */
[C---:B------:R-:W-:Y:S01]  /*97c0*/  VIADD R30, R3.reuse, 0x4 ;  /* 0x00000004031e7836 */ /* 0x040fe20000000000 */
[C---:B------:R-:W-:Y:S01]  /*97d0*/  IADD3 R27, PT, PT, R3.reuse, 0x202, RZ ;  /* 0x00000202031b7810 */ /* 0x040fe20007ffe0ff */
[C---:B------:R-:W-:Y:S01]  /*97e0*/  VIADD R29, R3.reuse, 0x6 ;  /* 0x00000006031d7836 */ /* 0x040fe20000000000 */
[C---:B------:R-:W-:Y:S01]  /*97f0*/  IADD3 R21, PT, PT, R3.reuse, 0x6, RZ ;  /* 0x0000000603157810 */ /* 0x040fe20007ffe0ff */
[----:B------:R-:W-:Y:S01]  /*9800*/  VIADD R28, R3, 0x200 ;  /* 0x00000200031c7836 */ /* 0x000fe20000000000 */
[----:B------:R-:W-:Y:S01]  /*9810*/  MOV R70, UR8 ;  /* 0x0000000800467c02 */ /* 0x000fe20008000f00 */
[----:B-1----:R1:W-:Y:S01]  /*9820*/  STL [R1+0x6c], R4 ;  /* 0x00006c0401007387 */ /* 0x0023e20000100800 */
[----:B------:R-:W-:Y:S01]  /*9830*/  IMAD.U32 R71, RZ, RZ, UR4 ;  /* 0x00000004ff477e24 */ /* 0x000fe2000f8e00ff */
[----:B------:R-:W-:Y:S01]  /*9840*/  R2UR UR34, R15 ;  /* 0x000000000f2272ca */ /* 0x000fe200000e0000 */
[----:B------:R-:W-:Y:S01]  /*9850*/  VIADD R26, R3, 0x204 ;  /* 0x00000204031a7836 */ /* 0x000fe20000000000 */
[----:B------:R-:W-:Y:S01]  /*9860*/  R2UR UR32, R31 ;  /* 0x000000001f2072ca */ /* 0x000fe200000e0000 */
[C---:B------:R-:W-:Y:S01]  /*9870*/  VIADD R24, R3.reuse, 0x206 ;  /* 0x0000020603187836 */ /* 0x040fe20000000000 */
        /* <DEDUP_REMOVED lines=9> */
[C---:B------:R-:W-:Y:S01]  /*9910*/  VIADD R17, R3.reuse, 0x204 ;  /* 0x0000020403117836 */ /* 0x040fe20000000000 */
[----:B------:R-:W-:Y:S01]  /*9920*/  R2UR UR20, R24 ;  /* 0x00000000181472ca */ /* 0x000fe200000e0000 */
[----:B------:R-:W-:Y:S01]  /*9930*/  VIADD R3, R3, 0x206 ;  /* 0x0000020603037836 */ /* 0x000fe20000000000 */
[----:B------:R-:W-:Y:S01]  /*9940*/  R2UR UR18, R23 ;  /* 0x00000000171272ca */ /* 0x000fe200000e0000 */
[----:B------:R-:W-:Y:S01]  /*9950*/  IMAD.U32 R26, RZ, RZ, UR40 ;  /* 0x00000028ff1a7e24 */ /* 0x000fe2000f8e00ff */
[----:B------:R-:W-:Y:S01]  /*9960*/  R2UR UR16, R22 ;  /* 0x00000000161072ca */ /* 0x000fe200000e0000 */
[----:B------:R-:W-:Y:S01]  /*9970*/  IMAD.U32 R142, RZ, RZ, UR38 ;  /* 0x00000026ff8e7e24 */ /* 0x000fe2000f8e00ff */
[----:B------:R-:W-:Y:S01]  /*9980*/  R2UR UR14, R21 ;  /* 0x00000000150e72ca */ /* 0x000fe200000e0000 */
[----:B------:R-:W-:Y:S01]  /*9990*/  IMAD.U32 R126, RZ, RZ, UR36 ;  /* 0x00000024ff7e7e24 */ /* 0x000fe2000f8e00ff */
[----:B------:R-:W-:Y:S01]  /*99a0*/  R2UR UR10, R19 ;  /* 0x00000000130a72ca */ /* 0x000fe200000e0000 */
[----:B-1----:R-:W-:Y:S01]  /*99b0*/  VIADD R4, R2, 0x406 ;  /* 0x0000040602047836 */ /* 0x002fe20000000000 */
        /* <DEDUP_REMOVED lines=22> */
[----:B------:R-:W-:Y:S01]  /*9b20*/  MOV R27, UR41 ;  /* 0x00000029001b7c02 */ /* 0x000fe20008000f00 */
[----:B------:R-:W-:-:S02]  /*9b30*/  IMAD.U32 R128, RZ, RZ, UR20 ;  /* 0x00000014ff807e24 */ /* 0x000fc4000f8e00ff */
[----:B------:R-:W-:Y:S02]  /*9b40*/  IMAD.U32 R124, RZ, RZ, UR18 ;  /* 0x00000012ff7c7e24 */ /* 0x000fe4000f8e00ff */
[----:B------:R-:W-:Y:S02]  /*9b50*/  IMAD.U32 R122, RZ, RZ, UR16 ;  /* 0x00000010ff7a7e24 */ /* 0x000fe4000f8e00ff */
[----:B------:R-:W-:Y:S02]  /*9b60*/  IMAD.U32 R120, RZ, RZ, UR14 ;  /* 0x0000000eff787e24 */ /* 0x000fe4000f8e00ff */
[----:B------:R-:W-:Y:S01]  /*9b70*/  IMAD.U32 R69, RZ, RZ, UR6 ;  /* 0x00000006ff457e24 */ /* 0x000fe2000f8e00ff */
[----:B------:R-:W-:Y:S01]  /*9b80*/  R2UR UR6, R17 ;  /* 0x00000000110672ca */ /* 0x000fe200000e0000 */
[----:B------:R-:W-:Y:S02]  /*9b90*/  IMAD.U32 R118, RZ, RZ, UR10 ;  /* 0x0000000aff767e24 */ /* 0x000fe4000f8e00ff */
[----:B------:R-:W-:-:S02]  /*9ba0*/  IMAD.U32 R112, RZ, RZ, UR4 ;  /* 0x00000004ff707e24 */ /* 0x000fc4000f8e00ff */
[----:B------:R-:W-:-:S08]  /*9bb0*/  IMAD.U32 R116, RZ, RZ, UR8 ;  /* 0x00000008ff747e24 */ /* 0x000fd0000f8e00ff */
[----:B------:R-:W-:-:S07]  /*9bc0*/  IMAD.U32 R114, RZ, RZ, UR6 ;  /* 0x00000006ff727e24 */ /* 0x000fce000f8e00ff */
.L_x_147:
[----:B------:R-:W2:Y:S01]  /*9bd0*/  LDL R2, [R1+0x3c] ;  /* 0x00003c0001027983 */ /* 0x000ea20000100800 */
[----:B-1----:R-:W1:Y:S03]  /*9be0*/  LDC R6, c[0x0][0x380] ;  /* 0x0000e000ff067b82 */ /* 0x002e660000000800 */
[----:B------:R-:W3:Y:S05]  /*9bf0*/  LDL R5, [R1+0x104] ;  /* 0x0001040001057983 */ /* 0x000eea0000100800 */
[----:B------:R-:W1:Y:S02]  /*9c00*/  LDC R4, c[0x0][0x398] ;  /* 0x0000e600ff047b82 */ /* 0x000e640000000800 */
[----:B-1----:R-:W-:-:S02]  /*9c10*/  IMAD.IADD R4, R4, 0x1, -R6 ;  /* 0x0000000104047824 */ /* 0x002fc400078e0a06 */
[----:B--2---:R-:W-:-:S05]  /*9c20*/  IMAD.IADD R0, R2, 0x1, R0 ;  /* 0x0000000102007824 */ /* 0x004fca00078e0200 */
[----:B------:R-:W-:-:S04]  /*9c30*/  LEA.HI R2, R0, R0, RZ, 0x1 ;  /* 0x0000000000027211 */ /* 0x000fc800078f08ff */
[----:B------:R-:W-:Y:S02]  /*9c40*/  LOP3.LUT R3, R2, 0xfffffffe, RZ, 0xc0, !PT ;  /* 0xfffffffe02037812 */ /* 0x000fe400078ec0ff */
[----:B------:R-:W-:Y:S02]  /*9c50*/  SHF.R.U32.HI R2, RZ, 0x1, R2 ;  /* 0x00000001ff027819 */ /* 0x000fe40000011602 */
[----:B------:R-:W-:-:S04]  /*9c60*/  ISETP.NE.AND P0, PT, R0, R3, PT ;  /* 0x000000030000720c */ /* 0x000fc80003f05270 */
[----:B------:R-:W-:Y:S01]  /*9c70*/  ISETP.LT.AND P0, PT, R0, RZ, P0 ;  /* 0x000000ff0000720c */ /* 0x000fe20000701270 */
[----:B------:R-:W-:-:S12]  /*9c80*/  VIADD R0, R2, 0xffffffff ;  /* 0xffffffff02007836 */ /* 0x000fd80000000000 */
[----:B------:R-:W-:-:S04]  /*9c90*/  @!P0 IMAD.MOV R0, RZ, RZ, R2 ;  /* 0x000000ffff008224 */ /* 0x000fc800078e0202 */
[----:B------:R-:W-:-:S04]  /*9ca0*/  IMAD R0, R0, 0x80, R4 ;  /* 0x0000008000007824 */ /* 0x000fc800078e0204 */
[C---:B------:R-:W-:Y:S01]  /*9cb0*/  VIADD R2, R0.reuse, 0x80 ;  /* 0x0000008000027836 */ /* 0x040fe20000000000 */
[C---:B------:R-:W-:Y:S01]  /*9cc0*/  IADD3 R3, PT, PT, -R0.reuse, -0x80, RZ ;  /* 0xffffff8000037810 */ /* 0x040fe20007ffe1ff */
[----:B------:R-:W-:-:S03]  /*9cd0*/  VIADD R0, R0, 0x7f ;  /* 0x0000007f00007836 */ /* 0x000fc60000000000 */
[----:B------:R-:W-:Y:S02]  /*9ce0*/  SHF.R.S32.HI R3, RZ, 0x1f, R3 ;  /* 0x0000001fff037819 */ /* 0x000fe40000011403 */
[----:B------:R-:W-:Y:S02]  /*9cf0*/  ISETP.GT.AND P0, PT, R2, RZ, PT ;  /* 0x000000ff0200720c */ /* 0x000fe40003f04270 */
[----:B------:R-:W-:Y:S02]  /*9d00*/  LEA.HI R2, R3, -R2, RZ, 0x7 ;  /* 0x8000000203027211 */ /* 0x000fe400078f38ff */
[----:B------:R-:W-:Y:S02]  /*9d10*/  SHF.R.S32.HI R4, RZ, 0x1f, R0 ;  /* 0x0000001fff047819 */ /* 0x000fe40000011400 */
[----:B------:R-:W-:Y:S02]  /*9d20*/  SHF.R.S32.HI R2, RZ, 0x7, R2 ;  /* 0x00000007ff027819 */ /* 0x000fe40000011402 */
[----:B------:R-:W-:-:S03]  /*9d30*/  LEA.HI R0, R4, R0, RZ, 0x7 ;  /* 0x0000000004007211 */ /* 0x000fc600078f38ff */
[----:B------:R-:W-:Y:S01]  /*9d40*/  IMAD.MOV R2, RZ, RZ, -R2 ;  /* 0x000000ffff027224 */ /* 0x000fe200078e0a02 */
[----:B------:R-:W-:-:S03]  /*9d50*/  LEA.HI.SX32 R0, R0, 0x1, 0x19 ;  /* 0x0000000100007811 */ /* 0x000fc600078fcaff */
[----:B------:R-:W-:Y:S01]  /*9d60*/  @!P0 IMAD.MOV.U32 R0, RZ, RZ, R2 ;  /* 0x000000ffff008224 */ /* 0x000fe200078e0002 */
[----:B---3--:R-:W-:-:S04]  /*9d70*/  ISETP.NE.AND P0, PT, R5, RZ, PT ;  /* 0x000000ff0500720c */ /* 0x008fc80003f05270 */
[----:B------:R-:W-:-:S04]  /*9d80*/  VIMNMX R104, PT, PT, R111, R0, PT ;  /* 0x000000006f687248 */ /* 0x000fc80003fe0100 */
[----:B------:R-:W-:-:S05]  /*9d90*/  LOP3.LUT R110, R104, 0x1, RZ, 0xc0, !PT ;  /* 0x00000001686e7812 */ /* 0x000fca00078ec0ff */
[----:B------:R-:W-:Y:S05]  /*9da0*/  @P0 BRA `(.L_x_102) ;  /* 0x0000008400000947 */ /* 0x000fea0003800000 */
[----:B------:R-:W-:Y:S02]  /*9db0*/  SHF.L.U32 R0, R106, 0x1f, RZ ;  /* 0x0000001f6a007819 */ /* 0x000fe400000006ff */
[----:B------:R-:W-:Y:S02]  /*9dc0*/  SHF.L.U32 R2, R108, 0x1f, RZ ;  /* 0x0000001f6c027819 */ /* 0x000fe400000006ff */
[----:B------:R-:W1:Y:S02]  /*9dd0*/  SYNCS.PHASECHK.TRANS64.TRYWAIT P0, [UR13], R0 ;  /* 0x00000000ff0075a7 */ /* 0x000e64000800110d */
[----:B-1----:R-:W-:Y:S05]  /*9de0*/  @!P0 BRA `(.L_x_103) ;  /* 0x0000019000208947 */ /* 0x002fea0003800000 */
.L_x_286:
[----:B------:R-:W2:Y:S01]  /*9df0*/  SYNCS.PHASECHK.TRANS64.TRYWAIT P0, [UR13+0x20], R2 ;  /* 0x00002002ff0075a7 */ /* 0x000ea2000800110d */
[----:B------:R-:W-:Y:S01]  /*9e00*/  SHF.L.U32 R0, R109, 0x1f, RZ ;  /* 0x0000001f6d007819 */ /* 0x000fe200000006ff */
[----:B--2---:R-:W-:Y:S06]  /*9e10*/  @!P0 BRA `(.L_x_104) ;  /* 0x0000019000348947 */ /* 0x004fec0003800000 */
.L_x_288:
[----:B------:R-:W2:Y:S01]  /*9e20*/  SYNCS.PHASECHK.TRANS64.TRYWAIT P0, [UR13+0x30], R0 ;  /* 0x00003000ff0075a7 */ /* 0x000ea2000800110d */
[----:B-1----:R-:W-:Y:S02]  /*9e30*/  LEA R4, R14, UR13, 0x3 ;  /* 0x0000000d0e047c11 */ /* 0x002fe4000f8e18ff */
[----:B------:R-:W-:Y:S01]  /*9e40*/  SHF.L.U32 R2, R20, 0x1f, RZ ;  /* 0x0000001f14027819 */ /* 0x000fe200000006ff */
[----:B--2---:R-:W-:Y:S06]  /*9e50*/  @!P0 BRA `(.L_x_105) ;  /* 0x0000019000408947 */ /* 0x004fec0003800000 */
.L_x_290:
[----:B------:R-:W2:Y:S01]  /*9e60*/  SYNCS.PHASECHK.TRANS64.TRYWAIT P0, [R4+URZ+0x90], R2 ;  /* 0x00009002040075a7 */ /* 0x000ea200080011ff */
[----:B------:R-:W-:Y:S01]  /*9e70*/  SHF.L.U32 R0, R60, 0x1f, RZ ;  /* 0x0000001f3c007819 */ /* 0x000fe200000006ff */
[----:B--2---:R-:W-:Y:S06]  /*9e80*/  @!P0 BRA `(.L_x_106) ;  /* 0x0000019000548947 */ /* 0x004fec0003800000 */
.L_x_292:
[----:B------:R-:W2:Y:S01]  /*9e90*/  SYNCS.PHASECHK.TRANS64.TRYWAIT P0, [UR13+0x10], R0 ;  /* 0x00001000ff0075a7 */ /* 0x000ea2000800110d */
[----:B------:R-:W-:Y:S01]  /*9ea0*/  HFMA2 R6, -RZ, RZ, 0, 0 ;  /* 0x00000000ff067431 */ /* 0x000fe200000001ff */
[----:B--2---:R-:W-:Y:S06]  /*9eb0*/  @!P0 BRA `(.L_x_107) ;  /* 0x0000019000608947 */ /* 0x004fec0003800000 */
.L_x_294:
[----:B------:R-:W2:Y:S04]  /*9ec0*/  LDL R0, [R1+0x24] ;  /* 0x0000240001007983 */ /* 0x000ea80000100800 */
[----:B------:R-:W3:Y:S04]  /*9ed0*/  LDL R15, [R1+0x2c] ;  /* 0x00002c00010f7983 */ /* 0x000ee80000100800 */
[----:B------:R-:W4:Y:S04]  /*9ee0*/  LDL R16, [R1+0x38] ;  /* 0x0000380001107983 */ /* 0x000f280000100800 */
[----:B------:R-:W5:Y:S04]  /*9ef0*/  LDL R10, [R1+0x28] ;  /* 0x00002800010a7983 */ /* 0x000f680000100800 */
[----:B------:R-:W5:Y:S04]  /*9f00*/  LDL R11, [R1+0x34] ;  /* 0x00003400010b7983 */ /* 0x000f680000100800 */
[----:B-1----:R-:W5:Y:S01]  /*9f10*/  LDL R7, [R1+0x30] ;  /* 0x0000300001077983 */ /* 0x002f620000100800 */
[----:B------:R-:W-:-:S02]  /*9f20*/  R2UR UR4, R66 ;  /* 0x00000000420472ca */ /* 0x000fc400000e0000 */
[----:B------:R-:W-:Y:S02]  /*9f30*/  R2UR UR12, R67 ;  /* 0x00000000430c72ca */ /* 0x000fe400000e0000 */
[----:B------:R-:W-:Y:S01]  /*9f40*/  R2UR UR5, R6 ;  /* 0x00000000060572ca */ /* 0x000fe200000e0000 */
[----:B------:R-:W-:-:S08]  /*9f50*/  UMOV UR15, 0x40004040 ;  /* 0x40004040000f7882 */ /* 0x000fd00000000000 */
[----:B------:R-:W-:Y:S01]  /*9f60*/  UMOV UR16, UR4 ;  /* 0x0000000400107c82 */ /* 0x000fe20008000000 */
[----:B------:R-:W-:Y:S01]  /*9f70*/  UMOV UR18, 0x0 ;  /* 0x0000000000127882 */ /* 0x000fe20000000000 */
[----:B------:R-:W-:Y:S01]  /*9f80*/  UMOV UR14, UR12 ;  /* 0x0000000c000e7c82 */ /* 0x000fe20008000000 */
[----:B------:R-:W-:Y:S01]  /*9f90*/  UMOV UR19, 0x8200490 ;  /* 0x0820049000137882 */ /* 0x000fe20000000000 */
[----:B------:R-:W-:Y:S01]  /*9fa0*/  UMOV UR17, 0x40004040 ;  /* 0x4000404000117882 */ /* 0x000fe20000000000 */
[----:B------:R-:W-:Y:S01]  /*9fb0*/  IMAD.U32 R52, RZ, RZ, UR16 ;  /* 0x00000010ff347e24 */ /* 0x000fe2000f8e00ff */
[----:B------:R1:W-:Y:S01]  /*9fc0*/  UTCHMMA.2CTA gdesc[UR14], gdesc[UR16], tmem[UR5], tmem[UR18], idesc[UR19], !UPT ;  /* 0x00ff12100e0075ea */ /* 0x0003e2000fa00005 */
[----:B------:R-:W-:Y:S01]  /*9fd0*/  IMAD.U32 R54, RZ, RZ, UR14 ;  /* 0x0000000eff367e24 */ /* 0x000fe2000f8e00ff */
[----:B------:R-:W-:Y:S01]  /*9fe0*/  ELECT P0, URZ, PT ;  /* 0x0000000000ff782f */ /* 0x000fe20003800000 */
[----:B------:R-:W-:Y:S02]  /*9ff0*/  IMAD.U32 R55, RZ, RZ, UR15 ;  /* 0x0000000fff377e24 */ /* 0x000fe4000f8e00ff */
[----:B------:R-:W-:Y:S01]  /*a000*/  IMAD.U32 R51, RZ, RZ, UR15 ;  /* 0x0000000fff337e24 */ /* 0x000fe2000f8e00ff */
[----:B------:R-:W-:Y:S01]  /*a010*/  LEA R2, R9, UR13, 0x3 ;  /* 0x0000000d09027c11 */ /* 0x000fe2000f8e18ff */
[----:B------:R-:W-:Y:S01]  /*a020*/  IMAD.U32 R3, R13, -0x80000000, RZ ;  /* 0x800000000d037824 */ /* 0x000fe200078e00ff */
[----:B-1----:R-:W-:-:S02]  /*a030*/  UMOV UR5, 0x40004040 ;  /* 0x4000404000057882 */ /* 0x002fc40000000000 */
[----:B------:R-:W-:Y:S02]  /*a040*/  IMAD.U32 R45, RZ, RZ, UR5 ;  /* 0x00000005ff2d7e24 */ /* 0x000fe4000f8e00ff */
[----:B------:R-:W-:Y:S02]  /*a050*/  IMAD.U32 R43, RZ, RZ, UR5 ;  /* 0x00000005ff2b7e24 */ /* 0x000fe4000f8e00ff */
[----:B------:R-:W-:Y:S02]  /*a060*/  IMAD.U32 R53, RZ, RZ, UR17 ;  /* 0x00000011ff357e24 */ /* 0x000fe4000f8e00ff */
[----:B------:R-:W-:Y:S02]  /*a070*/  IMAD.U32 R49, RZ, RZ, UR17 ;  /* 0x00000011ff317e24 */ /* 0x000fe4000f8e00ff */
[----:B------:R-:W-:Y:S01]  /*a080*/  IMAD.MOV.U32 R5, RZ, RZ, RZ ;  /* 0x000000ffff057224 */ /* 0x000fe200078e00ff */
[----:B--2---:R-:W-:Y:S01]  /*a090*/  R2UR UR8, R0 ;  /* 0x00000000000872ca */ /* 0x004fe200000e0000 */
[----:B------:R-:W-:Y:S01]  /*a0a0*/  IMAD.MOV.U32 R0, RZ, RZ, RZ ;  /* 0x000000ffff007224 */ /* 0x000fe200078e00ff */
[----:B---3--:R-:W-:-:S04]  /*a0b0*/  R2UR UR6, R15 ;  /* 0x000000000f0672ca */ /* 0x008fc800000e0000 */
[----:B------:R-:W-:Y:S02]  /*a0c0*/  R2UR UR4, R0 ;  /* 0x00000000000472ca */ /* 0x000fe400000e0000 */
[----:B----4-:R-:W-:Y:S02]  /*a0d0*/  R2UR UR11, R16 ;  /* 0x00000000100b72ca */ /* 0x010fe400000e0000 */
[----:B-----5:R-:W-:Y:S02]  /*a0e0*/  R2UR UR7, R10 ;  /* 0x000000000a0772ca */ /* 0x020fe400000e0000 */
[----:B------:R-:W-:-:S03]  /*a0f0*/  R2UR UR10, R11 ;  /* 0x000000000b0a72ca */ /* 0x000fc600000e0000 */
[----:B------:R-:W-:Y:S01]  /*a100*/  UMOV UR16, UR6 ;  /* 0x0000000600107c82 */ /* 0x000fe20008000000 */
[----:B------:R-:W-:Y:S02]  /*a110*/  R2UR UR6, R0 ;  /* 0x00000000000672ca */ /* 0x000fe400000e0000 */
[----:B------:R-:W-:-:S03]  /*a120*/  R2UR UR9, R7 ;  /* 0x00000000070972ca */ /* 0x000fc600000e0000 */
[----:B------:R-:W-:Y:S02]  /*a130*/  UMOV UR14, UR11 ;  /* 0x0000000b000e7c82 */ /* 0x000fe40008000000 */
[----:B------:R1:W-:Y:S01]  /*a140*/  UTCHMMA.2CTA gdesc[UR14], gdesc[UR16], tmem[UR4], tmem[UR18], idesc[UR19], UPT ;  /* 0x00ff12100e0075ea */ /* 0x0003e2000ba00004 */
[----:B------:R-:W-:Y:S01]  /*a150*/  IMAD.U32 R50, RZ, RZ, UR14 ;  /* 0x0000000eff327e24 */ /* 0x000fe2000f8e00ff */
[----:B------:R-:W-:Y:S02]  /*a160*/  UMOV UR11, 0x40004040 ;  /* 0x40004040000b7882 */ /* 0x000fe40000000000 */
[----:B------:R-:W-:Y:S02]  /*a170*/  IMAD.U32 R47, RZ, RZ, UR11 ;  /* 0x0000000bff2f7e24 */ /* 0x000fe4000f8e00ff */
[----:B------:R-:W-:Y:S01]  /*a180*/  IMAD.U32 R46, RZ, RZ, UR10 ;  /* 0x0000000aff2e7e24 */ /* 0x000fe2000f8e00ff */
[----:B-1----:R-:W-:Y:S01]  /*a190*/  UMOV UR4, UR7 ;  /* 0x0000000700047c82 */ /* 0x002fe20008000000 */
[----:B------:R-:W-:Y:S01]  /*a1a0*/  R2UR UR7, R0 ;  /* 0x00000000000772ca */ /* 0x000fe200000e0000 */
[----:B------:R-:W-:Y:S01]  /*a1b0*/  UMOV UR14, 0x0 ;  /* 0x00000000000e7882 */ /* 0x000fe20000000000 */
[----:B------:R-:W-:Y:S01]  /*a1c0*/  UMOV UR15, 0x8200490 ;  /* 0x08200490000f7882 */ /* 0x000fe20000000000 */
[----:B------:R-:W-:Y:S01]  /*a1d0*/  IMAD.U32 R44, RZ, RZ, UR4 ;  /* 0x00000004ff2c7e24 */ /* 0x000fe2000f8e00ff */
[----:B------:R1:W-:Y:S01]  /*a1e0*/  UTCHMMA.2CTA gdesc[UR10], gdesc[UR4], tmem[UR6], tmem[UR14], idesc[UR15], UPT ;  /* 0x00ff0e040a0075ea */ /* 0x0003e2000ba00006 */
[----:B------:R-:W-:Y:S01]  /*a1f0*/  @P0 LOP3.LUT R0, R25, 0xffff, RZ, 0xc0, !PT ;  /* 0x0000ffff19000812 */ /* 0x000fe200078ec0ff */
[----:B-1----:R-:W-:Y:S01]  /*a200*/  UMOV UR4, UR9 ;  /* 0x0000000900047c82 */ /* 0x002fe20008000000 */
[----:B------:R-:W-:Y:S01]  /*a210*/  UMOV UR10, 0x0 ;  /* 0x00000000000a7882 */ /* 0x000fe20000000000 */
[----:B------:R-:W-:Y:S01]  /*a220*/  UMOV UR11, 0x8200490 ;  /* 0x08200490000b7882 */ /* 0x000fe20000000000 */
[----:B------:R-:W-:Y:S01]  /*a230*/  UMOV UR9, 0x40004040 ;  /* 0x4000404000097882 */ /* 0x000fe20000000000 */
[----:B------:R-:W-:-:S03]  /*a240*/  IMAD.U32 R42, RZ, RZ, UR4 ;  /* 0x00000004ff2a7e24 */ /* 0x000fc6000f8e00ff */
[----:B------:R1:W-:Y:S02]  /*a250*/  UTCHMMA.2CTA gdesc[UR4], gdesc[UR8], tmem[UR7], tmem[UR10], idesc[UR11], UPT ;  /* 0x00ff0a08040075ea */ /* 0x0003e4000ba00007 */
[----:B-1----:R-:W-:Y:S01]  /*a260*/  @P0 R2UR UR4, R0 ;  /* 0x00000000000402ca */ /* 0x002fe200000e0000 */
[----:B------:R-:W-:-:S12]  /*a270*/  UIADD3 UR5, UPT, UPT, UR13, 0x18, URZ ;  /* 0x000000180d057890 */ /* 0x000fd8000fffe0ff */
[----:B------:R1:W-:Y:S01]  /*a280*/  UTCBAR.2CTA.MULTICAST [UR5], URZ, UR4 ;  /* 0x000000ff050073e9 */ /* 0x0003e20008200804 */
[----:B------:R-:W2:Y:S01]  /*a290*/  SYNCS.PHASECHK.TRANS64.TRYWAIT P0, [R2+URZ+0x40], R3 ;  /* 0x00004003020075a7 */ /* 0x000ea200080011ff */
[----:B------:R-:W-:-:S05]  /*a2a0*/  LEA R0, R9, UR13, 0xf ;  /* 0x0000000d09007c11 */ /* 0x000fca000f8e78ff */
[----:B------:R-:W-:-:S05]  /*a2b0*/  VIADD R0, R0, 0x14800 ;  /* 0x0001480000007836 */ /* 0x000fca0000000000 */
[----:B------:R-:W-:Y:S01]  /*a2c0*/  SHF.R.U32.HI R0, RZ, 0x4, R0 ;  /* 0x00000004ff007819 */ /* 0x000fe20000011600 */
[----:B------:R-:W-:Y:S02]  /*a2d0*/  IMAD.U32 R48, RZ, RZ, UR16 ;  /* 0x00000010ff307e24 */ /* 0x000fe4000f8e00ff */
[----:B------:R-:W-:Y:S01]  /*a2e0*/  IMAD.U32 R40, RZ, RZ, UR8 ;  /* 0x00000008ff287e24 */ /* 0x000fe2000f8e00ff */
[----:B------:R-:W-:Y:S01]  /*a2f0*/  LOP3.LUT R0, R0, 0x3fc0, RZ, 0xc0, !PT ;  /* 0x00003fc000007812 */ /* 0x000fe200078ec0ff */
[----:B------:R-:W-:-:S03]  /*a300*/  IMAD.U32 R41, RZ, RZ, UR9 ;  /* 0x00000009ff297e24 */ /* 0x000fc6000f8e00ff */
[----:B------:R-:W-:Y:S01]  /*a310*/  LOP3.LUT R0, R0, 0x10000, RZ, 0xfc, !PT ;  /* 0x0001000000007812 */ /* 0x000fe200078efcff */
[----:B-12---:R-:W-:Y:S06]  /*a320*/  @!P0 BRA `(.L_x_108) ;  /* 0x0000018c00648947 */ /* 0x006fec0003800000 */
.L_x_296:
[----:B------:R-:W2:Y:S04]  /*a330*/  LDL R11, [R1+0x1c] ;  /* 0x00001c00010b7983 */ /* 0x000ea80000100800 */
[----:B------:R-:W3:Y:S04]  /*a340*/  LDL R10, [R1+0x18] ;  /* 0x00001800010a7983 */ /* 0x000ee80000100800 */
[----:B------:R-:W4:Y:S04]  /*a350*/  LDL R16, [R1+0x20] ;  /* 0x0000200001107983 */ /* 0x000f280000100800 */
[----:B------:R-:W5:Y:S04]  /*a360*/  LDL R3, [R1+0x14] ;  /* 0x0000140001037983 */ /* 0x000f680000100800 */
[----:B------:R-:W5:Y:S04]  /*a370*/  LDL R15, [R1+0x10] ;  /* 0x00001000010f7983 */ /* 0x000f680000100800 */
[----:B-1----:R-:W5:Y:S04]  /*a380*/  LDL R7, [R1+0x4] ;  /* 0x0000040001077983 */ /* 0x002f680000100800 */
[----:B------:R-:W5:Y:S01]  /*a390*/  LDL R6, [R1] ;  /* 0x0000000001067983 */ /* 0x000f620000100800 */
[----:B------:R-:W-:-:S02]  /*a3a0*/  R2UR UR4, R65 ;  /* 0x00000000410472ca */ /* 0x000fc400000e0000 */
[----:B------:R-:W-:Y:S02]  /*a3b0*/  R2UR UR6, R0 ;  /* 0x00000000000672ca */ /* 0x000fe400000e0000 */
[----:B------:R-:W-:Y:S01]  /*a3c0*/  R2UR UR11, R5 ;  /* 0x00000000050b72ca */ /* 0x000fe200000e0000 */
[----:B------:R-:W-:Y:S01]  /*a3d0*/  UMOV UR18, 0x0 ;  /* 0x0000000000127882 */ /* 0x000fe20000000000 */
[----:B------:R-:W-:Y:S01]  /*a3e0*/  UMOV UR19, 0x8200490 ;  /* 0x0820049000137882 */ /* 0x000fe20000000000 */
[----:B------:R-:W-:Y:S01]  /*a3f0*/  UMOV UR7, 0x40004040 ;  /* 0x4000404000077882 */ /* 0x000fe20000000000 */
[----:B------:R-:W-:Y:S02]  /*a400*/  UMOV UR15, 0x40004040 ;  /* 0x40004040000f7882 */ /* 0x000fe40000000000 */
[----:B------:R-:W-:-:S03]  /*a410*/  IMAD.U32 R39, RZ, RZ, UR15 ;  /* 0x0000000fff277e24 */ /* 0x000fc6000f8e00ff */
[----:B------:R-:W-:-:S04]  /*a420*/  UMOV UR14, UR4 ;  /* 0x00000004000e7c82 */ /* 0x000fc80008000000 */
[----:B------:R5:W-:Y:S01]  /*a430*/  UTCHMMA.2CTA gdesc[UR14], gdesc[UR6], tmem[UR11], tmem[UR18], idesc[UR19], UPT ;  /* 0x00ff12060e0075ea */ /* 0x000be2000ba0000b */
[----:B--2---:R-:W-:Y:S02]  /*a440*/  R2UR UR12, R11 ;  /* 0x000000000b0c72ca */ /* 0x004fe400000e0000 */
[----:B------:R-:W2:Y:S01]  /*a450*/  LDL R11, [R1+0xc] ;  /* 0x00000c00010b7983 */ /* 0x000ea20000100800 */
[----:B---3--:R-:W-:-:S03]  /*a460*/  R2UR UR16, R10 ;  /* 0x000000000a1072ca */ /* 0x008fc600000e0000 */
[----:B------:R-:W3:Y:S01]  /*a470*/  LDL R10, [R1+0x8] ;  /* 0x00000800010a7983 */ /* 0x000ee20000100800 */
[----:B----4-:R-:W-:Y:S02]  /*a480*/  R2UR UR8, R16 ;  /* 0x00000000100872ca */ /* 0x010fe400000e0000 */
[----:B-----5:R-:W-:Y:S01]  /*a490*/  R2UR UR15, R3 ;  /* 0x00000000030f72ca */ /* 0x020fe200000e0000 */
[----:B------:R-:W-:Y:S02]  /*a4a0*/  VIADD R3, R0, 0x2 ;  /* 0x0000000200037836 */ /* 0x000fe40000000000 */
[----:B------:R-:W-:-:S03]  /*a4b0*/  IMAD.MOV.U32 R5, RZ, RZ, RZ ;  /* 0x000000ffff057224 */ /* 0x000fc600078e00ff */
[----:B------:R-:W-:Y:S01]  /*a4c0*/  R2UR UR4, R3 ;  /* 0x00000000030472ca */ /* 0x000fe200000e0000 */
[----:B------:R-:W-:Y:S01]  /*a4d0*/  VIADD R3, R0, 0x4 ;  /* 0x0000000400037836 */ /* 0x000fe20000000000 */
[----:B------:R-:W-:-:S03]  /*a4e0*/  R2UR UR10, R5 ;  /* 0x00000000050a72ca */ /* 0x000fc600000e0000 */
[----:B------:R-:W-:Y:S01]  /*a4f0*/  UMOV UR18, UR8 ;  /* 0x0000000800127c82 */ /* 0x000fe20008000000 */
[----:B------:R-:W-:Y:S01]  /*a500*/  R2UR UR8, R3 ;  /* 0x00000000030872ca */ /* 0x000fe200000e0000 */
[----:B------:R-:W-:Y:S01]  /*a510*/  VIADD R3, R0, 0x6 ;  /* 0x0000000600037836 */ /* 0x000fe20000000000 */
[----:B------:R-:W-:Y:S01]  /*a520*/  R2UR UR11, R5 ;  /* 0x00000000050b72ca */ /* 0x000fe200000e0000 */
[----:B------:R-:W-:-:S03]  /*a530*/  UMOV UR20, 0x0 ;  /* 0x0000000000147882 */ /* 0x000fc60000000000 */
[----:B------:R-:W-:Y:S01]  /*a540*/  R2UR UR6, R3 ;  /* 0x00000000030672ca */ /* 0x000fe200000e0000 */
[----:B------:R-:W-:Y:S01]  /*a550*/  VIADD R3, R0, 0x200 ;  /* 0x0000020000037836 */ /* 0x000fe20000000000 */
[----:B------:R-:W-:Y:S01]  /*a560*/  UMOV UR21, 0x8200490 ;  /* 0x0820049000157882 */ /* 0x000fe20000000000 */
[----:B------:R-:W-:Y:S01]  /*a570*/  UMOV UR5, 0x40004040 ;  /* 0x4000404000057882 */ /* 0x000fe20000000000 */
[----:B------:R-:W-:Y:S02]  /*a580*/  UMOV UR19, 0x40004040 ;  /* 0x4000404000137882 */ /* 0x000fe40000000000 */
[----:B------:R1:W-:Y:S01]  /*a590*/  UTCHMMA.2CTA gdesc[UR18], gdesc[UR4], tmem[UR10], tmem[UR20], idesc[UR21], UPT ;  /* 0x00ff1404120075ea */ /* 0x0003e2000ba0000a */
[----:B------:R-:W-:Y:S01]  /*a5a0*/  IMAD.U32 R36, RZ, RZ, UR18 ;  /* 0x00000012ff247e24 */ /* 0x000fe2000f8e00ff */
[----:B------:R-:W-:Y:S01]  /*a5b0*/  UMOV UR9, 0x40004040 ;  /* 0x4000404000097882 */ /* 0x000fe20000000000 */
[----:B------:R-:W-:Y:S01]  /*a5c0*/  IMAD.U32 R37, RZ, RZ, UR19 ;  /* 0x00000013ff257e24 */ /* 0x000fe2000f8e00ff */
[----:B------:R-:W-:Y:S01]  /*a5d0*/  UMOV UR17, 0x40004040 ;  /* 0x4000404000117882 */ /* 0x000fe20000000000 */
[----:B------:R-:W-:-:S02]  /*a5e0*/  IMAD.U32 R35, RZ, RZ, UR19 ;  /* 0x00000013ff237e24 */ /* 0x000fc4000f8e00ff */
[----:B------:R-:W-:Y:S01]  /*a5f0*/  IMAD.U32 R38, RZ, RZ, UR14 ;  /* 0x0000000eff267e24 */ /* 0x000fe2000f8e00ff */
[----:B------:R-:W-:Y:S01]  /*a600*/  R2UR UR14, R15 ;  /* 0x000000000f0e72ca */ /* 0x000fe200000e0000 */
[----:B------:R-:W-:Y:S01]  /*a610*/  IMAD.U32 R32, RZ, RZ, UR16 ;  /* 0x00000010ff207e24 */ /* 0x000fe2000f8e00ff */
[----:B-1----:R-:W-:Y:S01]  /*a620*/  R2UR UR4, R3 ;  /* 0x00000000030472ca */ /* 0x002fe200000e0000 */
[----:B------:R-:W-:Y:S01]  /*a630*/  VIADD R3, R0, 0x202 ;  /* 0x0000020200037836 */ /* 0x000fe20000000000 */
[----:B------:R-:W-:Y:S02]  /*a640*/  UMOV UR18, UR12 ;  /* 0x0000000c00127c82 */ /* 0x000fe40008000000 */
[----:B------:R1:W-:Y:S01]  /*a650*/  UTCHMMA.2CTA gdesc[UR18], gdesc[UR8], tmem[UR11], tmem[UR20], idesc[UR21], UPT ;  /* 0x00ff1408120075ea */ /* 0x0003e2000ba0000b */
[----:B------:R-:W-:Y:S02]  /*a660*/  IMAD.U32 R34, RZ, RZ, UR18 ;  /* 0x00000012ff227e24 */ /* 0x000fe4000f8e00ff */
[----:B------:R-:W-:-:S02]  /*a670*/  IMAD.U32 R33, RZ, RZ, UR17 ;  /* 0x00000011ff217e24 */ /* 0x000fc4000f8e00ff */
[----:B------:R-:W-:Y:S01]  /*a680*/  IMAD.U32 R31, RZ, RZ, UR17 ;  /* 0x00000011ff1f7e24 */ /* 0x000fe2000f8e00ff */
[----:B-1----:R-:W-:Y:S01]  /*a690*/  R2UR UR8, R3 ;  /* 0x00000000030872ca */ /* 0x002fe200000e0000 */
[C---:B------:R-:W-:Y:S01]  /*a6a0*/  VIADD R3, R0.reuse, 0x204 ;  /* 0x0000020400037836 */ /* 0x040fe20000000000 */
[----:B------:R-:W-:Y:S01]  /*a6b0*/  UMOV UR18, 0x0 ;  /* 0x0000000000127882 */ /* 0x000fe20000000000 */
[----:B------:R-:W-:Y:S02]  /*a6c0*/  UMOV UR19, 0x8200490 ;  /* 0x0820049000137882 */ /* 0x000fe40000000000 */
[----:B------:R1:W-:Y:S01]  /*a6d0*/  UTCHMMA.2CTA gdesc[UR16], gdesc[UR6], tmem[UR10], tmem[UR18], idesc[UR19], UPT ;  /* 0x00ff1206100075ea */ /* 0x0003e2000ba0000a */
[----:B------:R-:W-:Y:S01]  /*a6e0*/  IMAD.U32 R28, RZ, RZ, UR14 ;  /* 0x0000000eff1c7e24 */ /* 0x000fe2000f8e00ff */
[----:B------:R-:W-:Y:S01]  /*a6f0*/  UMOV UR65, 0x40004040 ;  /* 0x4000404000417882 */ /* 0x000fe20000000000 */
[----:B------:R-:W-:Y:S01]  /*a700*/  UMOV UR63, 0x40004040 ;  /* 0x40004040003f7882 */ /* 0x000fe20000000000 */
[----:B-1----:R-:W-:Y:S01]  /*a710*/  R2UR UR6, R3 ;  /* 0x00000000030672ca */ /* 0x002fe200000e0000 */
[----:B------:R-:W-:Y:S01]  /*a720*/  VIADD R3, R0, 0x206 ;  /* 0x0000020600037836 */ /* 0x000fe20000000000 */
[----:B------:R-:W-:-:S02]  /*a730*/  UMOV UR16, UR15 ;  /* 0x0000000f00107c82 */ /* 0x000fc40008000000 */
[----:B------:R1:W-:Y:S01]  /*a740*/  UTCHMMA.2CTA gdesc[UR16], gdesc[UR4], tmem[UR11], tmem[UR20], idesc[UR21], UPT ;  /* 0x00ff1404100075ea */ /* 0x0003e2000ba0000b */
[----:B------:R-:W-:Y:S02]  /*a750*/  UMOV UR15, 0x40004040 ;  /* 0x40004040000f7882 */ /* 0x000fe40000000000 */
[----:B------:R4:W-:Y:S01]  /*a760*/  UTCHMMA.2CTA gdesc[UR14], gdesc[UR8], tmem[UR10], tmem[UR20], idesc[UR21], UPT ;  /* 0x00ff14080e0075ea */ /* 0x0009e2000ba0000a */
[----:B------:R-:W-:Y:S02]  /*a770*/  IMAD.U32 R29, RZ, RZ, UR15 ;  /* 0x0000000fff1d7e24 */ /* 0x000fe4000f8e00ff */
[----:B------:R-:W-:Y:S01]  /*a780*/  IMAD.U32 R30, RZ, RZ, UR16 ;  /* 0x00000010ff1e7e24 */ /* 0x000fe2000f8e00ff */
[----:B-1----:R-:W-:Y:S01]  /*a790*/  R2UR UR4, R3 ;  /* 0x00000000030472ca */ /* 0x002fe200000e0000 */
[----:B------:R-:W-:Y:S01]  /*a7a0*/  VIADD R3, R0, 0x400 ;  /* 0x0000040000037836 */ /* 0x000fe20000000000 */
[----:B------:R-:W-:Y:S01]  /*a7b0*/  R2UR UR17, R7 ;  /* 0x00000000071172ca */ /* 0x000fe200000e0000 */
[----:B----4-:R-:W-:-:S03]  /*a7c0*/  UMOV UR14, 0x0 ;  /* 0x00000000000e7882 */ /* 0x010fc60000000000 */
[----:B------:R-:W-:Y:S01]  /*a7d0*/  R2UR UR8, R3 ;  /* 0x00000000030872ca */ /* 0x000fe200000e0000 */
[----:B------:R-:W-:Y:S01]  /*a7e0*/  VIADD R3, R0, 0x402 ;  /* 0x0000040200037836 */ /* 0x000fe20000000000 */
[----:B------:R-:W-:Y:S01]  /*a7f0*/  UMOV UR15, 0x8200490 ;  /* 0x08200490000f7882 */ /* 0x000fe20000000000 */
[----:B------:R-:W-:Y:S01]  /*a800*/  R2UR UR16, R6 ;  /* 0x00000000061072ca */ /* 0x000fe200000e0000 */
[----:B------:R-:W-:-:S05]  /*a810*/  UMOV UR61, 0x40004040 ;  /* 0x40004040003d7882 */ /* 0x000fca0000000000 */
[----:B------:R-:W-:Y:S01]  /*a820*/  UMOV UR60, UR17 ;  /* 0x00000011003c7c82 */ /* 0x000fe20008000000 */
[----:B------:R-:W-:Y:S01]  /*a830*/  UMOV UR59, 0x40004040 ;  /* 0x40004040003b7882 */ /* 0x000fe20000000000 */
[----:B------:R-:W-:-:S05]  /*a840*/  R2UR UR19, R164 ;  /* 0x00000000a41372ca */ /* 0x000fca00000e0000 */
[----:B------:R-:W-:Y:S01]  /*a850*/  UMOV UR58, UR16 ;  /* 0x00000010003a7c82 */ /* 0x000fe20008000000 */
[----:B------:R-:W-:Y:S01]  /*a860*/  UMOV UR57, 0x40004040 ;  /* 0x4000404000397882 */ /* 0x000fe20000000000 */
[----:B------:R-:W-:Y:S02]  /*a870*/  ELECT P0, URZ, PT ;  /* 0x0000000000ff782f */ /* 0x000fe40003800000 */
[----:B------:R-:W-:Y:S01]  /*a880*/  R2UR UR17, R162 ;  /* 0x00000000a21172ca */ /* 0x000fe200000e0000 */
[----:B------:R-:W-:Y:S01]  /*a890*/  UMOV UR55, 0x40004040 ;  /* 0x4000404000377882 */ /* 0x000fe20000000000 */
[----:B------:R-:W-:Y:S02]  /*a8a0*/  UMOV UR53, 0x40004040 ;  /* 0x4000404000357882 */ /* 0x000fe40000000000 */
[----:B------:R-:W-:Y:S01]  /*a8b0*/  UMOV UR54, UR19 ;  /* 0x0000001300367c82 */ /* 0x000fe20008000000 */
[----:B------:R-:W-:Y:S01]  /*a8c0*/  R2UR UR16, R161 ;  /* 0x00000000a11072ca */ /* 0x000fe200000e0000 */
[----:B------:R-:W-:-:S05]  /*a8d0*/  UMOV UR51, 0x40004040 ;  /* 0x4000404000337882 */ /* 0x000fca0000000000 */
[----:B------:R-:W-:Y:S02]  /*a8e0*/  @P0 VIADD R2, R2, 0x50 ;  /* 0x0000005002020836 */ /* 0x000fe40000000000 */
[----:B------:R-:W-:Y:S01]  /*a8f0*/  UMOV UR50, UR17 ;  /* 0x0000001100327c82 */ /* 0x000fe20008000000 */
[----:B------:R-:W-:Y:S01]  /*a900*/  UMOV UR49, 0x40004040 ;  /* 0x4000404000317882 */ /* 0x000fe20000000000 */
[----:B------:R-:W-:-:S03]  /*a910*/  UMOV UR47, 0x40004040 ;  /* 0x40004040002f7882 */ /* 0x000fc60000000000 */
[----:B------:R-:W-:Y:S01]  /*a920*/  UMOV UR48, UR16 ;  /* 0x0000001000307c82 */ /* 0x000fe20008000000 */
[----:B--2---:R-:W-:Y:S02]  /*a930*/  R2UR UR12, R11 ;  /* 0x000000000b0c72ca */ /* 0x004fe400000e0000 */
[----:B---3--:R-:W-:-:S11]  /*a940*/  R2UR UR18, R10 ;  /* 0x000000000a1272ca */ /* 0x008fd600000e0000 */
[----:B------:R-:W-:Y:S02]  /*a950*/  UMOV UR64, UR12 ;  /* 0x0000000c00407c82 */ /* 0x000fe40008000000 */
[----:B------:R1:W-:Y:S01]  /*a960*/  UTCHMMA.2CTA gdesc[UR64], gdesc[UR6], tmem[UR11], tmem[UR14], idesc[UR15], UPT ;  /* 0x00ff0e06400075ea */ /* 0x0003e2000ba0000b */
[----:B------:R-:W-:Y:S02]  /*a970*/  UMOV UR62, UR18 ;  /* 0x00000012003e7c82 */ /* 0x000fe40008000000 */
[----:B------:R2:W-:Y:S01]  /*a980*/  UTCHMMA.2CTA gdesc[UR62], gdesc[UR4], tmem[UR10], tmem[UR14], idesc[UR15], UPT ;  /* 0x00ff0e043e0075ea */ /* 0x0005e2000ba0000a */
[----:B------:R-:W-:Y:S01]  /*a990*/  R2UR UR12, R165 ;  /* 0x00000000a50c72ca */ /* 0x000fe200000e0000 */
[----:B------:R3:W-:Y:S01]  /*a9a0*/  UTCHMMA.2CTA gdesc[UR60], gdesc[UR8], tmem[UR11], tmem[UR14], idesc[UR15], UPT ;  /* 0x00ff0e083c0075ea */ /* 0x0007e2000ba0000b */
[----:B------:R-:W-:Y:S02]  /*a9b0*/  R2UR UR18, R163 ;  /* 0x00000000a31272ca */ /* 0x000fe400000e0000 */
[----:B-1----:R-:W-:Y:S01]  /*a9c0*/  R2UR UR6, R3 ;  /* 0x00000000030672ca */ /* 0x002fe200000e0000 */
[----:B------:R-:W-:-:S05]  /*a9d0*/  VIADD R3, R0, 0x404 ;  /* 0x0000040400037836 */ /* 0x000fca0000000000 */
[----:B--2---:R-:W-:Y:S01]  /*a9e0*/  R2UR UR4, R3 ;  /* 0x00000000030472ca */ /* 0x004fe200000e0000 */
[----:B------:R-:W-:-:S05]  /*a9f0*/  VIADD R3, R0, 0x406 ;  /* 0x0000040600037836 */ /* 0x000fca0000000000 */
[----:B---3--:R-:W-:Y:S01]  /*aa00*/  R2UR UR8, R3 ;  /* 0x00000000030872ca */ /* 0x008fe200000e0000 */
[----:B------:R-:W-:Y:S01]  /*aa10*/  VIADD R3, R0, 0x600 ;  /* 0x0000060000037836 */ /* 0x000fe20000000000 */
[----:B------:R1:W-:Y:S01]  /*aa20*/  UTCHMMA.2CTA gdesc[UR58], gdesc[UR6], tmem[UR10], tmem[UR14], idesc[UR15], UPT ;  /* 0x00ff0e063a0075ea */ /* 0x0003e2000ba0000a */
[----:B------:R-:W-:-:S04]  /*aa30*/  UMOV UR56, UR12 ;  /* 0x0000000c00387c82 */ /* 0x000fc80008000000 */
[----:B------:R2:W-:Y:S01]  /*aa40*/  UTCHMMA.2CTA gdesc[UR56], gdesc[UR4], tmem[UR11], tmem[UR14], idesc[UR15], UPT ;  /* 0x00ff0e04380075ea */ /* 0x0005e2000ba0000b */
[----:B------:R-:W-:-:S05]  /*aa50*/  UMOV UR52, UR18 ;  /* 0x0000001200347c82 */ /* 0x000fca0008000000 */
[----:B------:R3:W-:Y:S01]  /*aa60*/  UTCHMMA.2CTA gdesc[UR54], gdesc[UR8], tmem[UR10], tmem[UR14], idesc[UR15], UPT ;  /* 0x00ff0e08360075ea */ /* 0x0007e2000ba0000a */
[----:B-1----:R-:W-:Y:S01]  /*aa70*/  R2UR UR6, R3 ;  /* 0x00000000030672ca */ /* 0x002fe200000e0000 */
[----:B------:R-:W-:-:S05]  /*aa80*/  VIADD R3, R0, 0x602 ;  /* 0x0000060200037836 */ /* 0x000fca0000000000 */
[----:B--2---:R-:W-:Y:S01]  /*aa90*/  R2UR UR4, R3 ;  /* 0x00000000030472ca */ /* 0x004fe200000e0000 */
[C---:B------:R-:W-:Y:S02]  /*aaa0*/  VIADD R3, R0.reuse, 0x604 ;  /* 0x0000060400037836 */ /* 0x040fe40000000000 */
[----:B------:R-:W-:-:S03]  /*aab0*/  VIADD R0, R0, 0x606 ;  /* 0x0000060600007836 */ /* 0x000fc60000000000 */
[----:B---3--:R-:W-:Y:S01]  /*aac0*/  R2UR UR8, R3 ;  /* 0x00000000030872ca */ /* 0x008fe200000e0000 */
[----:B------:R1:W-:Y:S01]  /*aad0*/  UTCHMMA.2CTA gdesc[UR52], gdesc[UR6], tmem[UR11], tmem[UR14], idesc[UR15], UPT ;  /* 0x00ff0e06340075ea */ /* 0x0003e2000ba0000b */
[----:B------:R-:W-:Y:S01]  /*aae0*/  IMAD.MOV.U32 R3, RZ, RZ, RZ ;  /* 0x000000ffff037224 */ /* 0x000fe200078e00ff */
[----:B------:R-:W-:-:S04]  /*aaf0*/  R2UR UR12, R160 ;  /* 0x00000000a00c72ca */ /* 0x000fc800000e0000 */
[----:B------:R2:W-:Y:S06]  /*ab00*/  UTCHMMA.2CTA gdesc[UR50], gdesc[UR4], tmem[UR10], tmem[UR14], idesc[UR15], UPT ;  /* 0x00ff0e04320075ea */ /* 0x0005ec000ba0000a */
[----:B------:R3:W-:Y:S01]  /*ab10*/  UTCHMMA.2CTA gdesc[UR48], gdesc[UR8], tmem[UR11], tmem[UR14], idesc[UR15], UPT ;  /* 0x00ff0e08300075ea */ /* 0x0007e2000ba0000b */
[----:B-1----:R-:W-:Y:S02]  /*ab20*/  R2UR UR6, R0 ;  /* 0x00000000000672ca */ /* 0x002fe400000e0000 */
[----:B------:R-:W-:Y:S02]  /*ab30*/  @P0 LOP3.LUT R0, R25, 0xffff, RZ, 0xc0, !PT ;  /* 0x0000ffff19000812 */ /* 0x000fe400078ec0ff */
[----:B--2---:R-:W-:-:S02]  /*ab40*/  R2UR UR10, R3 ;  /* 0x00000000030a72ca */ /* 0x004fc400000e0000 */
[----:B------:R-:W-:Y:S02]  /*ab50*/  @P0 R2UR UR5, R2 ;  /* 0x00000000020502ca */ /* 0x000fe400000e0000 */
[----:B------:R-:W-:Y:S01]  /*ab60*/  @P0 R2UR UR4, R0 ;  /* 0x00000000000402ca */ /* 0x000fe200000e0000 */
[----:B------:R-:W-:Y:S01]  /*ab70*/  UMOV UR46, UR12 ;  /* 0x0000000c002e7c82 */ /* 0x000fe20008000000 */
[----:B------:R-:W-:Y:S01]  /*ab80*/  LEA R2, R8, UR13, 0x3 ;  /* 0x0000000d08027c11 */ /* 0x000fe2000f8e18ff */
[----:B------:R-:W-:-:S06]  /*ab90*/  IMAD.U32 R3, R12, -0x80000000, RZ ;  /* 0x800000000c037824 */ /* 0x000fcc00078e00ff */
[----:B------:R3:W-:Y:S04]  /*aba0*/  UTCHMMA.2CTA gdesc[UR46], gdesc[UR6], tmem[UR10], tmem[UR14], idesc[UR15], UPT ;  /* 0x00ff0e062e0075ea */ /* 0x0007e8000ba0000a */
[----:B------:R3:W-:Y:S01]  /*abb0*/  UTCBAR.2CTA.MULTICAST [UR5], URZ, UR4 ;  /* 0x000000ff050073e9 */ /* 0x0007e20008200804 */
[----:B------:R-:W1:Y:S01]  /*abc0*/  SYNCS.PHASECHK.TRANS64.TRYWAIT P0, [R2+URZ+0x60], R3 ;  /* 0x00006003020075a7 */ /* 0x000e6200080011ff */
[----:B------:R-:W-:-:S05]  /*abd0*/  LEA R0, R8, UR13, 0xf ;  /* 0x0000000d08007c11 */ /* 0x000fca000f8e78ff */
[----:B------:R-:W-:-:S05]  /*abe0*/  VIADD R0, R0, 0x24800 ;  /* 0x0002480000007836 */ /* 0x000fca0000000000 */
[----:B------:R-:W-:-:S04]  /*abf0*/  SHF.R.U32.HI R0, RZ, 0x4, R0 ;  /* 0x00000004ff007819 */ /* 0x000fc80000011600 */
[----:B------:R-:W-:-:S04]  /*ac00*/  LOP3.LUT R0, R0, 0x3fc0, RZ, 0xc0, !PT ;  /* 0x00003fc000007812 */ /* 0x000fc800078ec0ff */
[----:B------:R-:W-:Y:S01]  /*ac10*/  LOP3.LUT R0, R0, 0x10000, RZ, 0xfc, !PT ;  /* 0x0001000000007812 */ /* 0x000fe200078efcff */
[----:B-1-3--:R-:W-:Y:S06]  /*ac20*/  @!P0 BRA `(.L_x_109) ;  /* 0x0000018400408947 */ /* 0x00afec0003800000 */
.L_x_298:
[----:B------:R-:W-:Y:S01]  /*ac30*/  R2UR UR8, R159 ;  /* 0x000000009f0872ca */ /* 0x000fe200000e0000 */
[C---:B------:R-:W-:Y:S01]  /*ac40*/  VIADD R3, R0.reuse, 0x2 ;  /* 0x0000000200037836 */ /* 0x040fe20000000000 */
[C---:B------:R-:W-:Y:S01]  /*ac50*/  R2UR UR4, R0.reuse ;  /* 0x00000000000472ca */ /* 0x040fe200000e0000 */
[----:B------:R-:W-:Y:S01]  /*ac60*/  UMOV UR14, 0x0 ;  /* 0x00000000000e7882 */ /* 0x000fe20000000000 */
[----:B------:R-:W-:Y:S01]  /*ac70*/  R2UR UR11, R5 ;  /* 0x00000000050b72ca */ /* 0x000fe200000e0000 */
[----:B------:R-:W-:Y:S01]  /*ac80*/  IMAD.MOV.U32 R5, RZ, RZ, RZ ;  /* 0x000000ffff057224 */ /* 0x000fe200078e00ff */
[----:B------:R-:W-:Y:S01]  /*ac90*/  R2UR UR6, R3 ;  /* 0x00000000030672ca */ /* 0x000fe200000e0000 */
[----:B------:R-:W-:Y:S01]  /*aca0*/  VIADD R3, R0, 0x4 ;  /* 0x0000000400037836 */ /* 0x000fe20000000000 */
[----:B------:R-:W-:Y:S01]  /*acb0*/  UMOV UR15, 0x8200490 ;  /* 0x08200490000f7882 */ /* 0x000fe20000000000 */
[----:B------:R-:W-:Y:S01]  /*acc0*/  UMOV UR5, 0x40004040 ;  /* 0x4000404000057882 */ /* 0x000fe20000000000 */
[----:B------:R-:W-:Y:S01]  /*acd0*/  R2UR UR10, R5 ;  /* 0x00000000050a72ca */ /* 0x000fe200000e0000 */
[----:B------:R-:W-:Y:S01]  /*ace0*/  UMOV UR45, 0x40004040 ;  /* 0x40004040002d7882 */ /* 0x000fe20000000000 */
[----:B------:R-:W-:Y:S01]  /*acf0*/  R2UR UR12, R158 ;  /* 0x000000009e0c72ca */ /* 0x000fe200000e0000 */
[----:B------:R-:W-:Y:S01]  /*ad00*/  UMOV UR42, UR8 ;  /* 0x00000008002a7c82 */ /* 0x000fe20008000000 */
[----:B------:R-:W-:Y:S01]  /*ad10*/  R2UR UR8, R3 ;  /* 0x00000000030872ca */ /* 0x000fe200000e0000 */
[----:B------:R-:W-:Y:S01]  /*ad20*/  VIADD R3, R0, 0x6 ;  /* 0x0000000600037836 */ /* 0x000fe20000000000 */
[----:B------:R-:W-:Y:S01]  /*ad30*/  R2UR UR18, R157 ;  /* 0x000000009d1272ca */ /* 0x000fe200000e0000 */
[----:B------:R2:W-:Y:S01]  /*ad40*/  UTCHMMA.2CTA gdesc[UR44], gdesc[UR4], tmem[UR11], tmem[UR14], idesc[UR15], UPT ;  /* 0x00ff0e042c0075ea */ /* 0x0005e2000ba0000b */
[----:B------:R-:W-:Y:S01]  /*ad50*/  UMOV UR7, 0x40004040 ;  /* 0x4000404000077882 */ /* 0x000fe20000000000 */
[----:B------:R-:W-:Y:S01]  /*ad60*/  UMOV UR43, 0x40004040 ;  /* 0x40004040002b7882 */ /* 0x000fe20000000000 */
[----:B------:R-:W-:Y:S01]  /*ad70*/  R2UR UR16, R156 ;  /* 0x000000009c1072ca */ /* 0x000fe200000e0000 */
[----:B------:R-:W-:Y:S01]  /*ad80*/  UMOV UR9, 0x40004040 ;  /* 0x4000404000097882 */ /* 0x000fe20000000000 */
[----:B------:R-:W-:Y:S01]  /*ad90*/  UMOV UR41, 0x40004040 ;  /* 0x4000404000297882 */ /* 0x000fe20000000000 */
[----:B------:R3:W-:Y:S01]  /*ada0*/  UTCHMMA.2CTA gdesc[UR42], gdesc[UR6], tmem[UR10], tmem[UR14], idesc[UR15], UPT ;  /* 0x00ff0e062a0075ea */ /* 0x0007e2000ba0000a */
[----:B------:R-:W-:Y:S01]  /*adb0*/  R2UR UR17, R155 ;  /* 0x000000009b1172ca */ /* 0x000fe200000e0000 */
[----:B------:R-:W-:Y:S01]  /*adc0*/  UMOV UR40, UR12 ;  /* 0x0000000c00287c82 */ /* 0x000fe20008000000 */
[----:B------:R-:W-:Y:S01]  /*add0*/  UMOV UR39, 0x40004040 ;  /* 0x4000404000277882 */ /* 0x000fe20000000000 */
[----:B------:R-:W-:Y:S01]  /*ade0*/  R2UR UR12, R154 ;  /* 0x000000009a0c72ca */ /* 0x000fe200000e0000 */
[----:B------:R-:W-:Y:S01]  /*adf0*/  UMOV UR37, 0x40004040 ;  /* 0x4000404000257882 */ /* 0x000fe20000000000 */
[----:B------:R-:W-:Y:S01]  /*ae00*/  UMOV UR38, UR18 ;  /* 0x0000001200267c82 */ /* 0x000fe20008000000 */
[----:B------:R-:W-:Y:S01]  /*ae10*/  R2UR UR18, R153 ;  /* 0x00000000991272ca */ /* 0x000fe200000e0000 */
[----:B------:R-:W-:Y:S01]  /*ae20*/  UMOV UR35, 0x40004040 ;  /* 0x4000404000237882 */ /* 0x000fe20000000000 */
        /* <DEDUP_REMOVED lines=8> */
[----:B------:R-:W-:Y:S01]  /*aeb0*/  UMOV UR32, UR12 ;  /* 0x0000000c00207c82 */ /* 0x000fe20008000000 */
[----:B------:R-:W-:Y:S01]  /*aec0*/  R2UR UR12, R150 ;  /* 0x00000000960c72ca */ /* 0x000fe200000e0000 */
[----:B------:R-:W-:Y:S01]  /*aed0*/  UMOV UR25, 0x40004040 ;  /* 0x4000404000197882 */ /* 0x000fe20000000000 */
[----:B--2---:R-:W-:Y:S01]  /*aee0*/  R2UR UR11, R5 ;  /* 0x00000000050b72ca */ /* 0x004fe200000e0000 */
[----:B------:R-:W-:Y:S01]  /*aef0*/  UMOV UR30, UR18 ;  /* 0x00000012001e7c82 */ /* 0x000fe20008000000 */
[----:B------:R-:W-:Y:S01]  /*af00*/  R2UR UR4, R3 ;  /* 0x00000000030472ca */ /* 0x000fe200000e0000 */
[C---:B------:R-:W-:Y:S01]  /*af10*/  VIADD R3, R0.reuse, 0x200 ;  /* 0x0000020000037836 */ /* 0x040fe20000000000 */
[----:B------:R-:W-:Y:S01]  /*af20*/  UMOV UR28, UR16 ;  /* 0x00000010001c7c82 */ /* 0x000fe20008000000 */
[----:B------:R-:W-:Y:S01]  /*af30*/  R2UR UR16, R149 ;  /* 0x00000000951072ca */ /* 0x000fe200000e0000 */
[----:B------:R-:W-:Y:S01]  /*af40*/  UMOV UR23, 0x40004040 ;  /* 0x4000404000177882 */ /* 0x000fe20000000000 */
[----:B------:R-:W-:Y:S01]  /*af50*/  UMOV UR21, 0x40004040 ;  /* 0x4000404000157882 */ /* 0x000fe20000000000 */
[----:B---3--:R-:W-:Y:S01]  /*af60*/  R2UR UR6, R3 ;  /* 0x00000000030672ca */ /* 0x008fe200000e0000 */
[----:B------:R-:W-:Y:S01]  /*af70*/  VIADD R3, R0, 0x202 ;  /* 0x0000020200037836 */ /* 0x000fe20000000000 */
[----:B------:R-:W-:Y:S01]  /*af80*/  UMOV UR26, UR17 ;  /* 0x00000011001a7c82 */ /* 0x000fe20008000000 */
[----:B------:R-:W-:Y:S01]  /*af90*/  UMOV UR24, UR12 ;  /* 0x0000000c00187c82 */ /* 0x000fe20008000000 */
[----:B------:R-:W-:Y:S01]  /*afa0*/  R2UR UR12, R148 ;  /* 0x00000000940c72ca */ /* 0x000fe200000e0000 */
[----:B------:R2:W-:Y:S01]  /*afb0*/  UTCHMMA.2CTA gdesc[UR40], gdesc[UR8], tmem[UR11], tmem[UR14], idesc[UR15], UPT ;  /* 0x00ff0e08280075ea */ /* 0x0005e2000ba0000b */
[----:B------:R-:W-:Y:S01]  /*afc0*/  R2UR UR17, R147 ;  /* 0x00000000931172ca */ /* 0x000fe200000e0000 */
[----:B------:R3:W-:Y:S01]  /*afd0*/  UTCHMMA.2CTA gdesc[UR38], gdesc[UR4], tmem[UR10], tmem[UR14], idesc[UR15], UPT ;  /* 0x00ff0e04260075ea */ /* 0x0007e2000ba0000a */
[----:B------:R-:W-:-:S02]  /*afe0*/  ELECT P0, URZ, PT ;  /* 0x0000000000ff782f */ /* 0x000fc40003800000 */
[----:B------:R-:W-:Y:S01]  /*aff0*/  LEA.HI R59, R104, R104, RZ, 0x1 ;  /* 0x00000068683b7211 */ /* 0x000fe200078f08ff */
[----:B------:R-:W-:Y:S01]  /*b000*/  UMOV UR22, UR16 ;  /* 0x0000001000167c82 */ /* 0x000fe20008000000 */
[----:B------:R-:W-:Y:S01]  /*b010*/  R2UR UR16, R146 ;  /* 0x00000000921072ca */ /* 0x000fe200000e0000 */
[----:B------:R-:W-:Y:S01]  /*b020*/  UMOV UR19, 0x40004040 ;  /* 0x4000404000137882 */ /* 0x000fe20000000000 */
[----:B------:R4:W-:Y:S01]  /*b030*/  UTCHMMA.2CTA gdesc[UR36], gdesc[UR6], tmem[UR11], tmem[UR14], idesc[UR15], UPT ;  /* 0x00ff0e06240075ea */ /* 0x0009e2000ba0000b */
[----:B------:R-:W-:Y:S01]  /*b040*/  LEA.HI.SX32 R59, R59, 0xffffffff, 0x1f ;  /* 0xffffffff3b3b7811 */ /* 0x000fe200078ffaff */
[----:B------:R-:W-:Y:S01]  /*b050*/  VIADD R9, R9, 0x1 ;  /* 0x0000000109097836 */ /* 0x000fe20000000000 */
[----:B------:R-:W-:Y:S01]  /*b060*/  LOP3.LUT R61, R60, 0x1, RZ, 0x3c, !PT ;  /* 0x000000013c3d7812 */ /* 0x000fe200078e3cff */
[----:B------:R-:W-:Y:S01]  /*b070*/  UMOV UR20, UR12 ;  /* 0x0000000c00147c82 */ /* 0x000fe20008000000 */
[----:B------:R-:W-:Y:S01]  /*b080*/  R2UR UR12, R145 ;  /* 0x00000000910c72ca */ /* 0x000fe200000e0000 */
[----:B------:R-:W-:Y:S01]  /*b090*/  UMOV UR18, UR17 ;  /* 0x0000001100127c82 */ /* 0x000fe20008000000 */
[----:B------:R-:W-:Y:S01]  /*b0a0*/  UMOV UR17, 0x40004040 ;  /* 0x4000404000117882 */ /* 0x000fe20000000000 */
[----:B-1----:R-:W-:Y:S01]  /*b0b0*/  @P0 VIADD R2, R2, 0x70 ;  /* 0x0000007002020836 */ /* 0x002fe20000000000 */
[----:B------:R-:W-:Y:S01]  /*b0c0*/  ISETP.NE.AND P3, PT, R9, 0x2, PT ;  /* 0x000000020900780c */ /* 0x000fe20003f65270 */
[----:B------:R-:W-:-:S02]  /*b0d0*/  VIADD R8, R8, 0x1 ;  /* 0x0000000108087836 */ /* 0x000fc40000000000 */
[----:B------:R-:W-:Y:S01]  /*b0e0*/  VIADD R14, R14, 0x1 ;  /* 0x000000010e0e7836 */ /* 0x000fe20000000000 */
[----:B------:R-:W-:Y:S01]  /*b0f0*/  SEL R10, R9, RZ, P3 ;  /* 0x000000ff090a7207 */ /* 0x000fe20001800000 */
[----:B------:R-:W-:Y:S01]  /*b100*/  IMAD.MOV.U32 R6, RZ, RZ, RZ ;  /* 0x000000ffff067224 */ /* 0x000fe200078e00ff */
[----:B------:R-:W-:Y:S02]  /*b110*/  ISETP.NE.AND P2, PT, R8, 0x2, PT ;  /* 0x000000020800780c */ /* 0x000fe40003f45270 */
[----:B--2---:R-:W-:Y:S01]  /*b120*/  R2UR UR8, R3 ;  /* 0x00000000030872ca */ /* 0x004fe200000e0000 */
[----:B------:R-:W-:Y:S01]  /*b130*/  VIADD R3, R0, 0x204 ;  /* 0x0000020400037836 */ /* 0x000fe20000000000 */
[----:B------:R-:W-:Y:S02]  /*b140*/  ISETP.NE.AND P1, PT, R14, 0x2, PT ;  /* 0x000000020e00780c */ /* 0x000fe40003f25270 */
[----:B------:R-:W-:Y:S02]  /*b150*/  SEL R9, R8, RZ, P2 ;  /* 0x000000ff08097207 */ /* 0x000fe40001000000 */
[----:B---3--:R-:W-:Y:S01]  /*b160*/  R2UR UR4, R3 ;  /* 0x00000000030472ca */ /* 0x008fe200000e0000 */
[----:B------:R-:W-:Y:S01]  /*b170*/  VIADD R3, R0, 0x206 ;  /* 0x0000020600037836 */ /* 0x000fe20000000000 */
[----:B------:R-:W-:-:S04]  /*b180*/  SEL R14, R14, RZ, P1 ;  /* 0x000000ff0e0e7207 */ /* 0x000fc80000800000 */
[----:B----4-:R-:W-:Y:S01]  /*b190*/  R2UR UR6, R3 ;  /* 0x00000000030672ca */ /* 0x010fe200000e0000 */
[C---:B------:R-:W-:Y:S01]  /*b1a0*/  VIADD R3, R0.reuse, 0x400 ;  /* 0x0000040000037836 */ /* 0x040fe20000000000 */
[----:B------:R1:W-:Y:S05]  /*b1b0*/  UTCHMMA.2CTA gdesc[UR34], gdesc[UR8], tmem[UR10], tmem[UR14], idesc[UR15], UPT ;  /* 0x00ff0e08220075ea */ /* 0x0003ea000ba0000a */
[----:B------:R2:W-:Y:S06]  /*b1c0*/  UTCHMMA.2CTA gdesc[UR32], gdesc[UR4], tmem[UR11], tmem[UR14], idesc[UR15], UPT ;  /* 0x00ff0e04200075ea */ /* 0x0005ec000ba0000b */
[----:B------:R3:W-:Y:S01]  /*b1d0*/  UTCHMMA.2CTA gdesc[UR30], gdesc[UR6], tmem[UR10], tmem[UR14], idesc[UR15], UPT ;  /* 0x00ff0e061e0075ea */ /* 0x0007e2000ba0000a */
[----:B-1----:R-:W-:Y:S01]  /*b1e0*/  R2UR UR8, R3 ;  /* 0x00000000030872ca */ /* 0x002fe200000e0000 */
[----:B------:R-:W-:-:S05]  /*b1f0*/  VIADD R3, R0, 0x402 ;  /* 0x0000040200037836 */ /* 0x000fca0000000000 */
[----:B--2---:R-:W-:Y:S01]  /*b200*/  R2UR UR4, R3 ;  /* 0x00000000030472ca */ /* 0x004fe200000e0000 */
[----:B------:R-:W-:-:S05]  /*b210*/  VIADD R3, R0, 0x404 ;  /* 0x0000040400037836 */ /* 0x000fca0000000000 */
[----:B---3--:R-:W-:Y:S01]  /*b220*/  R2UR UR6, R3 ;  /* 0x00000000030672ca */ /* 0x008fe200000e0000 */
        /* <DEDUP_REMOVED lines=10> */
[----:B------:R1:W-:Y:S01]  /*b2d0*/  UTCHMMA.2CTA gdesc[UR22], gdesc[UR8], tmem[UR10], tmem[UR14], idesc[UR15], UPT ;  /* 0x00ff0e08160075ea */ /* 0x0003e2000ba0000a */
[----:B------:R-:W-:-:S04]  /*b2e0*/  VIADD R0, R0, 0x606 ;  /* 0x0000060600007836 */ /* 0x000fc80000000000 */
[----:B------:R2:W-:Y:S06]  /*b2f0*/  UTCHMMA.2CTA gdesc[UR20], gdesc[UR4], tmem[UR11], tmem[UR14], idesc[UR15], UPT ;  /* 0x00ff0e04140075ea */ /* 0x0005ec000ba0000b */
[----:B------:R3:W-:Y:S01]  /*b300*/  UTCHMMA.2CTA gdesc[UR18], gdesc[UR6], tmem[UR10], tmem[UR14], idesc[UR15], UPT ;  /* 0x00ff0e06120075ea */ /* 0x0007e2000ba0000a */
[----:B-1----:R-:W-:Y:S01]  /*b310*/  R2UR UR8, R3 ;  /* 0x00000000030872ca */ /* 0x002fe200000e0000 */
[----:B------:R-:W-:Y:S01]  /*b320*/  IMAD.MOV.U32 R3, RZ, RZ, RZ ;  /* 0x000000ffff037224 */ /* 0x000fe200078e00ff */
[----:B--2---:R-:W-:Y:S02]  /*b330*/  R2UR UR4, R0 ;  /* 0x00000000000472ca */ /* 0x004fe400000e0000 */
[----:B------:R-:W-:-:S02]  /*b340*/  @P0 LOP3.LUT R0, R25, 0xffff, RZ, 0xc0, !PT ;  /* 0x0000ffff19000812 */ /* 0x000fc400078ec0ff */
[----:B---3--:R-:W-:Y:S01]  /*b350*/  R2UR UR10, R3 ;  /* 0x00000000030a72ca */ /* 0x008fe200000e0000 */
[----:B------:R-:W-:-:S06]  /*b360*/  UMOV UR6, 0x0 ;  /* 0x0000000000067882 */ /* 0x000fcc0000000000 */
[----:B------:R1:W-:Y:S01]  /*b370*/  UTCHMMA.2CTA gdesc[UR16], gdesc[UR8], tmem[UR11], tmem[UR14], idesc[UR15], UPT ;  /* 0x00ff0e08100075ea */ /* 0x0003e2000ba0000b */
[----:B------:R-:W-:Y:S01]  /*b380*/  UMOV UR7, 0x8200490 ;  /* 0x0820049000077882 */ /* 0x000fe20000000000 */
[----:B------:R-:W-:-:S04]  /*b390*/  SEL R3, RZ, 0x1, P2 ;  /* 0x00000001ff037807 */ /* 0x000fc80001000000 */
[----:B------:R-:W-:Y:S01]  /*b3a0*/  LOP3.LUT R12, R12, R3, RZ, 0x3c, !PT ;  /* 0x000000030c0c7212 */ /* 0x000fe200078e3cff */
[----:B-1----:R-:W-:Y:S01]  /*b3b0*/  UMOV UR14, UR12 ;  /* 0x0000000c000e7c82 */ /* 0x002fe20008000000 */
[----:B------:R-:W-:Y:S01]  /*b3c0*/  UMOV UR15, 0x40004040 ;  /* 0x40004040000f7882 */ /* 0x000fe20000000000 */
[----:B------:R-:W-:Y:S01]  /*b3d0*/  @P0 R2UR UR8, R2 ;  /* 0x00000000020802ca */ /* 0x000fe200000e0000 */
[----:B------:R1:W-:Y:S01]  /*b3e0*/  UTCHMMA.2CTA gdesc[UR14], gdesc[UR4], tmem[UR10], tmem[UR6], idesc[UR7], UPT ;  /* 0x00ff06040e0075ea */ /* 0x0003e2000ba0000a */
[----:B------:R-:W-:Y:S01]  /*b3f0*/  UMOV UR9, 0x3 ;  /* 0x0000000300097882 */ /* 0x000fe20000000000 */
[----:B------:R-:W-:-:S04]  /*b400*/  SEL R2, RZ, 0x1, P3 ;  /* 0x00000001ff027807 */ /* 0x000fc80001800000 */
[----:B------:R-:W-:Y:S02]  /*b410*/  LOP3.LUT R13, R13, R2, RZ, 0x3c, !PT ;  /* 0x000000020d0d7212 */ /* 0x000fe400078e3cff */
[----:B-1----:R-:W-:Y:S02]  /*b420*/  @P0 R2UR UR6, R0 ;  /* 0x00000000000602ca */ /* 0x002fe400000e0000 */
[----:B------:R-:W-:-:S11]  /*b430*/  ELECT P0, URZ, PT ;  /* 0x0000000000ff782f */ /* 0x000fd60003800000 */
[----:B------:R1:W-:Y:S02]  /*b440*/  UTCBAR.2CTA.MULTICAST [UR8], URZ, UR6 ;  /* 0x000000ff080073e9 */ /* 0x0003e40008200806 */
[----:B------:R-:W-:-:S05]  /*b450*/  @P0 VIADD R0, R4, 0x80 ;  /* 0x0000008004000836 */ /* 0x000fca0000000000 */
[----:B------:R-:W-:Y:S01]  /*b460*/  @P0 R2UR UR7, R0 ;  /* 0x00000000000702ca */ /* 0x000fe200000e0000 */
[C---:B------:R-:W-:Y:S01]  /*b470*/  VIADD R0, R104.reuse, 0xffffffff ;  /* 0xffffffff68007836 */ /* 0x040fe20000000000 */
[----:B------:R-:W-:-:S04]  /*b480*/  ISETP.GT.AND P0, PT, R104, RZ, PT ;  /* 0x000000ff6800720c */ /* 0x000fc80003f04270 */
[----:B------:R-:W-:-:S07]  /*b490*/  LEA.HI R0, R0, R0, RZ, 0x1 ;  /* 0x0000000000007211 */ /* 0x000fce00078f08ff */
[----:B------:R1:W-:Y:S02]  /*b4a0*/  UTCBAR.2CTA.MULTICAST [UR7], URZ, UR9 ;  /* 0x000000ff070073e9 */ /* 0x0003e40008200809 */
[----:B------:R-:W-:Y:S02]  /*b4b0*/  @P0 SHF.R.S32.HI R59, RZ, 0x1, R0 ;  /* 0x00000001ff3b0819 */ /* 0x000fe40000011400 */
[----:B------:R-:W-:Y:S02]  /*b4c0*/  SEL R0, RZ, 0x1, P1 ;  /* 0x00000001ff007807 */ /* 0x000fe40000800000 */
[----:B------:R-:W-:Y:S02]  /*b4d0*/  ISETP.GE.AND P0, PT, R59, 0x1, PT ;  /* 0x000000013b00780c */ /* 0x000fe40003f06270 */
[----:B------:R-:W-:-:S11]  /*b4e0*/  LOP3.LUT R20, R20, R0, RZ, 0x3c, !PT ;  /* 0x0000000014147212 */ /* 0x000fd600078e3cff */
[----:B------:R-:W-:Y:S05]  /*b4f0*/  @!P0 BRA `(.L_x_110) ;  /* 0x0000003c00e08947 */ /* 0x000fea0003800000 */
[----:B------:R-:W-:Y:S01]  /*b500*/  LOP3.LUT R2, R63, 0x1, RZ, 0x3c, !PT ;  /* 0x000000013f027812 */ /* 0x000fe200078e3cff */
[----:B------:R-:W-:Y:S01]  /*b510*/  IMAD.MOV.U32 R6, RZ, RZ, RZ ;  /* 0x000000ffff067224 */ /* 0x000fe200078e00ff */
[----:B------:R-:W-:Y:S01]  /*b520*/  LOP3.LUT R0, R62, 0x1, RZ, 0x3c, !PT ;  /* 0x000000013e007812 */ /* 0x000fe200078e3cff */
[----:B------:R-:W-:Y:S01]  /*b530*/  IMAD.MOV.U32 R24, RZ, RZ, RZ ;  /* 0x000000ffff187224 */ /* 0x000fe200078e00ff */
[----:B------:R-:W-:Y:S01]  /*b540*/  LOP3.LUT R3, R64, 0x1, RZ, 0x3c, !PT ;  /* 0x0000000140037812 */ /* 0x000fe200078e3cff */
[----:B------:R-:W-:Y:S01]  /*b550*/  IMAD.U32 R57, R2, -0x80000000, RZ ;  /* 0x8000000002397824 */ /* 0x000fe200078e00ff */
[----:B------:R-:W-:Y:S02]  /*b560*/  SHF.L.U32 R58, R0, 0x1f, RZ ;  /* 0x0000001f003a7819 */ /* 0x000fe400000006ff */
[----:B------:R-:W-:-:S07]  /*b570*/  SHF.L.U32 R56, R3, 0x1f, RZ ;  /* 0x0000001f03387819 */ /* 0x000fce00000006ff */
.L_x_129:
[----:B------:R-:W-:Y:S01]  /*b580*/  LEA R5, R14, UR13, 0x3 ;  /* 0x0000000d0e057c11 */ /* 0x000fe2000f8e18ff */
[----:B------:R-:W-:Y:S01]  /*b590*/  IMAD.U32 R2, R20, -0x80000000, RZ ;  /* 0x8000000014027824 */ /* 0x000fe200078e00ff */
[----:B------:R-:W-:Y:S03]  /*b5a0*/  SHF.L.U32 R0, R61, 0x1f, RZ ;  /* 0x0000001f3d007819 */ /* 0x000fe600000006ff */
[----:B--2---:R-:W2:Y:S02]  /*b5b0*/  SYNCS.PHASECHK.TRANS64.TRYWAIT P0, [R5+URZ+0x90], R2 ;  /* 0x00009002050075a7 */ /* 0x004ea400080011ff */
[----:B--2---:R-:W-:Y:S05]  /*b5c0*/  @!P0 BRA `(.L_x_111) ;  /* 0x0000017800f48947 */ /* 0x004fea0003800000 */
.L_x_300:
[----:B------:R-:W3:Y:S01]  /*b5d0*/  SYNCS.PHASECHK.TRANS64.TRYWAIT P0, [UR13+0x10], R0 ;  /* 0x00001000ff0075a7 */ /* 0x000ee2000800110d */
[----:B------:R-:W-:Y:S01]  /*b5e0*/  HFMA2 R7, -RZ, RZ, 0, 3.814697265625e-06 ;  /* 0x00000040ff077431 */ /* 0x000fe200000001ff */
[----:B---3--:R-:W-:Y:S06]  /*b5f0*/  @!P0 BRA `(.L_x_112) ;  /* 0x0000017c00008947 */ /* 0x008fec0003800000 */
.L_x_302:
[----:B------:R-:W-:Y:S01]  /*b600*/  IMAD.MOV.U32 R0, RZ, RZ, 0x40 ;  /* 0x00000040ff007424 */ /* 0x000fe200078e00ff */
[----:B-1----:R-:W-:Y:S01]  /*b610*/  R2UR UR6, R66 ;  /* 0x00000000420672ca */ /* 0x002fe200000e0000 */
[----:B--2---:R-:W-:Y:S01]  /*b620*/  IMAD.U32 R3, R13, -0x80000000, RZ ;  /* 0x800000000d037824 */ /* 0x004fe200078e00ff */
[----:B------:R-:W-:Y:S01]  /*b630*/  R2UR UR4, R7 ;  /* 0x00000000070472ca */ /* 0x000fe200000e0000 */
[----:B------:R-:W-:Y:S01]  /*b640*/  IMAD.MOV.U32 R7, RZ, RZ, 0x40 ;  /* 0x00000040ff077424 */ /* 0x000fe200078e00ff */
[----:B------:R-:W-:Y:S01]  /*b650*/  R2UR UR5, R100 ;  /* 0x00000000640572ca */ /* 0x000fe200000e0000 */
[----:B------:R-:W-:Y:S01]  /*b660*/  UMOV UR15, 0x40004040 ;  /* 0x40004040000f7882 */ /* 0x000fe20000000000 */
[----:B------:R-:W-:Y:S01]  /*b670*/  R2UR UR12, R67 ;  /* 0x00000000430c72ca */ /* 0x000fe200000e0000 */
[----:B------:R-:W-:Y:S01]  /*b680*/  IMAD.U32 R55, RZ, RZ, UR15 ;  /* 0x0000000fff377e24 */ /* 0x000fe2000f8e00ff */
[----:B------:R-:W-:Y:S01]  /*b690*/  UMOV UR18, 0x0 ;  /* 0x0000000000127882 */ /* 0x000fe20000000000 */
[----:B------:R-:W-:Y:S01]  /*b6a0*/  IMAD.U32 R51, RZ, RZ, UR15 ;  /* 0x0000000fff337e24 */ /* 0x000fe2000f8e00ff */
[----:B------:R-:W-:Y:S01]  /*b6b0*/  R2UR UR7, R101 ;  /* 0x00000000650772ca */ /* 0x000fe200000e0000 */
[----:B------:R-:W-:Y:S01]  /*b6c0*/  IMAD.U32 R45, RZ, RZ, UR15 ;  /* 0x0000000fff2d7e24 */ /* 0x000fe2000f8e00ff */
[----:B------:R-:W-:Y:S01]  /*b6d0*/  LEA R4, R10, UR13, 0x3 ;  /* 0x0000000d0a047c11 */ /* 0x000fe2000f8e18ff */
[----:B------:R-:W-:Y:S01]  /*b6e0*/  UMOV UR16, UR6 ;  /* 0x0000000600107c82 */ /* 0x000fe20008000000 */
[----:B------:R-:W-:Y:S01]  /*b6f0*/  UMOV UR19, 0x8200490 ;  /* 0x0820049000137882 */ /* 0x000fe20000000000 */
[----:B------:R-:W-:Y:S01]  /*b700*/  IMAD.U32 R52, RZ, RZ, UR16 ;  /* 0x00000010ff347e24 */ /* 0x000fe2000f8e00ff */
[----:B------:R-:W-:Y:S01]  /*b710*/  R2UR UR6, R0 ;  /* 0x00000000000672ca */ /* 0x000fe200000e0000 */
[----:B------:R-:W-:Y:S01]  /*b720*/  UMOV UR17, 0x40004040 ;  /* 0x4000404000117882 */ /* 0x000fe20000000000 */
[----:B------:R-:W-:Y:S01]  /*b730*/  R2UR UR11, R103 ;  /* 0x00000000670b72ca */ /* 0x000fe200000e0000 */
[----:B------:R-:W-:Y:S01]  /*b740*/  IMAD.U32 R53, RZ, RZ, UR17 ;  /* 0x00000011ff357e24 */ /* 0x000fe2000f8e00ff */
[----:B------:R-:W-:Y:S01]  /*b750*/  UMOV UR14, UR12 ;  /* 0x0000000c000e7c82 */ /* 0x000fe20008000000 */
[----:B------:R-:W-:Y:S01]  /*b760*/  ELECT P0, URZ, PT ;  /* 0x0000000000ff782f */ /* 0x000fe20003800000 */
[----:B------:R-:W-:Y:S01]  /*b770*/  IMAD.U32 R54, RZ, RZ, UR14 ;  /* 0x0000000eff367e24 */ /* 0x000fe2000f8e00ff */
[----:B------:R-:W-:Y:S01]  /*b780*/  R2UR UR9, R99 ;  /* 0x00000000630972ca */ /* 0x000fe200000e0000 */
[----:B------:R1:W-:Y:S01]  /*b790*/  UTCHMMA.2CTA gdesc[UR14], gdesc[UR16], tmem[UR4], tmem[UR18], idesc[UR19], !UPT ;  /* 0x00ff12100e0075ea */ /* 0x0003e2000fa00004 */
[----:B------:R-:W-:Y:S02]  /*b7a0*/  R2UR UR10, R102 ;  /* 0x00000000660a72ca */ /* 0x000fe400000e0000 */
[----:B------:R-:W-:Y:S11]  /*b7b0*/  R2UR UR8, R98 ;  /* 0x00000000620872ca */ /* 0x000ff600000e0000 */
[----:B------:R-:W-:Y:S02]  /*b7c0*/  IMAD.U32 R46, RZ, RZ, UR10 ;  /* 0x0000000aff2e7e24 */ /* 0x000fe4000f8e00ff */
[----:B------:R-:W-:Y:S01]  /*b7d0*/  IMAD.U32 R40, RZ, RZ, UR8 ;  /* 0x00000008ff287e24 */ /* 0x000fe2000f8e00ff */
[----:B-1----:R-:W-:Y:S01]  /*b7e0*/  UMOV UR4, UR5 ;  /* 0x0000000500047c82 */ /* 0x002fe20008000000 */
[----:B------:R-:W-:Y:S01]  /*b7f0*/  UMOV UR5, 0x40004040 ;  /* 0x4000404000057882 */ /* 0x000fe20000000000 */
[----:B------:R-:W-:Y:S01]  /*b800*/  IMAD.U32 R48, RZ, RZ, UR4 ;  /* 0x00000004ff307e24 */ /* 0x000fe2000f8e00ff */
[----:B------:R-:W-:Y:S01]  /*b810*/  UMOV UR14, UR11 ;  /* 0x0000000b000e7c82 */ /* 0x000fe20008000000 */
[----:B------:R-:W-:Y:S01]  /*b820*/  UMOV UR16, 0x0 ;  /* 0x0000000000107882 */ /* 0x000fe20000000000 */
[----:B------:R-:W-:Y:S01]  /*b830*/  UMOV UR17, 0x8200490 ;  /* 0x0820049000117882 */ /* 0x000fe20000000000 */
[----:B------:R-:W-:Y:S01]  /*b840*/  IMAD.U32 R49, RZ, RZ, UR5 ;  /* 0x00000005ff317e24 */ /* 0x000fe2000f8e00ff */
[----:B------:R1:W-:Y:S01]  /*b850*/  UTCHMMA.2CTA gdesc[UR14], gdesc[UR4], tmem[UR6], tmem[UR16], idesc[UR17], UPT ;  /* 0x00ff10040e0075ea */ /* 0x0003e2000ba00006 */
[----:B------:R-:W-:Y:S01]  /*b860*/  IMAD.U32 R50, RZ, RZ, UR14 ;  /* 0x0000000eff327e24 */ /* 0x000fe2000f8e00ff */
[----:B------:R-:W-:Y:S02]  /*b870*/  UMOV UR11, 0x40004040 ;  /* 0x40004040000b7882 */ /* 0x000fe40000000000 */
[----:B------:R-:W-:Y:S01]  /*b880*/  IMAD.U32 R47, RZ, RZ, UR11 ;  /* 0x0000000bff2f7e24 */ /* 0x000fe2000f8e00ff */
[C---:B-1----:R-:W-:Y:S01]  /*b890*/  R2UR UR5, R0.reuse ;  /* 0x00000000000572ca */ /* 0x042fe200000e0000 */
[----:B------:R-:W-:Y:S01]  /*b8a0*/  UMOV UR14, UR9 ;  /* 0x00000009000e7c82 */ /* 0x000fe20008000000 */
[----:B------:R-:W-:Y:S01]  /*b8b0*/  R2UR UR4, R0 ;  /* 0x00000000000472ca */ /* 0x000fe200000e0000 */
[----:B------:R-:W-:Y:S01]  /*b8c0*/  UMOV UR6, UR7 ;  /* 0x0000000700067c82 */ /* 0x000fe20008000000 */
[----:B------:R-:W-:Y:S01]  /*b8d0*/  UMOV UR7, 0x40004040 ;  /* 0x4000404000077882 */ /* 0x000fe20000000000 */
[----:B------:R-:W-:Y:S01]  /*b8e0*/  UMOV UR9, 0x40004040 ;  /* 0x4000404000097882 */ /* 0x000fe20000000000 */
[----:B------:R-:W-:Y:S01]  /*b8f0*/  @P0 LOP3.LUT R0, R25, 0xffff, RZ, 0xc0, !PT ;  /* 0x0000ffff19000812 */ /* 0x000fe200078ec0ff */
[----:B------:R-:W-:Y:S02]  /*b900*/  IMAD.U32 R42, RZ, RZ, UR6 ;  /* 0x00000006ff2a7e24 */ /* 0x000fe4000f8e00ff */
[----:B------:R-:W-:Y:S02]  /*b910*/  IMAD.U32 R43, RZ, RZ, UR7 ;  /* 0x00000007ff2b7e24 */ /* 0x000fe4000f8e00ff */
[----:B------:R-:W-:Y:S02]  /*b920*/  IMAD.U32 R44, RZ, RZ, UR14 ;  /* 0x0000000eff2c7e24 */ /* 0x000fe4000f8e00ff */
[----:B------:R1:W-:Y:S01]  /*b930*/  UTCHMMA.2CTA gdesc[UR10], gdesc[UR14], tmem[UR5], tmem[UR16], idesc[UR17], UPT ;  /* 0x00ff100e0a0075ea */ /* 0x0003e2000ba00005 */
[----:B------:R-:W-:Y:S01]  /*b940*/  IMAD.U32 R41, RZ, RZ, UR9 ;  /* 0x00000009ff297e24 */ /* 0x000fe2000f8e00ff */
[----:B-1----:R-:W-:Y:S01]  /*b950*/  UMOV UR10, 0x0 ;  /* 0x00000000000a7882 */ /* 0x002fe20000000000 */
[----:B------:R-:W-:Y:S02]  /*b960*/  UMOV UR11, 0x8200490 ;  /* 0x08200490000b7882 */ /* 0x000fe40000000000 */
[----:B------:R1:W-:Y:S02]  /*b970*/  UTCHMMA.2CTA gdesc[UR6], gdesc[UR8], tmem[UR4], tmem[UR10], idesc[UR11], UPT ;  /* 0x00ff0a08060075ea */ /* 0x0003e4000ba00004 */
[----:B-1----:R-:W-:Y:S01]  /*b980*/  @P0 R2UR UR6, R0 ;  /* 0x00000000000602ca */ /* 0x002fe200000e0000 */
[----:B------:R-:W-:Y:S01]  /*b990*/  UIADD3 UR7, UPT, UPT, UR13, 0x18, URZ ;  /* 0x000000180d077890 */ /* 0x000fe2000fffe0ff */
[----:B------:R-:W-:Y:S05]  /*b9a0*/  LEA R0, R10, UR13, 0xf ;  /* 0x0000000d0a007c11 */ /* 0x000fea000f8e78ff */
[----:B------:R-:W-:Y:S05]  /*b9b0*/  VIADD R0, R0, 0x14800 ;  /* 0x0001480000007836 */ /* 0x000fea0000000000 */
[----:B------:R-:W-:Y:S01]  /*b9c0*/  SHF.R.U32.HI R0, RZ, 0x4, R0 ;  /* 0x00000004ff007819 */ /* 0x000fe20000011600 */
[----:B------:R1:W-:Y:S01]  /*b9d0*/  UTCBAR.2CTA.MULTICAST [UR7], URZ, UR6 ;  /* 0x000000ff070073e9 */ /* 0x0003e20008200806 */
[----:B------:R-:W2:Y:S02]  /*b9e0*/  SYNCS.PHASECHK.TRANS64.TRYWAIT P0, [R4+URZ+0x40], R3 ;  /* 0x00004003040075a7 */ /* 0x000ea400080011ff */
[----:B------:R-:W-:Y:S04]  /*b9f0*/  LOP3.LUT R0, R0, 0x3fc0, RZ, 0xc0, !PT ;  /* 0x00003fc000007812 */ /* 0x000fe800078ec0ff */
[----:B------:R-:W-:Y:S01]  /*ba00*/  LOP3.LUT R0, R0, 0x10000, RZ, 0xfc, !PT ;  /* 0x0001000000007812 */ /* 0x000fe200078efcff */
[----:B-12---:R-:W-:Y:S06]  /*ba10*/  @!P0 BRA `(.L_x_113) ;  /* 0x0000017800188947 */ /* 0x006fec0003800000 */
.L_x_304:
[----:B------:R-:W-:Y:S01]  /*ba20*/  R2UR UR8, R65 ;  /* 0x00000000410872ca */ /* 0x000fe200000e0000 */
[----:B------:R-:W-:Y:S01]  /*ba30*/  UMOV UR18, 0x0 ;  /* 0x0000000000127882 */ /* 0x000fe20000000000 */
        /* <DEDUP_REMOVED lines=9> */
[----:B------:R-:W-:Y:S01]  /*bad0*/  VIADD R2, R0, 0x2 ;  /* 0x0000000200027836 */ /* 0x000fe20000000000 */
[----:B------:R-:W-:Y:S01]  /*bae0*/  UMOV UR20, 0x0 ;  /* 0x0000000000147882 */ /* 0x000fe20000000000 */
[----:B------:R-:W-:Y:S01]  /*baf0*/  UMOV UR14, UR8 ;  /* 0x00000008000e7c82 */ /* 0x000fe20008000000 */
[----:B-1----:R-:W-:Y:S01]  /*bb00*/  IMAD.MOV.U32 R3, RZ, RZ, 0x40 ;  /* 0x00000040ff037424 */ /* 0x002fe200078e00ff */
[----:B------:R-:W-:Y:S02]  /*bb10*/  ELECT P0, URZ, PT ;  /* 0x0000000000ff782f */ /* 0x000fe40003800000 */
[----:B------:R-:W-:Y:S01]  /*bb20*/  R2UR UR8, R2 ;  /* 0x00000000020872ca */ /* 0x000fe200000e0000 */
[----:B------:R1:W-:Y:S01]  /*bb30*/  UTCHMMA.2CTA gdesc[UR14], gdesc[UR6], tmem[UR10], tmem[UR18], idesc[UR19], UPT ;  /* 0x00ff12060e0075ea */ /* 0x0003e2000ba0000a */
[----:B------:R-:W-:Y:S01]  /*bb40*/  UMOV UR21, 0x8200490 ;  /* 0x0820049000157882 */ /* 0x000fe20000000000 */
[C---:B------:R-:W-:Y:S01]  /*bb50*/  R2UR UR11, R3.reuse ;  /* 0x00000000030b72ca */ /* 0x040fe200000e0000 */
[----:B------:R-:W-:Y:S01]  /*bb60*/  UMOV UR9, 0x40004040 ;  /* 0x4000404000097882 */ /* 0x000fe20000000000 */
[----:B------:R-:W-:Y:S01]  /*bb70*/  VIADD R2, R0, 0x4 ;  /* 0x0000000400027836 */ /* 0x000fe20000000000 */
        /* <DEDUP_REMOVED lines=11> */
[----:B------:R-:W-:Y:S02]  /*bc30*/  IMAD.U32 R38, RZ, RZ, UR14 ;  /* 0x0000000eff267e24 */ /* 0x000fe4000f8e00ff */
[----:B------:R-:W-:Y:S02]  /*bc40*/  IMAD.U32 R32, RZ, RZ, UR16 ;  /* 0x00000010ff207e24 */ /* 0x000fe4000f8e00ff */
[----:B------:R-:W-:Y:S02]  /*bc50*/  IMAD.U32 R39, RZ, RZ, UR15 ;  /* 0x0000000fff277e24 */ /* 0x000fe4000f8e00ff */
[----:B------:R-:W-:Y:S02]  /*bc60*/  IMAD.U32 R33, RZ, RZ, UR17 ;  /* 0x00000011ff217e24 */ /* 0x000fe4000f8e00ff */
[----:B------:R-:W-:Y:S01]  /*bc70*/  IMAD.U32 R31, RZ, RZ, UR17 ;  /* 0x00000011ff1f7e24 */ /* 0x000fe2000f8e00ff */
[----:B-1----:R-:W-:Y:S01]  /*bc80*/  R2UR UR10, R3 ;  /* 0x00000000030a72ca */ /* 0x002fe200000e0000 */
[----:B------:R-:W-:Y:S01]  /*bc90*/  UMOV UR18, UR4 ;  /* 0x0000000400127c82 */ /* 0x000fe20008000000 */
[----:B------:R-:W-:Y:S01]  /*bca0*/  R2UR UR4, R2 ;  /* 0x00000000020472ca */ /* 0x000fe200000e0000 */
[----:B------:R-:W-:Y:S01]  /*bcb0*/  UMOV UR19, 0x40004040 ;  /* 0x4000404000137882 */ /* 0x000fe20000000000 */
[----:B------:R-:W-:Y:S01]  /*bcc0*/  R2UR UR15, R94 ;  /* 0x000000005e0f72ca */ /* 0x000fe200000e0000 */
[----:B------:R1:W-:Y:S01]  /*bcd0*/  UTCHMMA.2CTA gdesc[UR18], gdesc[UR8], tmem[UR11], tmem[UR20], idesc[UR21], UPT ;  /* 0x00ff1408120075ea */ /* 0x0003e2000ba0000b */
[----:B------:R-:W-:Y:S01]  /*bce0*/  R2UR UR14, R93 ;  /* 0x000000005d0e72ca */ /* 0x000fe200000e0000 */
[----:B------:R-:W-:Y:S02]  /*bcf0*/  IMAD.U32 R36, RZ, RZ, UR18 ;  /* 0x00000012ff247e24 */ /* 0x000fe4000f8e00ff */
[----:B------:R-:W-:Y:S02]  /*bd00*/  VIADD R2, R0, 0x6 ;  /* 0x0000000600027836 */ /* 0x000fe40000000000 */
[----:B------:R-:W-:Y:S02]  /*bd10*/  IMAD.U32 R3, R12, -0x80000000, RZ ;  /* 0x800000000c037824 */ /* 0x000fe400078e00ff */
[----:B------:R-:W-:Y:S01]  /*bd20*/  IMAD.U32 R37, RZ, RZ, UR19 ;  /* 0x00000013ff257e24 */ /* 0x000fe2000f8e00ff */
[----:B------:R-:W-:Y:S01]  /*bd30*/  R2UR UR6, R2 ;  /* 0x00000000020672ca */ /* 0x000fe200000e0000 */
[----:B------:R-:W-:Y:S02]  /*bd40*/  IMAD.U32 R35, RZ, RZ, UR19 ;  /* 0x00000013ff237e24 */ /* 0x000fe4000f8e00ff */
[----:B------:R-:W-:Y:S02]  /*bd50*/  VIADD R2, R0, 0x200 ;  /* 0x0000020000027836 */ /* 0x000fe40000000000 */
[----:B------:R-:W-:Y:S02]  /*bd60*/  IMAD.U32 R28, RZ, RZ, UR14 ;  /* 0x0000000eff1c7e24 */ /* 0x000fe4000f8e00ff */
[----:B------:R-:W-:Y:S01]  /*bd70*/  IMAD.MOV.U32 R7, RZ, RZ, 0x40 ;  /* 0x00000040ff077424 */ /* 0x000fe200078e00ff */
[----:B-1----:R-:W-:Y:S01]  /*bd80*/  R2UR UR8, R2 ;  /* 0x00000000020872ca */ /* 0x002fe200000e0000 */
[----:B------:R-:W-:Y:S01]  /*bd90*/  UMOV UR18, UR12 ;  /* 0x0000000c00127c82 */ /* 0x000fe20008000000 */
[----:B------:R-:W-:Y:S01]  /*bda0*/  R2UR UR12, R92 ;  /* 0x000000005c0c72ca */ /* 0x000fe200000e0000 */
[----:B------:R1:W-:Y:S01]  /*bdb0*/  UTCHMMA.2CTA gdesc[UR18], gdesc[UR4], tmem[UR10], tmem[UR20], idesc[UR21], UPT ;  /* 0x00ff1404120075ea */ /* 0x0003e2000ba0000a */
[----:B------:R-:W-:Y:S02]  /*bdc0*/  IMAD.U32 R34, RZ, RZ, UR18 ;  /* 0x00000012ff227e24 */ /* 0x000fe4000f8e00ff */
[----:B------:R-:W-:Y:S09]  /*bdd0*/  VIADD R2, R0, 0x202 ;  /* 0x0000020200027836 */ /* 0x000ff20000000000 */
[----:B------:R-:W-:Y:S01]  /*bde0*/  UMOV UR64, UR12 ;  /* 0x0000000c00407c82 */ /* 0x000fe20008000000 */
[----:B------:R-:W-:Y:S02]  /*bdf0*/  R2UR UR12, R88 ;  /* 0x00000000580c72ca */ /* 0x000fe400000e0000 */
[----:B-1----:R-:W-:Y:S01]  /*be00*/  R2UR UR4, R2 ;  /* 0x00000000020472ca */ /* 0x002fe200000e0000 */
[----:B------:R-:W-:Y:S01]  /*be10*/  UMOV UR18, 0x0 ;  /* 0x0000000000127882 */ /* 0x000fe20000000000 */
[----:B------:R-:W-:Y:S01]  /*be20*/  UMOV UR19, 0x8200490 ;  /* 0x0820049000137882 */ /* 0x000fe20000000000 */
[----:B------:R-:W-:Y:S01]  /*be30*/  VIADD R2, R0, 0x204 ;  /* 0x0000020400027836 */ /* 0x000fe20000000000 */
[----:B------:R1:W-:Y:S07]  /*be40*/  UTCHMMA.2CTA gdesc[UR16], gdesc[UR6], tmem[UR11], tmem[UR18], idesc[UR19], UPT ;  /* 0x00ff1206100075ea */ /* 0x0003ee000ba0000b */
[----:B------:R-:W-:Y:S01]  /*be50*/  UMOV UR56, UR12 ;  /* 0x0000000c00387c82 */ /* 0x000fe20008000000 */
[----:B------:R-:W-:Y:S11]  /*be60*/  R2UR UR12, R83 ;  /* 0x00000000530c72ca */ /* 0x000ff600000e0000 */
[----:B------:R-:W-:Y:S02]  /*be70*/  @!UPT UIADD3 URZ, UPT, UPT, URZ, URZ, URZ ;  /* 0x000000fffffff290 */ /* 0x000fe4000fffe0ff */
[----:B------:R-:W-:Y:S01]  /*be80*/  UMOV UR46, UR12 ;  /* 0x0000000c002e7c82 */ /* 0x000fe20008000000 */
[----:B-1----:R-:W-:Y:S01]  /*be90*/  R2UR UR6, R2 ;  /* 0x00000000020672ca */ /* 0x002fe200000e0000 */
[----:B------:R-:W-:Y:S01]  /*bea0*/  UMOV UR16, UR15 ;  /* 0x0000000f00107c82 */ /* 0x000fe20008000000 */
[----:B------:R-:W-:Y:S01]  /*beb0*/  R2UR UR18, R91 ;  /* 0x000000005b1272ca */ /* 0x000fe200000e0000 */
[----:B------:R1:W-:Y:S01]  /*bec0*/  UTCHMMA.2CTA gdesc[UR16], gdesc[UR8], tmem[UR10], tmem[UR20], idesc[UR21], UPT ;  /* 0x00ff1408100075ea */ /* 0x0003e2000ba0000a */
[----:B------:R-:W-:Y:S01]  /*bed0*/  R2UR UR19, R87 ;  /* 0x00000000571372ca */ /* 0x000fe200000e0000 */
[----:B------:R-:W-:Y:S01]  /*bee0*/  UMOV UR15, 0x40004040 ;  /* 0x40004040000f7882 */ /* 0x000fe20000000000 */
[----:B------:R-:W-:Y:S01]  /*bef0*/  VIADD R2, R0, 0x206 ;  /* 0x0000020600027836 */ /* 0x000fe20000000000 */
[----:B------:R2:W-:Y:S01]  /*bf00*/  UTCHMMA.2CTA gdesc[UR14], gdesc[UR4], tmem[UR11], tmem[UR20], idesc[UR21], UPT ;  /* 0x00ff14040e0075ea */ /* 0x0005e2000ba0000b */
[----:B------:R-:W-:Y:S02]  /*bf10*/  IMAD.U32 R29, RZ, RZ, UR15 ;  /* 0x0000000fff1d7e24 */ /* 0x000fe4000f8e00ff */
[----:B------:R-:W-:Y:S05]  /*bf20*/  IMAD.U32 R30, RZ, RZ, UR16 ;  /* 0x00000010ff1e7e24 */ /* 0x000fea000f8e00ff */
[----:B------:R-:W-:Y:S01]  /*bf30*/  UMOV UR62, UR18 ;  /* 0x00000012003e7c82 */ /* 0x000fe20008000000 */
[----:B------:R-:W-:Y:S01]  /*bf40*/  R2UR UR18, R86 ;  /* 0x00000000561272ca */ /* 0x000fe200000e0000 */
[----:B------:R-:W-:Y:S01]  /*bf50*/  UMOV UR54, UR19 ;  /* 0x0000001300367c82 */ /* 0x000fe20008000000 */
[----:B-1----:R-:W-:Y:S01]  /*bf60*/  R2UR UR8, R2 ;  /* 0x00000000020872ca */ /* 0x002fe200000e0000 */
[----:B------:R-:W-:Y:S01]  /*bf70*/  VIADD R2, R0, 0x400 ;  /* 0x0000040000027836 */ /* 0x000fe20000000000 */
[----:B------:R-:W-:Y:S09]  /*bf80*/  R2UR UR17, R90 ;  /* 0x000000005a1172ca */ /* 0x000ff200000e0000 */
[----:B------:R-:W-:Y:S01]  /*bf90*/  UMOV UR52, UR18 ;  /* 0x0000001200347c82 */ /* 0x000fe20008000000 */
[----:B------:R-:W-:Y:S01]  /*bfa0*/  R2UR UR16, R89 ;  /* 0x00000000591072ca */ /* 0x000fe200000e0000 */
[----:B--2---:R-:W-:Y:S01]  /*bfb0*/  UMOV UR14, 0x0 ;  /* 0x00000000000e7882 */ /* 0x004fe20000000000 */
[----:B------:R-:W-:Y:S01]  /*bfc0*/  R2UR UR4, R2 ;  /* 0x00000000020472ca */ /* 0x000fe200000e0000 */
[----:B------:R-:W-:Y:S01]  /*bfd0*/  UMOV UR15, 0x8200490 ;  /* 0x08200490000f7882 */ /* 0x000fe20000000000 */
[----:B------:R-:W-:Y:S01]  /*bfe0*/  VIADD R2, R0, 0x402 ;  /* 0x0000040200027836 */ /* 0x000fe20000000000 */
[----:B------:R1:W-:Y:S01]  /*bff0*/  UTCHMMA.2CTA gdesc[UR64], gdesc[UR6], tmem[UR10], tmem[UR14], idesc[UR15], UPT ;  /* 0x00ff0e06400075ea */ /* 0x0003e2000ba0000a */
[----:B------:R2:W-:Y:S01]  /*c000*/  UTCHMMA.2CTA gdesc[UR62], gdesc[UR8], tmem[UR11], tmem[UR14], idesc[UR15], UPT ;  /* 0x00ff0e083e0075ea */ /* 0x0005e2000ba0000b */
[----:B------:R-:W-:Y:S01]  /*c010*/  UMOV UR60, UR17 ;  /* 0x00000011003c7c82 */ /* 0x000fe20008000000 */
[----:B------:R-:W-:Y:S05]  /*c020*/  R2UR UR17, R85 ;  /* 0x00000000551172ca */ /* 0x000fea00000e0000 */
[----:B------:R-:W-:Y:S01]  /*c030*/  UMOV UR58, UR16 ;  /* 0x00000010003a7c82 */ /* 0x000fe20008000000 */
[----:B------:R-:W-:Y:S01]  /*c040*/  R2UR UR16, R84 ;  /* 0x00000000541072ca */ /* 0x000fe200000e0000 */
[----:B------:R3:W-:Y:S06]  /*c050*/  UTCHMMA.2CTA gdesc[UR60], gdesc[UR4], tmem[UR10], tmem[UR14], idesc[UR15], UPT ;  /* 0x00ff0e043c0075ea */ /* 0x0007ec000ba0000a */
[----:B------:R-:W-:Y:S06]  /*c060*/  UMOV UR50, UR17 ;  /* 0x0000001100327c82 */ /* 0x000fec0008000000 */
[----:B------:R-:W-:Y:S01]  /*c070*/  UMOV UR48, UR16 ;  /* 0x0000001000307c82 */ /* 0x000fe20008000000 */
[----:B-1----:R-:W-:Y:S01]  /*c080*/  R2UR UR6, R2 ;  /* 0x00000000020672ca */ /* 0x002fe200000e0000 */
[----:B------:R-:W-:Y:S05]  /*c090*/  VIADD R2, R0, 0x404 ;  /* 0x0000040400027836 */ /* 0x000fea0000000000 */
[----:B--2---:R-:W-:Y:S01]  /*c0a0*/  R2UR UR8, R2 ;  /* 0x00000000020872ca */ /* 0x004fe200000e0000 */
[----:B------:R-:W-:Y:S05]  /*c0b0*/  VIADD R2, R0, 0x406 ;  /* 0x0000040600027836 */ /* 0x000fea0000000000 */
[----:B---3--:R-:W-:Y:S01]  /*c0c0*/  R2UR UR4, R2 ;  /* 0x00000000020472ca */ /* 0x008fe200000e0000 */
[----:B------:R1:W-:Y:S01]  /*c0d0*/  UTCHMMA.2CTA gdesc[UR58], gdesc[UR6], tmem[UR11], tmem[UR14], idesc[UR15], UPT ;  /* 0x00ff0e063a0075ea */ /* 0x0003e2000ba0000b */
[----:B------:R-:W-:Y:S05]  /*c0e0*/  VIADD R2, R0, 0x600 ;  /* 0x0000060000027836 */ /* 0x000fea0000000000 */
[----:B------:R2:W-:Y:S06]  /*c0f0*/  UTCHMMA.2CTA gdesc[UR56], gdesc[UR8], tmem[UR10], tmem[UR14], idesc[UR15], UPT ;  /* 0x00ff0e08380075ea */ /* 0x0005ec000ba0000a */
[----:B------:R3:W-:Y:S01]  /*c100*/  UTCHMMA.2CTA gdesc[UR54], gdesc[UR4], tmem[UR11], tmem[UR14], idesc[UR15], UPT ;  /* 0x00ff0e04360075ea */ /* 0x0007e2000ba0000b */
[----:B-1----:R-:W-:Y:S01]  /*c110*/  R2UR UR6, R2 ;  /* 0x00000000020672ca */ /* 0x002fe200000e0000 */
[----:B------:R-:W-:Y:S05]  /*c120*/  VIADD R2, R0, 0x602 ;  /* 0x0000060200027836 */ /* 0x000fea0000000000 */
[----:B--2---:R-:W-:Y:S01]  /*c130*/  R2UR UR8, R2 ;  /* 0x00000000020872ca */ /* 0x004fe200000e0000 */
[C---:B------:R-:W-:Y:S02]  /*c140*/  VIADD R2, R0.reuse, 0x604 ;  /* 0x0000060400027836 */ /* 0x040fe40000000000 */
[----:B------:R-:W-:Y:S03]  /*c150*/  VIADD R0, R0, 0x606 ;  /* 0x0000060600007836 */ /* 0x000fe60000000000 */
[----:B---3--:R-:W-:Y:S01]  /*c160*/  R2UR UR4, R2 ;  /* 0x00000000020472ca */ /* 0x008fe200000e0000 */
[----:B------:R1:W-:Y:S01]  /*c170*/  UTCHMMA.2CTA gdesc[UR52], gdesc[UR6], tmem[UR10], tmem[UR14], idesc[UR15], UPT ;  /* 0x00ff0e06340075ea */ /* 0x0003e2000ba0000a */
[----:B------:R-:W-:Y:S05]  /*c180*/  IMAD.MOV.U32 R2, RZ, RZ, 0x40 ;  /* 0x00000040ff027424 */ /* 0x000fea00078e00ff */
[----:B------:R2:W-:Y:S06]  /*c190*/  UTCHMMA.2CTA gdesc[UR50], gdesc[UR8], tmem[UR11], tmem[UR14], idesc[UR15], UPT ;  /* 0x00ff0e08320075ea */ /* 0x0005ec000ba0000b */
[----:B------:R3:W-:Y:S01]  /*c1a0*/  UTCHMMA.2CTA gdesc[UR48], gdesc[UR4], tmem[UR10], tmem[UR14], idesc[UR15], UPT ;  /* 0x00ff0e04300075ea */ /* 0x0007e2000ba0000a */
[----:B-1----:R-:W-:Y:S02]  /*c1b0*/  R2UR UR6, R0 ;  /* 0x00000000000672ca */ /* 0x002fe400000e0000 */
[----:B------:R-:W-:Y:S02]  /*c1c0*/  @P0 LOP3.LUT R0, R25, 0xffff, RZ, 0xc0, !PT ;  /* 0x0000ffff19000812 */ /* 0x000fe400078ec0ff */
[----:B--2---:R-:W-:Y:S01]  /*c1d0*/  R2UR UR8, R2 ;  /* 0x00000000020872ca */ /* 0x004fe200000e0000 */
[----:B------:R-:W-:Y:S01]  /*c1e0*/  @P0 VIADD R2, R4, 0x50 ;  /* 0x0000005004020836 */ /* 0x000fe20000000000 */
[C---:B------:R-:W-:Y:S04]  /*c1f0*/  LEA R4, R9.reuse, UR13, 0x3 ;  /* 0x0000000d09047c11 */ /* 0x040fe8000f8e18ff */
[----:B---3--:R-:W-:Y:S02]  /*c200*/  @P0 R2UR UR5, R2 ;  /* 0x00000000020502ca */ /* 0x008fe400000e0000 */
[----:B------:R-:W-:Y:S02]  /*c210*/  @P0 R2UR UR4, R0 ;  /* 0x00000000000402ca */ /* 0x000fe400000e0000 */
[----:B------:R-:W-:Y:S03]  /*c220*/  LEA R0, R9, UR13, 0xf ;  /* 0x0000000d09007c11 */ /* 0x000fe6000f8e78ff */
[----:B------:R1:W-:Y:S02]  /*c230*/  UTCHMMA.2CTA gdesc[UR46], gdesc[UR6], tmem[UR8], tmem[UR14], idesc[UR15], UPT ;  /* 0x00ff0e062e0075ea */ /* 0x0003e4000ba00008 */
[----:B------:R-:W-:Y:S05]  /*c240*/  VIADD R0, R0, 0x24800 ;  /* 0x0002480000007836 */ /* 0x000fea0000000000 */
[----:B------:R-:W-:Y:S01]  /*c250*/  SHF.R.U32.HI R0, RZ, 0x4, R0 ;  /* 0x00000004ff007819 */ /* 0x000fe20000011600 */
[----:B------:R1:W-:Y:S01]  /*c260*/  UTCBAR.2CTA.MULTICAST [UR5], URZ, UR4 ;  /* 0x000000ff050073e9 */ /* 0x0003e20008200804 */
[----:B------:R-:W2:Y:S02]  /*c270*/  SYNCS.PHASECHK.TRANS64.TRYWAIT P0, [R4+URZ+0x60], R3 ;  /* 0x00006003040075a7 */ /* 0x000ea400080011ff */
[----:B------:R-:W-:Y:S04]  /*c280*/  LOP3.LUT R0, R0, 0x3fc0, RZ, 0xc0, !PT ;  /* 0x00003fc000007812 */ /* 0x000fe800078ec0ff */
[----:B------:R-:W-:Y:S01]  /*c290*/  LOP3.LUT R0, R0, 0x10000, RZ, 0xfc, !PT ;  /* 0x0001000000007812 */ /* 0x000fe200078efcff */
[----:B-12---:R-:W-:Y:S06]  /*c2a0*/  @!P0 BRA `(.L_x_114) ;  /* 0x00000170000c8947 */ /* 0x006fec0003800000 */
.L_x_306:
        /* <DEDUP_REMOVED lines=15> */
[----:B-1----:R-:W-:Y:S01]  /*c3a0*/  IMAD.MOV.U32 R3, RZ, RZ, 0x40 ;  /* 0x00000040ff037424 */ /* 0x002fe200078e00ff */
[----:B------:R-:W-:Y:S01]  /*c3b0*/  UMOV UR42, UR4 ;  /* 0x00000004002a7c82 */ /* 0x000fe20008000000 */
[----:B------:R1:W-:Y:S01]  /*c3c0*/  UTCHMMA.2CTA gdesc[UR44], gdesc[UR6], tmem[UR11], tmem[UR14], idesc[UR15], UPT ;  /* 0x00ff0e062c0075ea */ /* 0x0003e2000ba0000b */
[----:B------:R-:W-:Y:S01]  /*c3d0*/  R2UR UR8, R2 ;  /* 0x00000000020872ca */ /* 0x000fe200000e0000 */
[----:B------:R-:W-:Y:S01]  /*c3e0*/  UMOV UR40, UR12 ;  /* 0x0000000c00287c82 */ /* 0x000fe20008000000 */
[----:B------:R-:W-:Y:S01]  /*c3f0*/  R2UR UR10, R3 ;  /* 0x00000000030a72ca */ /* 0x000fe200000e0000 */
[----:B------:R-:W-:Y:S01]  /*c400*/  VIADD R2, R0, 0x4 ;  /* 0x0000000400027836 */ /* 0x000fe20000000000 */
[----:B------:R-:W-:Y:S01]  /*c410*/  R2UR UR12, R77 ;  /* 0x000000004d0c72ca */ /* 0x000fe200000e0000 */
[----:B------:R-:W-:Y:S01]  /*c420*/  UMOV UR41, 0x40004040 ;  /* 0x4000404000297882 */ /* 0x000fe20000000000 */
[----:B------:R-:W-:Y:S01]  /*c430*/  UMOV UR38, UR18 ;  /* 0x0000001200267c82 */ /* 0x000fe20008000000 */
[----:B------:R-:W-:Y:S01]  /*c440*/  R2UR UR18, R76 ;  /* 0x000000004c1272ca */ /* 0x000fe200000e0000 */
[----:B------:R-:W-:Y:S01]  /*c450*/  UMOV UR39, 0x40004040 ;  /* 0x4000404000277882 */ /* 0x000fe20000000000 */
[----:B------:R-:W-:Y:S01]  /*c460*/  R2UR UR4, R2 ;  /* 0x00000000020472ca */ /* 0x000fe200000e0000 */
[----:B------:R-:W-:Y:S01]  /*c470*/  UMOV UR36, UR16 ;  /* 0x0000001000247c82 */ /* 0x000fe20008000000 */
[----:B------:R-:W-:Y:S01]  /*c480*/  R2UR UR16, R75 ;  /* 0x000000004b1072ca */ /* 0x000fe200000e0000 */
[----:B------:R-:W-:Y:S01]  /*c490*/  UMOV UR37, 0x40004040 ;  /* 0x4000404000257882 */ /* 0x000fe20000000000 */
[----:B------:R-:W-:Y:S01]  /*c4a0*/  UMOV UR34, UR17 ;  /* 0x0000001100227c82 */ /* 0x000fe20008000000 */
[----:B------:R-:W-:Y:S01]  /*c4b0*/  R2UR UR17, R74 ;  /* 0x000000004a1172ca */ /* 0x000fe200000e0000 */
[----:B------:R2:W-:Y:S01]  /*c4c0*/  UTCHMMA.2CTA gdesc[UR42], gdesc[UR8], tmem[UR10], tmem[UR14], idesc[UR15], UPT ;  /* 0x00ff0e082a0075ea */ /* 0x0005e2000ba0000a */
[----:B------:R-:W-:Y:S01]  /*c4d0*/  UMOV UR35, 0x40004040 ;  /* 0x4000404000237882 */ /* 0x000fe20000000000 */
[----:B------:R-:W-:Y:S01]  /*c4e0*/  UMOV UR32, UR12 ;  /* 0x0000000c00207c82 */ /* 0x000fe20008000000 */
[----:B------:R-:W-:Y:S01]  /*c4f0*/  R2UR UR12, R73 ;  /* 0x00000000490c72ca */ /* 0x000fe200000e0000 */
[----:B------:R-:W-:Y:S01]  /*c500*/  UMOV UR33, 0x40004040 ;  /* 0x4000404000217882 */ /* 0x000fe20000000000 */
[----:B------:R-:W-:Y:S01]  /*c510*/  UMOV UR30, UR18 ;  /* 0x00000012001e7c82 */ /* 0x000fe20008000000 */
[----:B------:R-:W-:Y:S01]  /*c520*/  UMOV UR31, 0x40004040 ;  /* 0x40004040001f7882 */ /* 0x000fe20000000000 */
[----:B------:R-:W-:Y:S01]  /*c530*/  UMOV UR29, 0x40004040 ;  /* 0x40004040001d7882 */ /* 0x000fe20000000000 */
[----:B------:R-:W-:Y:S01]  /*c540*/  UMOV UR27, 0x40004040 ;  /* 0x40004040001b7882 */ /* 0x000fe20000000000 */
[----:B-1----:R-:W-:Y:S01]  /*c550*/  R2UR UR11, R3 ;  /* 0x00000000030b72ca */ /* 0x002fe200000e0000 */
[----:B------:R-:W-:Y:S01]  /*c560*/  VIADD R2, R0, 0x6 ;  /* 0x0000000600027836 */ /* 0x000fe20000000000 */
[----:B------:R-:W-:Y:S01]  /*c570*/  UMOV UR28, UR16 ;  /* 0x00000010001c7c82 */ /* 0x000fe20008000000 */
[----:B------:R-:W-:Y:S01]  /*c580*/  R2UR UR16, R72 ;  /* 0x00000000481072ca */ /* 0x000fe200000e0000 */
[----:B------:R-:W-:Y:S01]  /*c590*/  UMOV UR26, UR17 ;  /* 0x00000011001a7c82 */ /* 0x000fe20008000000 */
[----:B------:R-:W-:Y:S01]  /*c5a0*/  R2UR UR17, R70 ;  /* 0x00000000461172ca */ /* 0x000fe200000e0000 */
[----:B------:R-:W-:Y:S01]  /*c5b0*/  UMOV UR25, 0x40004040 ;  /* 0x4000404000197882 */ /* 0x000fe20000000000 */
[----:B------:R-:W-:Y:S01]  /*c5c0*/  R2UR UR6, R2 ;  /* 0x00000000020672ca */ /* 0x000fe200000e0000 */
[----:B------:R-:W-:Y:S01]  /*c5d0*/  VIADD R2, R0, 0x200 ;  /* 0x0000020000027836 */ /* 0x000fe20000000000 */
[----:B------:R-:W-:Y:S01]  /*c5e0*/  UMOV UR24, UR12 ;  /* 0x0000000c00187c82 */ /* 0x000fe20008000000 */
[----:B------:R-:W-:Y:S01]  /*c5f0*/  R2UR UR12, R71 ;  /* 0x00000000470c72ca */ /* 0x000fe200000e0000 */
[----:B------:R-:W-:Y:S01]  /*c600*/  UMOV UR23, 0x40004040 ;  /* 0x4000404000177882 */ /* 0x000fe20000000000 */
[----:B------:R-:W-:Y:S01]  /*c610*/  UMOV UR21, 0x40004040 ;  /* 0x4000404000157882 */ /* 0x000fe20000000000 */
[----:B------:R1:W-:Y:S01]  /*c620*/  UTCHMMA.2CTA gdesc[UR40], gdesc[UR4], tmem[UR11], tmem[UR14], idesc[UR15], UPT ;  /* 0x00ff0e04280075ea */ /* 0x0003e2000ba0000b */
[----:B------:R-:W-:Y:S01]  /*c630*/  UMOV UR19, 0x40004040 ;  /* 0x4000404000137882 */ /* 0x000fe20000000000 */
[----:B------:R-:W-:Y:S02]  /*c640*/  ELECT P0, URZ, PT ;  /* 0x0000000000ff782f */ /* 0x000fe40003800000 */
[----:B--2---:R-:W-:Y:S01]  /*c650*/  R2UR UR8, R2 ;  /* 0x00000000020872ca */ /* 0x004fe200000e0000 */
[----:B------:R-:W-:Y:S01]  /*c660*/  VIADD R2, R0, 0x202 ;  /* 0x0000020200027836 */ /* 0x000fe20000000000 */
[----:B------:R-:W-:Y:S01]  /*c670*/  UMOV UR22, UR16 ;  /* 0x0000001000167c82 */ /* 0x000fe20008000000 */
[----:B------:R-:W-:Y:S01]  /*c680*/  R2UR UR16, R69 ;  /* 0x00000000451072ca */ /* 0x000fe200000e0000 */
[----:B------:R2:W-:Y:S01]  /*c690*/  UTCHMMA.2CTA gdesc[UR38], gdesc[UR6], tmem[UR10], tmem[UR14], idesc[UR15], UPT ;  /* 0x00ff0e06260075ea */ /* 0x0005e2000ba0000a */
[----:B------:R-:W-:Y:S01]  /*c6a0*/  UMOV UR18, UR17 ;  /* 0x0000001100127c82 */ /* 0x000fe20008000000 */
[----:B------:R-:W-:Y:S01]  /*c6b0*/  UMOV UR17, 0x40004040 ;  /* 0x4000404000117882 */ /* 0x000fe20000000000 */
[----:B------:R-:W-:Y:S01]  /*c6c0*/  UMOV UR20, UR12 ;  /* 0x0000000c00147c82 */ /* 0x000fe20008000000 */
[----:B------:R-:W-:Y:S01]  /*c6d0*/  R2UR UR12, R68 ;  /* 0x00000000440c72ca */ /* 0x000fe200000e0000 */
[----:B------:R-:W-:Y:S04]  /*c6e0*/  IMAD.U32 R3, R64, -0x80000000, RZ ;  /* 0x8000000040037824 */ /* 0x000fe800078e00ff */
[----:B------:R3:W-:Y:S01]  /*c6f0*/  UTCHMMA.2CTA gdesc[UR36], gdesc[UR8], tmem[UR11], tmem[UR14], idesc[UR15], UPT ;  /* 0x00ff0e08240075ea */ /* 0x0007e2000ba0000b */
[----:B-1----:R-:W-:Y:S01]  /*c700*/  R2UR UR4, R2 ;  /* 0x00000000020472ca */ /* 0x002fe200000e0000 */
[----:B------:R-:W-:Y:S05]  /*c710*/  VIADD R2, R0, 0x204 ;  /* 0x0000020400027836 */ /* 0x000fea0000000000 */
[----:B--2---:R-:W-:Y:S01]  /*c720*/  R2UR UR6, R2 ;  /* 0x00000000020672ca */ /* 0x004fe200000e0000 */
[----:B------:R-:W-:Y:S06]  /*c730*/  VIADD R2, R0, 0x206 ;  /* 0x0000020600027836 */ /* 0x000fec0000000000 */
[----:B------:R1:W-:Y:S01]  /*c740*/  UTCHMMA.2CTA gdesc[UR34], gdesc[UR4], tmem[UR10], tmem[UR14], idesc[UR15], UPT ;  /* 0x00ff0e04220075ea */ /* 0x0003e2000ba0000a */
[----:B---3--:R-:W-:Y:S01]  /*c750*/  R2UR UR8, R2 ;  /* 0x00000000020872ca */ /* 0x008fe200000e0000 */
[----:B------:R-:W-:Y:S04]  /*c760*/  VIADD R2, R0, 0x400 ;  /* 0x0000040000027836 */ /* 0x000fe80000000000 */
[----:B------:R2:W-:Y:S08]  /*c770*/  UTCHMMA.2CTA gdesc[UR32], gdesc[UR6], tmem[UR11], tmem[UR14], idesc[UR15], UPT ;  /* 0x00ff0e06200075ea */ /* 0x0005f0000ba0000b */
        /* <DEDUP_REMOVED lines=16> */
[C---:B------:R-:W-:Y:S02]  /*c880*/  VIADD R2, R0.reuse, 0x604 ;  /* 0x0000060400027836 */ /* 0x040fe40000000000 */
[----:B------:R-:W-:Y:S02]  /*c890*/  VIADD R0, R0, 0x606 ;  /* 0x0000060600007836 */ /* 0x000fe40000000000 */
[----:B------:R2:W-:Y:S08]  /*c8a0*/  UTCHMMA.2CTA gdesc[UR20], gdesc[UR6], tmem[UR11], tmem[UR14], idesc[UR15], UPT ;  /* 0x00ff0e06140075ea */ /* 0x0005f0000ba0000b */
[----:B------:R3:W-:Y:S01]  /*c8b0*/  UTCHMMA.2CTA gdesc[UR18], gdesc[UR8], tmem[UR10], tmem[UR14], idesc[UR15], UPT ;  /* 0x00ff0e08120075ea */ /* 0x0007e2000ba0000a */
[----:B-1----:R-:W-:Y:S01]  /*c8c0*/  R2UR UR4, R2 ;  /* 0x00000000020472ca */ /* 0x002fe200000e0000 */
[----:B------:R-:W-:Y:S01]  /*c8d0*/  IMAD.MOV.U32 R2, RZ, RZ, 0x40 ;  /* 0x00000040ff027424 */ /* 0x000fe200078e00ff */
[----:B--2---:R-:W-:Y:S02]  /*c8e0*/  R2UR UR6, R0 ;  /* 0x00000000000672ca */ /* 0x004fe400000e0000 */
[----:B------:R-:W-:Y:S09]  /*c8f0*/  @P0 LOP3.LUT R0, R25, 0xffff, RZ, 0xc0, !PT ;  /* 0x0000ffff19000812 */ /* 0x000ff200078ec0ff */
[----:B------:R1:W-:Y:S01]  /*c900*/  UTCHMMA.2CTA gdesc[UR16], gdesc[UR4], tmem[UR11], tmem[UR14], idesc[UR15], UPT ;  /* 0x00ff0e04100075ea */ /* 0x0003e2000ba0000b */
[----:B---3--:R-:W-:Y:S01]  /*c910*/  R2UR UR10, R2 ;  /* 0x00000000020a72ca */ /* 0x008fe200000e0000 */
[----:B------:R-:W-:Y:S01]  /*c920*/  UMOV UR8, 0x0 ;  /* 0x0000000000087882 */ /* 0x000fe20000000000 */
[----:B------:R-:W-:Y:S01]  /*c930*/  UMOV UR9, 0x8200490 ;  /* 0x0820049000097882 */ /* 0x000fe20000000000 */
[----:B------:R-:W-:Y:S01]  /*c940*/  @P0 VIADD R2, R4, 0x70 ;  /* 0x0000007004020836 */ /* 0x000fe20000000000 */
[----:B-1----:R-:W-:Y:S01]  /*c950*/  UMOV UR14, UR12 ;  /* 0x0000000c000e7c82 */ /* 0x002fe20008000000 */
[----:B------:R-:W-:Y:S01]  /*c960*/  UMOV UR15, 0x40004040 ;  /* 0x40004040000f7882 */ /* 0x000fe20000000000 */
[----:B------:R-:W-:Y:S07]  /*c970*/  @P0 R2UR UR5, R0 ;  /* 0x00000000000502ca */ /* 0x000fee00000e0000 */
[----:B------:R1:W-:Y:S01]  /*c980*/  UTCHMMA.2CTA gdesc[UR14], gdesc[UR6], tmem[UR10], tmem[UR8], idesc[UR9], UPT ;  /* 0x00ff08060e0075ea */ /* 0x0003e2000ba0000a */
[----:B------:R-:W-:Y:S01]  /*c990*/  UMOV UR11, 0x3 ;  /* 0x00000003000b7882 */ /* 0x000fe20000000000 */
[----:B------:R-:W-:Y:S11]  /*c9a0*/  R2UR UR4, R6 ;  /* 0x00000000060472ca */ /* 0x000ff600000e0000 */
[----:B------:R-:W-:Y:S02]  /*c9b0*/  @!UPT UIADD3 URZ, UPT, UPT, URZ, URZ, URZ ;  /* 0x000000fffffff290 */ /* 0x000fe4000fffe0ff */
[----:B------:R-:W-:Y:S01]  /*c9c0*/  UISETP.NE.U32.AND UP0, UPT, UR4, URZ, UPT ;  /* 0x000000ff0400728c */ /* 0x000fe2000bf05070 */
[----:B-1----:R-:W-:Y:S02]  /*c9d0*/  @P0 R2UR UR9, R2 ;  /* 0x00000000020902ca */ /* 0x002fe400000e0000 */
[----:B------:R-:W-:Y:S11]  /*c9e0*/  ELECT P0, URZ, PT ;  /* 0x0000000000ff782f */ /* 0x000ff60003800000 */
[----:B------:R1:W-:Y:S02]  /*c9f0*/  UTCBAR.2CTA.MULTICAST [UR9], URZ, UR5 ;  /* 0x000000ff090073e9 */ /* 0x0003e40008200805 */
[----:B------:R-:W-:Y:S05]  /*ca00*/  @P0 VIADD R0, R5, 0x80 ;  /* 0x0000008005000836 */ /* 0x000fea0000000000 */
[----:B------:R-:W-:Y:S01]  /*ca10*/  @P0 R2UR UR8, R0 ;  /* 0x00000000000802ca */ /* 0x000fe200000e0000 */
[----:B------:R-:W-:Y:S11]  /*ca20*/  IMAD.U32 R0, R62, -0x80000000, RZ ;  /* 0x800000003e007824 */ /* 0x000ff600078e00ff */
[----:B------:R-:W-:Y:S01]  /*ca30*/  @!UPT UIADD3 URZ, UPT, UPT, URZ, URZ, URZ ;  /* 0x000000fffffff290 */ /* 0x000fe2000fffe0ff */
[----:B------:R1:W-:Y:S01]  /*ca40*/  UTCBAR.2CTA.MULTICAST [UR8], URZ, UR11 ;  /* 0x000000ff080073e9 */ /* 0x0003e2000820080b */
[----:B------:R-:W2:Y:S02]  /*ca50*/  SYNCS.PHASECHK.TRANS64.TRYWAIT P0, [UR13+0xa0], R0 ;  /* 0x0000a000ff0075a7 */ /* 0x000ea4000800110d */
[----:B-12---:R-:W-:Y:S05]  /*ca60*/  @!P0 BRA `(.L_x_115) ;  /* 0x0000016800348947 */ /* 0x006fea0003800000 */
.L_x_308:
[----:B------:R-:W2:Y:S01]  /*ca70*/  SYNCS.PHASECHK.TRANS64.TRYWAIT P1, [UR13+0xb8], R3 ;  /* 0x0000b803ff0075a7 */ /* 0x000ea2000802110d */
[----:B------:R-:W-:Y:S05]  /*ca80*/  VIADD R0, R10, 0x1 ;  /* 0x000000010a007836 */ /* 0x000fea0000000000 */
[C---:B------:R-:W-:Y:S04]  /*ca90*/  ISETP.NE.AND P0, PT, R0.reuse, 0x2, PT ;  /* 0x000000020000780c */ /* 0x040fe80003f05270 */
[----:B-1----:R-:W-:Y:S02]  /*caa0*/  SEL R2, RZ, 0x1, P0 ;  /* 0x00000001ff027807 */ /* 0x002fe40000000000 */
[----:B------:R-:W-:Y:S02]  /*cab0*/  SEL R15, R0, RZ, P0 ;  /* 0x000000ff000f7207 */ /* 0x000fe40000000000 */
[----:B------:R-:W-:Y:S02]  /*cac0*/  LOP3.LUT R17, R13, R2, RZ, 0x3c, !PT ;  /* 0x000000020d117212 */ /* 0x000fe400078e3cff */
[----:B------:R-:W-:Y:S03]  /*cad0*/  LEA R8, R15, UR13, 0x3 ;  /* 0x0000000d0f087c11 */ /* 0x000fe6000f8e18ff */
[----:B------:R-:W-:Y:S01]  /*cae0*/  IMAD.U32 R4, R17, -0x80000000, RZ ;  /* 0x8000000011047824 */ /* 0x000fe200078e00ff */
[----:B--2---:R-:W-:Y:S06]  /*caf0*/  @!P1 BRA `(.L_x_116) ;  /* 0x0000016800309947 */ /* 0x004fec0003800000 */
.L_x_310:
[----:B------:R-:W2:Y:S01]  /*cb00*/  SYNCS.PHASECHK.TRANS64.TRYWAIT P0, [R8+URZ+0x40], R4 ;  /* 0x00004004080075a7 */ /* 0x000ea200080011ff */
[----:B-1----:R-:W-:Y:S01]  /*cb10*/  LEA R0, R15, UR13, 0xf ;  /* 0x0000000d0f007c11 */ /* 0x002fe2000f8e78ff */
[----:B------:R-:W-:Y:S04]  /*cb20*/  IMAD.MOV.U32 R10, RZ, RZ, 0x80 ;  /* 0x00000080ff0a7424 */ /* 0x000fe800078e00ff */
[----:B------:R-:W-:Y:S05]  /*cb30*/  VIADD R0, R0, 0x14800 ;  /* 0x0001480000007836 */ /* 0x000fea0000000000 */
[----:B------:R-:W-:Y:S04]  /*cb40*/  SHF.R.U32.HI R0, RZ, 0x4, R0 ;  /* 0x00000004ff007819 */ /* 0x000fe80000011600 */
[----:B------:R-:W-:Y:S04]  /*cb50*/  LOP3.LUT R0, R0, 0x3fc0, RZ, 0xc0, !PT ;  /* 0x00003fc000007812 */ /* 0x000fe800078ec0ff */
[----:B------:R-:W-:Y:S01]  /*cb60*/  LOP3.LUT R0, R0, 0x4000000, RZ, 0xfc, !PT ;  /* 0x0400000000007812 */ /* 0x000fe200078efcff */
[----:B--2---:R-:W-:Y:S06]  /*cb70*/  @!P0 BRA `(.L_x_117) ;  /* 0x00000168002c8947 */ /* 0x004fec0003800000 */
.L_x_312:
[----:B------:R-:W-:Y:S01]  /*cb80*/  R2UR UR4, R0 ;  /* 0x00000000000472ca */ /* 0x000fe200000e0000 */
[----:B------:R-:W-:Y:S01]  /*cb90*/  UMOV UR5, 0x40004040 ;  /* 0x4000404000057882 */ /* 0x000fe20000000000 */
[----:B-1----:R-:W-:Y:S01]  /*cba0*/  MOV.SPILL R3, UR19 ;  /* 0x0000001300037c02 */ /* 0x002fe20009000f00 */
[----:B------:R-:W-:Y:S01]  /*cbb0*/  UMOV UR19, 0x8410490 ;  /* 0x0841049000137882 */ /* 0x000fe20000000000 */
[----:B------:R-:W-:Y:S01]  /*cbc0*/  MOV.SPILL R2, UR18 ;  /* 0x0000001200027c02 */ /* 0x000fe20009000f00 */
[----:B------:R-:W-:Y:S01]  /*cbd0*/  UMOV UR18, 0x0 ;  /* 0x0000000000127882 */ /* 0x000fe20000000000 */
[----:B------:R-:W-:Y:S01]  /*cbe0*/  MOV.SPILL R5, UR17 ;  /* 0x0000001100057c02 */ /* 0x000fe20009000f00 */
[----:B------:R-:W-:Y:S01]  /*cbf0*/  UMOV UR7, 0x40004040 ;  /* 0x4000404000077882 */ /* 0x000fe20000000000 */
[----:B------:R-:W-:Y:S01]  /*cc00*/  MOV.SPILL R4, UR16 ;  /* 0x0000001000047c02 */ /* 0x000fe20009000f00 */
[----:B------:R-:W-:Y:S01]  /*cc10*/  UMOV UR9, 0x40004040 ;  /* 0x4000404000097882 */ /* 0x000fe20000000000 */
[----:B------:R-:W-:Y:S02]  /*cc20*/  R2UR UR16, R26 ;  /* 0x000000001a1072ca */ /* 0x000fe400000e0000 */
[----:B------:R-:W-:Y:S02]  /*cc30*/  ELECT P0, URZ, PT ;  /* 0x0000000000ff782f */ /* 0x000fe40003800000 */
[----:B------:R-:W-:Y:S02]  /*cc40*/  R2UR UR17, R27 ;  /* 0x000000001b1172ca */ /* 0x000fe400000e0000 */
[----:B------:R-:W-:Y:S02]  /*cc50*/  R2UR UR11, R10 ;  /* 0x000000000a0b72ca */ /* 0x000fe400000e0000 */
[----:B------:R-:W-:Y:S02]  /*cc60*/  MOV.SPILL R7, UR15 ;  /* 0x0000000f00077c02 */ /* 0x000fe40009000f00 */
[----:B------:R-:W-:Y:S02]  /*cc70*/  MOV.SPILL R6, UR14 ;  /* 0x0000000e00067c02 */ /* 0x000fe40009000f00 */
[----:B------:R-:W-:Y:S02]  /*cc80*/  R2UR UR14, R22 ;  /* 0x00000000160e72ca */ /* 0x000fe400000e0000 */
[----:B------:R-:W-:Y:S05]  /*cc90*/  R2UR UR15, R23 ;  /* 0x00000000170f72ca */ /* 0x000fea00000e0000 */
[----:B------:R1:W-:Y:S02]  /*cca0*/  UTCHMMA.2CTA gdesc[UR16], gdesc[UR4], tmem[UR11], tmem[UR18], idesc[UR19], UP0 ;  /* 0x00ff1204100075ea */ /* 0x0003e4000820000b */
[----:B-1----:R-:W-:Y:S01]  /*ccb0*/  R2UR.FILL UR19, R3 ;  /* 0x00000000031372ca */ /* 0x002fe200004e0000 */
[----:B------:R-:W-:Y:S01]  /*ccc0*/  UMOV UR16, 0x0 ;  /* 0x0000000000107882 */ /* 0x000fe20000000000 */
[----:B------:R-:W-:Y:S01]  /*ccd0*/  R2UR.FILL UR18, R2 ;  /* 0x00000000021272ca */ /* 0x000fe200004e0000 */
[----:B------:R-:W-:Y:S01]  /*cce0*/  VIADD R2, R0, 0x80 ;  /* 0x0000008000027836 */ /* 0x000fe20000000000 */
[----:B------:R-:W-:Y:S01]  /*ccf0*/  UMOV UR17, 0x8410490 ;  /* 0x0841049000117882 */ /* 0x000fe20000000000 */
[----:B------:R-:W-:Y:S03]  /*cd00*/  IMAD.MOV.U32 R3, RZ, RZ, 0x80 ;  /* 0x00000080ff037424 */ /* 0x000fe600078e00ff */
[----:B------:R-:W-:Y:S01]  /*cd10*/  R2UR UR6, R2 ;  /* 0x00000000020672ca */ /* 0x000fe200000e0000 */
[----:B------:R-:W-:Y:S01]  /*cd20*/  VIADD R2, R0, 0x100 ;  /* 0x0000010000027836 */ /* 0x000fe20000000000 */
[C---:B------:R-:W-:Y:S02]  /*cd30*/  R2UR UR10, R3.reuse ;  /* 0x00000000030a72ca */ /* 0x040fe400000e0000 */
[C---:B------:R-:W-:Y:S02]  /*cd40*/  R2UR UR12, R3.reuse ;  /* 0x00000000030c72ca */ /* 0x040fe400000e0000 */
[----:B------:R-:W-:Y:S01]  /*cd50*/  R2UR UR8, R2 ;  /* 0x00000000020872ca */ /* 0x000fe200000e0000 */
[----:B------:R-:W-:Y:S01]  /*cd60*/  VIADD R2, R0, 0x180 ;  /* 0x0000018000027836 */ /* 0x000fe20000000000 */
[----:B------:R-:W-:Y:S04]  /*cd70*/  R2UR UR11, R3 ;  /* 0x00000000030b72ca */ /* 0x000fe800000e0000 */
[----:B------:R-:W-:Y:S01]  /*cd80*/  R2UR UR4, R2 ;  /* 0x00000000020472ca */ /* 0x000fe200000e0000 */
[----:B------:R-:W-:Y:S02]  /*cd90*/  VIADD R2, R0, 0x200 ;  /* 0x0000020000027836 */ /* 0x000fe40000000000 */
[----:B------:R1:W-:Y:S03]  /*cda0*/  UTCHMMA.2CTA gdesc[UR14], gdesc[UR6], tmem[UR10], tmem[UR16], idesc[UR17], UPT ;  /* 0x00ff10060e0075ea */ /* 0x0003e6000ba0000a */
[----:B-1----:R-:W-:Y:S01]  /*cdb0*/  R2UR UR6, R2 ;  /* 0x00000000020672ca */ /* 0x002fe200000e0000 */
[----:B------:R-:W-:Y:S01]  /*cdc0*/  UMOV UR14, 0x0 ;  /* 0x00000000000e7882 */ /* 0x000fe20000000000 */
[----:B------:R-:W-:Y:S01]  /*cdd0*/  R2UR.FILL UR17, R5 ;  /* 0x00000000051172ca */ /* 0x000fe200004e0000 */
[----:B------:R-:W-:Y:S01]  /*cde0*/  UMOV UR15, 0x8410490 ;  /* 0x08410490000f7882 */ /* 0x000fe20000000000 */
[----:B------:R-:W-:Y:S01]  /*cdf0*/  R2UR.FILL UR16, R4 ;  /* 0x00000000041072ca */ /* 0x000fe200004e0000 */
[----:B------:R1:W-:Y:S02]  /*ce00*/  UTCHMMA.2CTA gdesc[UR76], gdesc[UR8], tmem[UR12], tmem[UR14], idesc[UR15], UPT ;  /* 0x00ff0e084c0075ea */ /* 0x0003e4000ba0000c */
[----:B------:R2:W-:Y:S01]  /*ce10*/  UTCHMMA.2CTA gdesc[UR74], gdesc[UR4], tmem[UR11], tmem[UR14], idesc[UR15], UPT ;  /* 0x00ff0e044a0075ea */ /* 0x0005e2000ba0000b */
[----:B------:R-:W-:Y:S05]  /*ce20*/  VIADD R2, R0, 0x280 ;  /* 0x0000028000027836 */ /* 0x000fea0000000000 */
[----:B------:R3:W-:Y:S01]  /*ce30*/  UTCHMMA.2CTA gdesc[UR72], gdesc[UR6], tmem[UR10], tmem[UR14], idesc[UR15], UPT ;  /* 0x00ff0e06480075ea */ /* 0x0007e2000ba0000a */
[----:B-1----:R-:W-:Y:S01]  /*ce40*/  R2UR UR8, R2 ;  /* 0x00000000020872ca */ /* 0x002fe200000e0000 */
[----:B--2---:R-:W-:Y:S01]  /*ce50*/  UMOV UR11, 0x8410490 ;  /* 0x08410490000b7882 */ /* 0x004fe20000000000 */
[C---:B------:R-:W-:Y:S02]  /*ce60*/  VIADD R2, R0.reuse, 0x300 ;  /* 0x0000030000027836 */ /* 0x040fe40000000000 */
[----:B------:R-:W-:Y:S03]  /*ce70*/  VIADD R0, R0, 0x380 ;  /* 0x0000038000007836 */ /* 0x000fe60000000000 */
[----:B------:R-:W-:Y:S01]  /*ce80*/  R2UR UR4, R2 ;  /* 0x00000000020472ca */ /* 0x000fe200000e0000 */
[----:B---3--:R-:W-:Y:S01]  /*ce90*/  UMOV UR10, 0x0 ;  /* 0x00000000000a7882 */ /* 0x008fe20000000000 */
[----:B------:R-:W-:Y:S01]  /*cea0*/  R2UR UR6, R0 ;  /* 0x00000000000672ca */ /* 0x000fe200000e0000 */
[----:B------:R-:W-:Y:S01]  /*ceb0*/  IMAD.MOV.U32 R2, RZ, RZ, 0x80 ;  /* 0x00000080ff027424 */ /* 0x000fe200078e00ff */
[----:B------:R-:W-:Y:S02]  /*cec0*/  @P0 LOP3.LUT R0, R25, 0xffff, RZ, 0xc0, !PT ;  /* 0x0000ffff19000812 */ /* 0x000fe400078ec0ff */
[----:B------:R-:W-:Y:S01]  /*ced0*/  R2UR.FILL UR15, R7 ;  /* 0x00000000070f72ca */ /* 0x000fe200004e0000 */
[----:B------:R1:W-:Y:S01]  /*cee0*/  UTCHMMA.2CTA gdesc[UR70], gdesc[UR8], tmem[UR12], tmem[UR10], idesc[UR11], UPT ;  /* 0x00ff0a08460075ea */ /* 0x0003e2000ba0000c */
[----:B------:R-:W-:Y:S02]  /*cef0*/  R2UR.FILL UR14, R6 ;  /* 0x00000000060e72ca */ /* 0x000fe400004e0000 */
[----:B-1----:R-:W-:Y:S01]  /*cf00*/  R2UR UR10, R2 ;  /* 0x00000000020a72ca */ /* 0x002fe200000e0000 */
[----:B------:R-:W-:Y:S01]  /*cf10*/  UMOV UR8, 0x0 ;  /* 0x0000000000087882 */ /* 0x000fe20000000000 */
[----:B------:R-:W-:Y:S01]  /*cf20*/  R2UR UR11, R3 ;  /* 0x00000000030b72ca */ /* 0x000fe200000e0000 */
[----:B------:R-:W-:Y:S01]  /*cf30*/  UMOV UR9, 0x8410490 ;  /* 0x0841049000097882 */ /* 0x000fe20000000000 */
[----:B------:R-:W-:Y:S11]  /*cf40*/  @P0 VIADD R2, R8, 0x50 ;  /* 0x0000005008020836 */ /* 0x000ff60000000000 */
[----:B------:R1:W-:Y:S01]  /*cf50*/  UTCHMMA.2CTA gdesc[UR68], gdesc[UR4], tmem[UR11], tmem[UR8], idesc[UR9], UPT ;  /* 0x00ff0804440075ea */ /* 0x0003e2000ba0000b */
[----:B------:R2:W-:Y:S01]  /*cf60*/  UTCHMMA.2CTA gdesc[UR66], gdesc[UR6], tmem[UR10], tmem[UR8], idesc[UR9], UPT ;  /* 0x00ff0806420075ea */ /* 0x0005e2000ba0000a */
[----:B-1----:R-:W-:Y:S01]  /*cf70*/  @P0 R2UR UR4, R0 ;  /* 0x00000000000402ca */ /* 0x002fe200000e0000 */
[----:B------:R-:W-:Y:S01]  /*cf80*/  UIADD3 UR5, UPT, UPT, UR13, 0xb0, URZ ;  /* 0x000000b00d057890 */ /* 0x000fe2000fffe0ff */
[----:B--2---:R-:W-:Y:S01]  /*cf90*/  @P0 R2UR UR8, R2 ;  /* 0x00000000020802ca */ /* 0x004fe200000e0000 */
[----:B------:R-:W-:Y:S01]  /*cfa0*/  IMAD.U32 R2, R63, -0x80000000, RZ ;  /* 0x800000003f027824 */ /* 0x000fe200078e00ff */
[----:B------:R-:W-:Y:S01]  /*cfb0*/  UMOV UR9, 0x3 ;  /* 0x0000000300097882 */ /* 0x000fe20000000000 */
[----:B------:R-:W-:Y:S05]  /*cfc0*/  VIADD R0, R9, 0x1 ;  /* 0x0000000109007836 */ /* 0x000fea0000000000 */
[----:B------:R-:W-:Y:S04]  /*cfd0*/  ISETP.NE.AND P0, PT, R0, 0x2, PT ;  /* 0x000000020000780c */ /* 0x000fe80003f05270 */
[----:B------:R-:W-:Y:S01]  /*cfe0*/  SEL R3, RZ, 0x1, P0 ;  /* 0x00000001ff037807 */ /* 0x000fe20000000000 */
[----:B------:R1:W-:Y:S01]  /*cff0*/  UTCBAR.2CTA.MULTICAST [UR8], URZ, UR4 ;  /* 0x000000ff080073e9 */ /* 0x0003e20008200804 */
[----:B------:R1:W-:Y:S01]  /*d000*/  UTCBAR.2CTA.MULTICAST [UR5], URZ, UR9 ;  /* 0x000000ff050073e9 */ /* 0x0003e20008200809 */
[----:B------:R-:W2:Y:S01]  /*d010*/  SYNCS.PHASECHK.TRANS64.TRYWAIT P1, [UR13+0xc8], R2 ;  /* 0x0000c802ff0075a7 */ /* 0x000ea2000802110d */
[----:B------:R-:W-:Y:S02]  /*d020*/  LOP3.LUT R19, R12, R3, RZ, 0x3c, !PT ;  /* 0x000000030c137212 */ /* 0x000fe400078e3cff */
[----:B------:R-:W-:Y:S03]  /*d030*/  SEL R16, R0, RZ, P0 ;  /* 0x000000ff00107207 */ /* 0x000fe60000000000 */
[----:B------:R-:W-:Y:S01]  /*d040*/  IMAD.U32 R4, R19, -0x80000000, RZ ;  /* 0x8000000013047824 */ /* 0x000fe200078e00ff */
[----:B------:R-:W-:Y:S01]  /*d050*/  LEA R8, R16, UR13, 0x3 ;  /* 0x0000000d10087c11 */ /* 0x000fe2000f8e18ff */
[----:B-12---:R-:W-:Y:S06]  /*d060*/  @!P1 BRA `(.L_x_118) ;  /* 0x00000164000c9947 */ /* 0x006fec0003800000 */
.L_x_314:
        /* <DEDUP_REMOVED lines=8> */
.L_x_316:
        /* <DEDUP_REMOVED lines=64> */
[----:B------:R-:W-:Y:S01]  /*d4f0*/  VIADD R0, R14, 0x1 ;  /* 0x000000010e007836 */ /* 0x000fe20000000000 */
[----:B--2---:R-:W-:Y:S01]  /*d500*/  @P0 R2UR UR9, R2 ;  /* 0x00000000020902ca */ /* 0x004fe200000e0000 */
[----:B------:R-:W-:Y:S02]  /*d510*/  UIADD3 UR8, UPT, UPT, UR13, 0xc0, URZ ;  /* 0x000000c00d087890 */ /* 0x000fe4000fffe0ff */
[----:B------:R-:W-:Y:S01]  /*d520*/  UIADD3 UR5, UPT, UPT, UR13, 0xa8, URZ ;  /* 0x000000a80d057890 */ /* 0x000fe2000fffe0ff */
[C---:B------:R-:W-:Y:S01]  /*d530*/  ISETP.NE.AND P0, PT, R0.reuse, 0x2, PT ;  /* 0x000000020000780c */ /* 0x040fe20003f05270 */
[----:B------:R-:W-:Y:S03]  /*d540*/  UMOV UR11, 0x3 ;  /* 0x00000003000b7882 */ /* 0x000fe60000000000 */
[----:B------:R-:W-:Y:S02]  /*d550*/  SEL R2, RZ, 0x1, P0 ;  /* 0x00000001ff027807 */ /* 0x000fe40000000000 */
[----:B------:R-:W-:Y:S01]  /*d560*/  SEL R21, R0, RZ, P0 ;  /* 0x000000ff00157207 */ /* 0x000fe20000000000 */
[----:B------:R-:W-:Y:S01]  /*d570*/  IMAD.U32 R0, R60, -0x80000000, RZ ;  /* 0x800000003c007824 */ /* 0x000fe200078e00ff */
[----:B------:R-:W-:Y:S01]  /*d580*/  LOP3.LUT R20, R20, R2, RZ, 0x3c, !PT ;  /* 0x0000000214147212 */ /* 0x000fe200078e3cff */
[----:B------:R1:W-:Y:S01]  /*d590*/  UTCBAR.2CTA.MULTICAST [UR9], URZ, UR4 ;  /* 0x000000ff090073e9 */ /* 0x0003e20008200804 */
[----:B------:R-:W-:Y:S01]  /*d5a0*/  LEA R18, R21, UR13, 0x3 ;  /* 0x0000000d15127c11 */ /* 0x000fe2000f8e18ff */
[----:B------:R1:W-:Y:S01]  /*d5b0*/  UTCBAR.2CTA.MULTICAST [UR8], URZ, UR11 ;  /* 0x000000ff080073e9 */ /* 0x0003e2000820080b */
[----:B------:R1:W-:Y:S01]  /*d5c0*/  UTCBAR.2CTA.MULTICAST [UR5], URZ, UR11 ;  /* 0x000000ff050073e9 */ /* 0x0003e2000820080b */
[----:B------:R-:W-:Y:S04]  /*d5d0*/  IMAD.U32 R2, R20, -0x80000000, RZ ;  /* 0x8000000014027824 */ /* 0x000fe800078e00ff */
[----:B------:R-:W2:Y:S02]  /*d5e0*/  SYNCS.PHASECHK.TRANS64.TRYWAIT P0, [R18+URZ+0x90], R2 ;  /* 0x00009002120075a7 */ /* 0x000ea400080011ff */
[----:B-12---:R-:W-:Y:S05]  /*d5f0*/  @!P0 BRA `(.L_x_120) ;  /* 0x0000015c00e08947 */ /* 0x006fea0003800000 */
.L_x_318:
[----:B------:R-:W2:Y:S01]  /*d600*/  SYNCS.PHASECHK.TRANS64.TRYWAIT P0, [UR13+0x10], R0 ;  /* 0x00001000ff0075a7 */ /* 0x000ea2000800110d */
[----:B------:R-:W-:Y:S01]  /*d610*/  HFMA2 R105, -RZ, RZ, 0, 0 ;  /* 0x00000000ff697431 */ /* 0x000fe200000001ff */
[----:B--2---:R-:W-:Y:S06]  /*d620*/  @!P0 BRA `(.L_x_121) ;  /* 0x0000015c00ec8947 */ /* 0x004fec0003800000 */
.L_x_320:
[----:B------:R-:W-:Y:S02]  /*d630*/  MOV.SPILL R12, UR25 ;  /* 0x00000019000c7c02 */ /* 0x000fe40009000f00 */
[----:B------:R-:W-:Y:S02]  /*d640*/  ELECT P0, URZ, PT ;  /* 0x0000000000ff782f */ /* 0x000fe40003800000 */
[----:B------:R-:W-:Y:S02]  /*d650*/  MOV.SPILL R9, UR22 ;  /* 0x0000001600097c02 */ /* 0x000fe40009000f00 */
[----:B------:R-:W-:Y:S02]  /*d660*/  R2UR UR25, R53 ;  /* 0x00000000351972ca */ /* 0x000fe400000e0000 */
[----:B------:R-:W-:Y:S02]  /*d670*/  R2UR UR22, R54 ;  /* 0x00000000361672ca */ /* 0x000fe400000e0000 */
[----:B------:R-:W-:Y:S02]  /*d680*/  R2UR UR7, R105 ;  /* 0x00000000690772ca */ /* 0x000fe400000e0000 */
[----:B------:R-:W-:Y:S01]  /*d690*/  MOV.SPILL R13, UR26 ;  /* 0x0000001a000d7c02 */ /* 0x000fe20009000f00 */
[----:B------:R-:W-:Y:S01]  /*d6a0*/  UMOV UR26, 0x0 ;  /* 0x00000000001a7882 */ /* 0x000fe20000000000 */
[----:B------:R-:W-:Y:S02]  /*d6b0*/  R2UR UR4, R50 ;  /* 0x00000000320472ca */ /* 0x000fe400000e0000 */
[----:B-1----:R-:W-:Y:S02]  /*d6c0*/  MOV.SPILL R3, UR16 ;  /* 0x0000001000037c02 */ /* 0x002fe40009000f00 */
[----:B------:R-:W-:Y:S02]  /*d6d0*/  MOV.SPILL R2, UR15 ;  /* 0x0000000f00027c02 */ /* 0x000fe40009000f00 */
[----:B------:R-:W-:Y:S02]  /*d6e0*/  MOV.SPILL R0, UR14 ;  /* 0x0000000e00007c02 */ /* 0x000fe40009000f00 */
[----:B------:R-:W-:Y:S02]  /*d6f0*/  R2UR UR16, R44 ;  /* 0x000000002c1072ca */ /* 0x000fe400000e0000 */
[----:B------:R-:W-:Y:S02]  /*d700*/  R2UR UR14, R46 ;  /* 0x000000002e0e72ca */ /* 0x000fe400000e0000 */
[----:B------:R-:W-:Y:S02]  /*d710*/  R2UR UR15, R47 ;  /* 0x000000002f0f72ca */ /* 0x000fe400000e0000 */
[----:B------:R-:W-:Y:S02]  /*d720*/  MOV.SPILL R11, UR24 ;  /* 0x00000018000b7c02 */ /* 0x000fe40009000f00 */
[----:B------:R-:W-:Y:S02]  /*d730*/  MOV.SPILL R10, UR23 ;  /* 0x00000017000a7c02 */ /* 0x000fe40009000f00 */
[----:B------:R-:W-:Y:S02]  /*d740*/  R2UR UR24, R52 ;  /* 0x00000000341872ca */ /* 0x000fe400000e0000 */
[----:B------:R-:W-:Y:S02]  /*d750*/  R2UR UR23, R55 ;  /* 0x00000000371772ca */ /* 0x000fe400000e0000 */
[----:B------:R-:W-:Y:S01]  /*d760*/  MOV.SPILL R14, UR27 ;  /* 0x0000001b000e7c02 */ /* 0x000fe20009000f00 */
[----:B------:R-:W-:Y:S01]  /*d770*/  UMOV UR27, 0x8200490 ;  /* 0x08200490001b7882 */ /* 0x000fe20000000000 */
[----:B------:R-:W-:Y:S02]  /*d780*/  MOV.SPILL R6, UR19 ;  /* 0x0000001300067c02 */ /* 0x000fe40009000f00 */
[----:B------:R-:W-:Y:S02]  /*d790*/  MOV.SPILL R5, UR18 ;  /* 0x0000001200057c02 */ /* 0x000fe40009000f00 */
[----:B------:R-:W-:Y:S02]  /*d7a0*/  R2UR UR5, R51 ;  /* 0x00000000330572ca */ /* 0x000fe400000e0000 */
[----:B------:R-:W-:Y:S02]  /*d7b0*/  R2UR UR18, R48 ;  /* 0x00000000301272ca */ /* 0x000fe400000e0000 */
[----:B------:R-:W-:Y:S01]  /*d7c0*/  R2UR UR19, R49 ;  /* 0x00000000311372ca */ /* 0x000fe200000e0000 */
[----:B------:R1:W-:Y:S01]  /*d7d0*/  UTCHMMA.2CTA gdesc[UR22], gdesc[UR24], tmem[UR7], tmem[UR26], idesc[UR27], !UPT ;  /* 0x00ff1a18160075ea */ /* 0x0003e2000fa00007 */
[----:B------:R-:W-:Y:S01]  /*d7e0*/  MOV.SPILL R8, UR21 ;  /* 0x0000001500087c02 */ /* 0x000fe20009000f00 */
[----:B------:R-:W-:Y:S01]  /*d7f0*/  UMOV UR21, 0x8200490 ;  /* 0x0820049000157882 */ /* 0x000fe20000000000 */
[----:B------:R-:W-:Y:S01]  /*d800*/  MOV.SPILL R7, UR20 ;  /* 0x0000001400077c02 */ /* 0x000fe20009000f00 */
[----:B------:R-:W-:Y:S01]  /*d810*/  UMOV UR20, 0x0 ;  /* 0x0000000000147882 */ /* 0x000fe20000000000 */
[----:B------:R-:W-:Y:S02]  /*d820*/  MOV.SPILL R4, UR17 ;  /* 0x0000001100047c02 */ /* 0x000fe40009000f00 */
[----:B------:R-:W-:Y:S02]  /*d830*/  R2UR UR17, R45 ;  /* 0x000000002d1172ca */ /* 0x000fe400000e0000 */
[----:B------:R-:W-:Y:S02]  /*d840*/  R2UR UR10, R40 ;  /* 0x00000000280a72ca */ /* 0x000fe400000e0000 */
[----:B------:R-:W-:Y:S02]  /*d850*/  R2UR UR11, R41 ;  /* 0x00000000290b72ca */ /* 0x000fe400000e0000 */
[----:B------:R-:W-:Y:S02]  /*d860*/  R2UR UR8, R42 ;  /* 0x000000002a0872ca */ /* 0x000fe400000e0000 */
[----:B------:R-:W-:Y:S02]  /*d870*/  R2UR UR9, R43 ;  /* 0x000000002b0972ca */ /* 0x000fe400000e0000 */
[----:B-1----:R-:W-:Y:S01]  /*d880*/  R2UR.FILL UR22, R9 ;  /* 0x00000000091672ca */ /* 0x002fe200004e0000 */
[----:B------:R-:W-:Y:S01]  /*d890*/  IMAD.MOV.U32 R9, RZ, RZ, RZ ;  /* 0x000000ffff097224 */ /* 0x000fe200078e00ff */
[----:B------:R-:W-:Y:S01]  /*d8a0*/  R2UR.FILL UR26, R13 ;  /* 0x000000000d1a72ca */ /* 0x000fe200004e0000 */
[----:B------:R-:W-:Y:S01]  /*d8b0*/  UMOV UR7, 0x8200490 ;  /* 0x0820049000077882 */ /* 0x000fe20000000000 */
[----:B------:R-:W-:Y:S02]  /*d8c0*/  R2UR.FILL UR25, R12 ;  /* 0x000000000c1972ca */ /* 0x000fe400004e0000 */
[----:B------:R-:W-:Y:S02]  /*d8d0*/  R2UR UR6, R9 ;  /* 0x00000000090672ca */ /* 0x000fe400000e0000 */
[----:B------:R-:W-:Y:S01]  /*d8e0*/  R2UR.FILL UR27, R14 ;  /* 0x000000000e1b72ca */ /* 0x000fe200004e0000 */
[----:B------:R-:W-:Y:S01]  /*d8f0*/  IMAD.MOV.U32 R14, RZ, RZ, RZ ;  /* 0x000000ffff0e7224 */ /* 0x000fe200078e00ff */
[----:B------:R-:W-:Y:S02]  /*d900*/  R2UR.FILL UR24, R11 ;  /* 0x000000000b1872ca */ /* 0x000fe400004e0000 */
[----:B------:R-:W-:Y:S07]  /*d910*/  R2UR.FILL UR23, R10 ;  /* 0x000000000a1772ca */ /* 0x000fee00004e0000 */
[----:B------:R1:W-:Y:S02]  /*d920*/  UTCHMMA.2CTA gdesc[UR4], gdesc[UR18], tmem[UR6], tmem[UR20], idesc[UR21], UPT ;  /* 0x00ff1412040075ea */ /* 0x0003e4000ba00006 */
[----:B-1----:R-:W-:Y:S01]  /*d930*/  R2UR.FILL UR20, R7 ;  /* 0x00000000071472ca */ /* 0x002fe200004e0000 */
[----:B------:R-:W-:Y:S01]  /*d940*/  IMAD.MOV.U32 R7, RZ, RZ, RZ ;  /* 0x000000ffff077224 */ /* 0x000fe200078e00ff */
[----:B------:R-:W-:Y:S01]  /*d950*/  R2UR.FILL UR21, R8 ;  /* 0x00000000081572ca */ /* 0x000fe200004e0000 */
[----:B------:R-:W-:Y:S01]  /*d960*/  UMOV UR18, 0x0 ;  /* 0x0000000000127882 */ /* 0x000fe20000000000 */
[----:B------:R-:W-:Y:S01]  /*d970*/  UMOV UR19, 0x8200490 ;  /* 0x0820049000137882 */ /* 0x000fe20000000000 */
[----:B------:R-:W-:Y:S01]  /*d980*/  UMOV UR6, 0x0 ;  /* 0x0000000000067882 */ /* 0x000fe20000000000 */
[----:B------:R-:W-:Y:S11]  /*d990*/  R2UR UR5, R7 ;  /* 0x00000000070572ca */ /* 0x000ff600000e0000 */
[----:B------:R-:W-:Y:S02]  /*d9a0*/  @!UPT UIADD3 URZ, UPT, UPT, URZ, URZ, URZ ;  /* 0x000000fffffff290 */ /* 0x000fe4000fffe0ff */
[----:B------:R1:W-:Y:S02]  /*d9b0*/  UTCHMMA.2CTA gdesc[UR14], gdesc[UR16], tmem[UR5], tmem[UR18], idesc[UR19], UPT ;  /* 0x00ff12100e0075ea */ /* 0x0003e4000ba00005 */
[----:B-1----:R-:W-:Y:S01]  /*d9c0*/  R2UR.FILL UR14, R0 ;  /* 0x00000000000e72ca */ /* 0x002fe200004e0000 */
[----:B------:R-:W-:Y:S01]  /*d9d0*/  IMAD.MOV.U32 R0, RZ, RZ, RZ ;  /* 0x000000ffff007224 */ /* 0x000fe200078e00ff */
[----:B------:R-:W-:Y:S02]  /*d9e0*/  R2UR.FILL UR15, R2 ;  /* 0x00000000020f72ca */ /* 0x000fe400004e0000 */
[----:B------:R-:W-:Y:S02]  /*d9f0*/  R2UR.FILL UR16, R3 ;  /* 0x00000000031072ca */ /* 0x000fe400004e0000 */
[----:B------:R-:W-:Y:S02]  /*da00*/  R2UR UR4, R0 ;  /* 0x00000000000472ca */ /* 0x000fe400000e0000 */
[----:B------:R-:W-:Y:S02]  /*da10*/  @P0 LOP3.LUT R0, R25, 0xffff, RZ, 0xc0, !PT ;  /* 0x0000ffff19000812 */ /* 0x000fe400078ec0ff */
[----:B------:R-:W-:Y:S02]  /*da20*/  R2UR.FILL UR19, R6 ;  /* 0x00000000061372ca */ /* 0x000fe400004e0000 */
[----:B------:R-:W-:Y:S02]  /*da30*/  R2UR.FILL UR18, R5 ;  /* 0x00000000051272ca */ /* 0x000fe400004e0000 */
[----:B------:R-:W-:Y:S05]  /*da40*/  R2UR.FILL UR17, R4 ;  /* 0x00000000041172ca */ /* 0x000fea00004e0000 */
[----:B------:R1:W-:Y:S02]  /*da50*/  UTCHMMA.2CTA gdesc[UR8], gdesc[UR10], tmem[UR4], tmem[UR6], idesc[UR7], UPT ;  /* 0x00ff060a080075ea */ /* 0x0003e4000ba00004 */
[----:B-1----:R-:W-:Y:S01]  /*da60*/  @P0 R2UR UR7, R0 ;  /* 0x00000000000702ca */ /* 0x002fe200000e0000 */
[----:B------:R-:W-:Y:S01]  /*da70*/  VIADD R0, R15, 0x1 ;  /* 0x000000010f007836 */ /* 0x000fe20000000000 */
[----:B------:R-:W-:Y:S04]  /*da80*/  UIADD3 UR8, UPT, UPT, UR13, 0x18, URZ ;  /* 0x000000180d087890 */ /* 0x000fe8000fffe0ff */
[C---:B------:R-:W-:Y:S04]  /*da90*/  ISETP.NE.AND P0, PT, R0.reuse, 0x2, PT ;  /* 0x000000020000780c */ /* 0x040fe80003f05270 */
[----:B------:R-:W-:Y:S02]  /*daa0*/  SEL R2, RZ, 0x1, P0 ;  /* 0x00000001ff027807 */ /* 0x000fe40000000000 */
[----:B------:R-:W-:Y:S01]  /*dab0*/  SEL R12, R0, RZ, P0 ;  /* 0x000000ff000c7207 */ /* 0x000fe20000000000 */
[----:B------:R1:W-:Y:S01]  /*dac0*/  UTCBAR.2CTA.MULTICAST [UR8], URZ, UR7 ;  /* 0x000000ff080073e9 */ /* 0x0003e20008200807 */
[----:B------:R-:W-:Y:S02]  /*dad0*/  LOP3.LUT R13, R17, R2, RZ, 0x3c, !PT ;  /* 0x00000002110d7212 */ /* 0x000fe400078e3cff */
[C---:B------:R-:W-:Y:S02]  /*dae0*/  LEA R9, R12.reuse, UR13, 0x3 ;  /* 0x0000000d0c097c11 */ /* 0x040fe4000f8e18ff */
[----:B------:R-:W-:Y:S01]  /*daf0*/  LEA R0, R12, UR13, 0xf ;  /* 0x0000000d0c007c11 */ /* 0x000fe2000f8e78ff */
[----:B------:R-:W-:Y:S04]  /*db00*/  IMAD.U32 R3, R13, -0x80000000, RZ ;  /* 0x800000000d037824 */ /* 0x000fe800078e00ff */
[----:B------:R-:W2:Y:S01]  /*db10*/  SYNCS.PHASECHK.TRANS64.TRYWAIT P0, [R9+URZ+0x40], R3 ;  /* 0x00004003090075a7 */ /* 0x000ea200080011ff */
[----:B------:R-:W-:Y:S05]  /*db20*/  VIADD R0, R0, 0x14800 ;  /* 0x0001480000007836 */ /* 0x000fea0000000000 */
[----:B------:R-:W-:Y:S04]  /*db30*/  SHF.R.U32.HI R0, RZ, 0x4, R0 ;  /* 0x00000004ff007819 */ /* 0x000fe80000011600 */
[----:B------:R-:W-:Y:S04]  /*db40*/  LOP3.LUT R0, R0, 0x3fc0, RZ, 0xc0, !PT ;  /* 0x00003fc000007812 */ /* 0x000fe800078ec0ff */
[----:B------:R-:W-:Y:S01]  /*db50*/  LOP3.LUT R0, R0, 0x10000, RZ, 0xfc, !PT ;  /* 0x0001000000007812 */ /* 0x000fe200078efcff */
[----:B-12---:R-:W-:Y:S06]  /*db60*/  @!P0 BRA `(.L_x_122) ;  /* 0x0000015800bc8947 */ /* 0x006fec0003800000 */
.L_x_322:
[----:B-1----:R-:W-:Y:S01]  /*db70*/  MOV.SPILL R3, UR18 ;  /* 0x0000001200037c02 */ /* 0x002fe20009000f00 */
[----:B------:R-:W-:Y:S01]  /*db80*/  UMOV UR7, 0x40004040 ;  /* 0x4000404000077882 */ /* 0x000fe20000000000 */
[----:B------:R-:W-:Y:S01]  /*db90*/  R2UR UR18, R38 ;  /* 0x00000000261272ca */ /* 0x000fe200000e0000 */
[----:B------:R-:W-:Y:S01]  /*dba0*/  UMOV UR9, 0x40004040 ;  /* 0x4000404000097882 */ /* 0x000fe20000000000 */
[----:B------:R-:W-:Y:S01]  /*dbb0*/  R2UR UR6, R0 ;  /* 0x00000000000672ca */ /* 0x000fe200000e0000 */
[----:B------:R-:W-:Y:S01]  /*dbc0*/  UMOV UR5, 0x40004040 ;  /* 0x4000404000057882 */ /* 0x000fe20000000000 */
[----:B------:R-:W-:Y:S01]  /*dbd0*/  R2UR UR10, R14 ;  /* 0x000000000e0a72ca */ /* 0x000fe200000e0000 */
[----:B------:R-:W-:Y:S01]  /*dbe0*/  VIADD R2, R0, 0x2 ;  /* 0x0000000200027836 */ /* 0x000fe20000000000 */
[----:B------:R-:W-:Y:S01]  /*dbf0*/  MOV.SPILL R5, UR20 ;  /* 0x0000001400057c02 */ /* 0x000fe20009000f00 */
[----:B------:R-:W-:Y:S01]  /*dc00*/  IMAD.MOV.U32 R14, RZ, RZ, RZ ;  /* 0x000000ffff0e7224 */ /* 0x000fe200078e00ff */
[----:B------:R-:W-:Y:S01]  /*dc10*/  MOV.SPILL R11, UR15 ;  /* 0x0000000f000b7c02 */ /* 0x000fe20009000f00 */
[----:B------:R-:W-:Y:S01]  /*dc20*/  UMOV UR15, 0x8200490 ;  /* 0x08200490000f7882 */ /* 0x000fe20000000000 */
[----:B------:R-:W-:Y:S01]  /*dc30*/  R2UR UR8, R2 ;  /* 0x00000000020872ca */ /* 0x000fe200000e0000 */
[----:B------:R-:W-:Y:S01]  /*dc40*/  VIADD R2, R0, 0x4 ;  /* 0x0000000400027836 */ /* 0x000fe20000000000 */
[----:B------:R-:W-:Y:S02]  /*dc50*/  R2UR UR12, R14 ;  /* 0x000000000e0c72ca */ /* 0x000fe400000e0000 */
[----:B------:R-:W-:Y:S02]  /*dc60*/  ELECT P0, URZ, PT ;  /* 0x0000000000ff782f */ /* 0x000fe40003800000 */
[----:B------:R-:W-:Y:S02]  /*dc70*/  R2UR UR20, R34 ;  /* 0x00000000221472ca */ /* 0x000fe400000e0000 */
[----:B------:R-:W-:Y:S01]  /*dc80*/  R2UR UR4, R2 ;  /* 0x00000000020472ca */ /* 0x000fe200000e0000 */
[----:B------:R-:W-:Y:S01]  /*dc90*/  VIADD R2, R0, 0x6 ;  /* 0x0000000600027836 */ /* 0x000fe20000000000 */
[----:B------:R-:W-:Y:S02]  /*dca0*/  R2UR UR11, R14 ;  /* 0x000000000e0b72ca */ /* 0x000fe400000e0000 */
[----:B------:R-:W-:Y:S02]  /*dcb0*/  MOV.SPILL R4, UR19 ;  /* 0x0000001300047c02 */ /* 0x000fe40009000f00 */
[----:B------:R-:W-:Y:S02]  /*dcc0*/  R2UR UR19, R39 ;  /* 0x00000000271372ca */ /* 0x000fe400000e0000 */
[----:B------:R-:W-:Y:S02]  /*dcd0*/  MOV.SPILL R8, UR17 ;  /* 0x0000001100087c02 */ /* 0x000fe40009000f00 */
[----:B------:R-:W-:Y:S02]  /*dce0*/  MOV.SPILL R7, UR16 ;  /* 0x0000001000077c02 */ /* 0x000fe40009000f00 */
[----:B------:R-:W-:Y:S02]  /*dcf0*/  MOV.SPILL R6, UR21 ;  /* 0x0000001500067c02 */ /* 0x000fe40009000f00 */
[----:B------:R-:W-:Y:S02]  /*dd00*/  R2UR UR16, R36 ;  /* 0x00000000241072ca */ /* 0x000fe400000e0000 */
[----:B------:R-:W-:Y:S02]  /*dd10*/  R2UR UR17, R37 ;  /* 0x00000000251172ca */ /* 0x000fe400000e0000 */
[----:B------:R-:W-:Y:S01]  /*dd20*/  MOV.SPILL R10, UR14 ;  /* 0x0000000e000a7c02 */ /* 0x000fe20009000f00 */
[----:B------:R-:W-:Y:S01]  /*dd30*/  UMOV UR14, 0x0 ;  /* 0x00000000000e7882 */ /* 0x000fe20000000000 */
[----:B------:R-:W-:Y:S01]  /*dd40*/  R2UR UR21, R35 ;  /* 0x00000000231572ca */ /* 0x000fe200000e0000 */
[----:B------:R1:W-:Y:S08]  /*dd50*/  UTCHMMA.2CTA gdesc[UR18], gdesc[UR6], tmem[UR10], tmem[UR14], idesc[UR15], UPT ;  /* 0x00ff0e06120075ea */ /* 0x0003f0000ba0000a */
[----:B------:R2:W-:Y:S04]  /*dd60*/  UTCHMMA.2CTA gdesc[UR16], gdesc[UR8], tmem[UR12], tmem[UR14], idesc[UR15], UPT ;  /* 0x00ff0e08100075ea */ /* 0x0005e8000ba0000c */
[----:B------:R3:W-:Y:S01]  /*dd70*/  UTCHMMA.2CTA gdesc[UR20], gdesc[UR4], tmem[UR11], tmem[UR14], idesc[UR15], UPT ;  /* 0x00ff0e04140075ea */ /* 0x0007e2000ba0000b */
[----:B-1----:R-:W-:Y:S02]  /*dd80*/  R2UR UR18, R32 ;  /* 0x00000000201272ca */ /* 0x002fe400000e0000 */
[----:B------:R-:W-:Y:S01]  /*dd90*/  R2UR UR6, R2 ;  /* 0x00000000020672ca */ /* 0x000fe200000e0000 */
[----:B------:R-:W-:Y:S01]  /*dda0*/  VIADD R2, R0, 0x200 ;  /* 0x0000020000027836 */ /* 0x000fe20000000000 */
[----:B------:R-:W-:Y:S02]  /*ddb0*/  R2UR UR10, R14 ;  /* 0x000000000e0a72ca */ /* 0x000fe400000e0000 */
[----:B------:R-:W-:Y:S02]  /*ddc0*/  R2UR UR19, R33 ;  /* 0x00000000211372ca */ /* 0x000fe400000e0000 */
[----:B--2---:R-:W-:Y:S01]  /*ddd0*/  R2UR UR8, R2 ;  /* 0x00000000020872ca */ /* 0x004fe200000e0000 */
[----:B------:R-:W-:Y:S01]  /*dde0*/  VIADD R2, R0, 0x202 ;  /* 0x0000020200027836 */ /* 0x000fe20000000000 */
[----:B------:R-:W-:Y:S02]  /*ddf0*/  R2UR UR16, R30 ;  /* 0x000000001e1072ca */ /* 0x000fe400000e0000 */
[----:B---3--:R-:W-:Y:S01]  /*de00*/  R2UR UR15, R29 ;  /* 0x000000001d0f72ca */ /* 0x008fe200000e0000 */
[----:B------:R-:W-:Y:S01]  /*de10*/  UMOV UR20, 0x0 ;  /* 0x0000000000147882 */ /* 0x000fe20000000000 */
[----:B------:R-:W-:Y:S01]  /*de20*/  R2UR UR4, R2 ;  /* 0x00000000020472ca */ /* 0x000fe200000e0000 */
[----:B------:R-:W-:Y:S01]  /*de30*/  UMOV UR21, 0x8200490 ;  /* 0x0820049000157882 */ /* 0x000fe20000000000 */
[----:B------:R-:W-:Y:S01]  /*de40*/  R2UR UR17, R31 ;  /* 0x000000001f1172ca */ /* 0x000fe200000e0000 */
[----:B------:R-:W-:Y:S01]  /*de50*/  UMOV UR11, 0x8200490 ;  /* 0x08200490000b7882 */ /* 0x000fe20000000000 */
[----:B------:R-:W-:Y:S01]  /*de60*/  R2UR UR14, R28 ;  /* 0x000000001c0e72ca */ /* 0x000fe200000e0000 */
[----:B------:R1:W-:Y:S01]  /*de70*/  UTCHMMA.2CTA gdesc[UR18], gdesc[UR6], tmem[UR10], tmem[UR20], idesc[UR21], UPT ;  /* 0x00ff1406120075ea */ /* 0x0003e2000ba0000a */
[----:B------:R-:W-:Y:S01]  /*de80*/  VIADD R2, R0, 0x204 ;  /* 0x0000020400027836 */ /* 0x000fe20000000000 */
[----:B-1----:R-:W-:Y:S01]  /*de90*/  R2UR.FILL UR18, R3 ;  /* 0x00000000031272ca */ /* 0x002fe200004e0000 */
[----:B------:R-:W-:Y:S03]  /*dea0*/  IMAD.MOV.U32 R3, RZ, RZ, RZ ;  /* 0x000000ffff037224 */ /* 0x000fe600078e00ff */
[----:B------:R-:W-:Y:S01]  /*deb0*/  R2UR UR6, R2 ;  /* 0x00000000020672ca */ /* 0x000fe200000e0000 */
[----:B------:R-:W-:Y:S01]  /*dec0*/  UMOV UR10, 0x0 ;  /* 0x00000000000a7882 */ /* 0x000fe20000000000 */
[----:B------:R-:W-:Y:S01]  /*ded0*/  R2UR.FILL UR20, R5 ;  /* 0x00000000051472ca */ /* 0x000fe200004e0000 */
[----:B------:R-:W-:Y:S01]  /*dee0*/  VIADD R2, R0, 0x206 ;  /* 0x0000020600027836 */ /* 0x000fe20000000000 */
[C---:B------:R-:W-:Y:S02]  /*def0*/  R2UR UR12, R3.reuse ;  /* 0x00000000030c72ca */ /* 0x040fe400000e0000 */
[----:B------:R-:W-:Y:S01]  /*df00*/  R2UR.FILL UR21, R6 ;  /* 0x00000000061572ca */ /* 0x000fe200004e0000 */
[----:B------:R-:W-:Y:S01]  /*df10*/  IMAD.MOV.U32 R6, RZ, RZ, RZ ;  /* 0x000000ffff067224 */ /* 0x000fe200078e00ff */
[----:B------:R-:W-:Y:S09]  /*df20*/  R2UR.FILL UR19, R4 ;  /* 0x00000000041372ca */ /* 0x000ff200004e0000 */
[----:B------:R1:W-:Y:S02]  /*df30*/  UTCHMMA.2CTA gdesc[UR16], gdesc[UR8], tmem[UR12], tmem[UR10], idesc[UR11], UPT ;  /* 0x00ff0a08100075ea */ /* 0x0003e4000ba0000c */
[C---:B-1----:R-:W-:Y:S01]  /*df40*/  R2UR UR11, R3.reuse ;  /* 0x00000000030b72ca */ /* 0x042fe200000e0000 */
[----:B------:R-:W-:Y:S01]  /*df50*/  UMOV UR16, 0x0 ;  /* 0x0000000000107882 */ /* 0x000fe20000000000 */
[----:B------:R-:W-:Y:S01]  /*df60*/  R2UR UR10, R3 ;  /* 0x00000000030a72ca */ /* 0x000fe200000e0000 */
[----:B------:R-:W-:Y:S01]  /*df70*/  UMOV UR17, 0x8200490 ;  /* 0x0820049000117882 */ /* 0x000fe20000000000 */
[----:B------:R-:W-:Y:S01]  /*df80*/  R2UR UR8, R2 ;  /* 0x00000000020872ca */ /* 0x000fe200000e0000 */
[----:B------:R-:W-:Y:S08]  /*df90*/  VIADD R2, R0, 0x400 ;  /* 0x0000040000027836 */ /* 0x000ff00000000000 */
[----:B------:R1:W-:Y:S02]  /*dfa0*/  UTCHMMA.2CTA gdesc[UR14], gdesc[UR4], tmem[UR11], tmem[UR16], idesc[UR17], UPT ;  /* 0x00ff10040e0075ea */ /* 0x0003e4000ba0000b */
[----:B-1----:R-:W-:Y:S01]  /*dfb0*/  R2UR UR4, R2 ;  /* 0x00000000020472ca */ /* 0x002fe200000e0000 */
[----:B------:R-:W-:Y:S01]  /*dfc0*/  UMOV UR15, 0x8200490 ;  /* 0x08200490000f7882 */ /* 0x000fe20000000000 */
[----:B------:R-:W-:Y:S01]  /*dfd0*/  R2UR.FILL UR17, R8 ;  /* 0x00000000081172ca */ /* 0x000fe200004e0000 */
[----:B------:R-:W-:Y:S01]  /*dfe0*/  UMOV UR14, 0x0 ;  /* 0x00000000000e7882 */ /* 0x000fe20000000000 */
[----:B------:R-:W-:Y:S01]  /*dff0*/  R2UR.FILL UR16, R7 ;  /* 0x00000000071072ca */ /* 0x000fe200004e0000 */
[----:B------:R1:W-:Y:S01]  /*e000*/  UTCHMMA.2CTA gdesc[UR64], gdesc[UR6], tmem[UR10], tmem[UR14], idesc[UR15], UPT ;  /* 0x00ff0e06400075ea */ /* 0x0003e2000ba0000a */
[----:B------:R-:W-:Y:S01]  /*e010*/  VIADD R2, R0, 0x402 ;  /* 0x0000040200027836 */ /* 0x000fe20000000000 */
[----:B------:R2:W-:Y:S06]  /*e020*/  UTCHMMA.2CTA gdesc[UR62], gdesc[UR8], tmem[UR12], tmem[UR14], idesc[UR15], UPT ;  /* 0x00ff0e083e0075ea */ /* 0x0005ec000ba0000c */
[----:B------:R3:W-:Y:S01]  /*e030*/  UTCHMMA.2CTA gdesc[UR60], gdesc[UR4], tmem[UR11], tmem[UR14], idesc[UR15], UPT ;  /* 0x00ff0e043c0075ea */ /* 0x0007e2000ba0000b */
        /* <DEDUP_REMOVED lines=16> */
[----:B------:R-:W-:Y:S01]  /*e140*/  UMOV UR11, 0x8200490 ;  /* 0x08200490000b7882 */ /* 0x000fe20000000000 */
[----:B------:R-:W-:Y:S01]  /*e150*/  IMAD.MOV.U32 R2, RZ, RZ, RZ ;  /* 0x000000ffff027224 */ /* 0x000fe200078e00ff */
[----:B-1----:R-:W-:Y:S01]  /*e160*/  R2UR UR6, R0 ;  /* 0x00000000000672ca */ /* 0x002fe200000e0000 */
[----:B------:R-:W-:Y:S01]  /*e170*/  UMOV UR10, 0x0 ;  /* 0x00000000000a7882 */ /* 0x000fe20000000000 */
[----:B------:R-:W-:Y:S01]  /*e180*/  @P0 LOP3.LUT R0, R25, 0xffff, RZ, 0xc0, !PT ;  /* 0x0000ffff19000812 */ /* 0x000fe200078ec0ff */
[----:B------:R1:W-:Y:S01]  /*e190*/  UTCHMMA.2CTA gdesc[UR50], gdesc[UR8], tmem[UR12], tmem[UR10], idesc[UR11], UPT ;  /* 0x00ff0a08320075ea */ /* 0x0003e2000ba0000c */
[----:B------:R-:W-:Y:S02]  /*e1a0*/  R2UR.FILL UR15, R11 ;  /* 0x000000000b0f72ca */ /* 0x000fe400004e0000 */
[----:B------:R-:W-:Y:S02]  /*e1b0*/  R2UR.FILL UR14, R10 ;  /* 0x000000000a0e72ca */ /* 0x000fe400004e0000 */
[----:B-1----:R-:W-:Y:S01]  /*e1c0*/  R2UR UR11, R3 ;  /* 0x00000000030b72ca */ /* 0x002fe200000e0000 */
[----:B------:R-:W-:Y:S01]  /*e1d0*/  UMOV UR8, 0x0 ;  /* 0x0000000000087882 */ /* 0x000fe20000000000 */
[----:B------:R-:W-:Y:S01]  /*e1e0*/  R2UR UR10, R2 ;  /* 0x00000000020a72ca */ /* 0x000fe200000e0000 */
[----:B------:R-:W-:Y:S01]  /*e1f0*/  UMOV UR9, 0x8200490 ;  /* 0x0820049000097882 */ /* 0x000fe20000000000 */
[----:B------:R-:W-:Y:S09]  /*e200*/  @P0 VIADD R2, R9, 0x50 ;  /* 0x0000005009020836 */ /* 0x000ff20000000000 */
[----:B------:R1:W-:Y:S02]  /*e210*/  UTCHMMA.2CTA gdesc[UR48], gdesc[UR4], tmem[UR11], tmem[UR8], idesc[UR9], UPT ;  /* 0x00ff0804300075ea */ /* 0x0003e4000ba0000b */
[----:B------:R2:W-:Y:S01]  /*e220*/  UTCHMMA.2CTA gdesc[UR46], gdesc[UR6], tmem[UR10], tmem[UR8], idesc[UR9], UPT ;  /* 0x00ff08062e0075ea */ /* 0x0005e2000ba0000a */
[----:B-1----:R-:W-:Y:S01]  /*e230*/  @P0 R2UR UR4, R0 ;  /* 0x00000000000402ca */ /* 0x002fe200000e0000 */
[----:B------:R-:W-:Y:S01]  /*e240*/  VIADD R0, R16, 0x1 ;  /* 0x0000000110007836 */ /* 0x000fe20000000000 */
[----:B--2---:R-:W-:Y:S04]  /*e250*/  @P0 R2UR UR8, R2 ;  /* 0x00000000020802ca */ /* 0x004fe800000e0000 */
[C---:B------:R-:W-:Y:S04]  /*e260*/  ISETP.NE.AND P0, PT, R0.reuse, 0x2, PT ;  /* 0x000000020000780c */ /* 0x040fe80003f05270 */
[----:B------:R-:W-:Y:S02]  /*e270*/  SEL R2, RZ, 0x1, P0 ;  /* 0x00000001ff027807 */ /* 0x000fe40000000000 */
[----:B------:R-:W-:Y:S02]  /*e280*/  SEL R9, R0, RZ, P0 ;  /* 0x000000ff00097207 */ /* 0x000fe40000000000 */
[----:B------:R-:W-:Y:S01]  /*e290*/  LOP3.LUT R11, R19, R2, RZ, 0x3c, !PT ;  /* 0x00000002130b7212 */ /* 0x000fe200078e3cff */
[----:B------:R1:W-:Y:S01]  /*e2a0*/  UTCBAR.2CTA.MULTICAST [UR8], URZ, UR4 ;  /* 0x000000ff080073e9 */ /* 0x0003e20008200804 */
        /* <DEDUP_REMOVED lines=9> */
.L_x_324:
[----:B------:R-:W-:Y:S01]  /*e340*/  R2UR UR6, R0 ;  /* 0x00000000000672ca */ /* 0x000fe200000e0000 */
[----:B------:R-:W-:Y:S01]  /*e350*/  UMOV UR5, 0x40004040 ;  /* 0x4000404000057882 */ /* 0x000fe20000000000 */
[----:B------:R-:W-:Y:S01]  /*e360*/  R2UR UR10, R6 ;  /* 0x00000000060a72ca */ /* 0x000fe200000e0000 */
[----:B------:R-:W-:Y:S01]  /*e370*/  UMOV UR7, 0x40004040 ;  /* 0x4000404000077882 */ /* 0x000fe20000000000 */
[----:B------:R-:W-:Y:S01]  /*e380*/  MOV.SPILL R4, UR47 ;  /* 0x0000002f00047c02 */ /* 0x000fe20009000f00 */
[----:B------:R-:W-:Y:S01]  /*e390*/  UMOV UR47, 0x8200490 ;  /* 0x08200490002f7882 */ /* 0x000fe20000000000 */
[----:B-1----:R-:W-:Y:S01]  /*e3a0*/  MOV.SPILL R3, UR46 ;  /* 0x0000002e00037c02 */ /* 0x002fe20009000f00 */
[----:B------:R-:W-:Y:S01]  /*e3b0*/  UMOV UR46, 0x0 ;  /* 0x00000000002e7882 */ /* 0x000fe20000000000 */
[----:B------:R-:W-:Y:S01]  /*e3c0*/  VIADD R2, R0, 0x2 ;  /* 0x0000000200027836 */ /* 0x000fe20000000000 */
[----:B------:R-:W-:Y:S01]  /*e3d0*/  UMOV UR9, 0x40004040 ;  /* 0x4000404000097882 */ /* 0x000fe20000000000 */
[----:B------:R-:W-:Y:S01]  /*e3e0*/  IMAD.MOV.U32 R6, RZ, RZ, RZ ;  /* 0x000000ffff067224 */ /* 0x000fe200078e00ff */
[----:B------:R-:W-:Y:S02]  /*e3f0*/  ELECT P0, URZ, PT ;  /* 0x0000000000ff782f */ /* 0x000fe40003800000 */
[----:B------:R-:W-:Y:S01]  /*e400*/  R2UR UR8, R2 ;  /* 0x00000000020872ca */ /* 0x000fe200000e0000 */
[----:B------:R-:W-:Y:S01]  /*e410*/  VIADD R2, R0, 0x4 ;  /* 0x0000000400027836 */ /* 0x000fe20000000000 */
[C---:B------:R-:W-:Y:S01]  /*e420*/  R2UR UR12, R6.reuse ;  /* 0x00000000060c72ca */ /* 0x040fe200000e0000 */
[----:B------:R1:W-:Y:S01]  /*e430*/  UTCHMMA.2CTA gdesc[UR44], gdesc[UR6], tmem[UR10], tmem[UR46], idesc[UR47], UPT ;  /* 0x00ff2e062c0075ea */ /* 0x0003e2000ba0000a */
[----:B------:R-:W-:Y:S02]  /*e440*/  R2UR UR11, R6 ;  /* 0x00000000060b72ca */ /* 0x000fe400000e0000 */
[----:B------:R-:W-:Y:S01]  /*e450*/  R2UR UR4, R2 ;  /* 0x00000000020472ca */ /* 0x000fe200000e0000 */
[----:B------:R-:W-:Y:S08]  /*e460*/  VIADD R2, R0, 0x6 ;  /* 0x0000000600027836 */ /* 0x000ff00000000000 */
[----:B------:R2:W-:Y:S04]  /*e470*/  UTCHMMA.2CTA gdesc[UR42], gdesc[UR8], tmem[UR12], tmem[UR46], idesc[UR47], UPT ;  /* 0x00ff2e082a0075ea */ /* 0x0005e8000ba0000c */
[----:B------:R3:W-:Y:S01]  /*e480*/  UTCHMMA.2CTA gdesc[UR40], gdesc[UR4], tmem[UR11], tmem[UR46], idesc[UR47], UPT ;  /* 0x00ff2e04280075ea */ /* 0x0007e2000ba0000b */
[----:B-1----:R-:W-:Y:S01]  /*e490*/  R2UR UR6, R2 ;  /* 0x00000000020672ca */ /* 0x002fe200000e0000 */
[----:B------:R-:W-:Y:S01]  /*e4a0*/  VIADD R2, R0, 0x200 ;  /* 0x0000020000027836 */ /* 0x000fe20000000000 */
[----:B------:R-:W-:Y:S04]  /*e4b0*/  R2UR UR10, R6 ;  /* 0x00000000060a72ca */ /* 0x000fe800000e0000 */
[----:B--2---:R-:W-:Y:S01]  /*e4c0*/  R2UR UR8, R2 ;  /* 0x00000000020872ca */ /* 0x004fe200000e0000 */
[----:B------:R-:W-:Y:S08]  /*e4d0*/  VIADD R2, R0, 0x202 ;  /* 0x0000020200027836 */ /* 0x000ff00000000000 */
[----:B------:R1:W-:Y:S01]  /*e4e0*/  UTCHMMA.2CTA gdesc[UR38], gdesc[UR6], tmem[UR10], tmem[UR46], idesc[UR47], UPT ;  /* 0x00ff2e06260075ea */ /* 0x0003e2000ba0000a */
[----:B---3--:R-:W-:Y:S01]  /*e4f0*/  R2UR UR4, R2 ;  /* 0x00000000020472ca */ /* 0x008fe200000e0000 */
[----:B------:R-:W-:Y:S02]  /*e500*/  VIADD R2, R0, 0x204 ;  /* 0x0000020400027836 */ /* 0x000fe40000000000 */
[----:B------:R2:W-:Y:S10]  /*e510*/  UTCHMMA.2CTA gdesc[UR36], gdesc[UR8], tmem[UR12], tmem[UR46], idesc[UR47], UPT ;  /* 0x00ff2e08240075ea */ /* 0x0005f4000ba0000c */
        /* <DEDUP_REMOVED lines=22> */
[C---:B------:R-:W-:Y:S06]  /*e680*/  VIADD R2, R0.reuse, 0x604 ;  /* 0x0000060400027836 */ /* 0x040fec0000000000 */
[----:B------:R1:W-:Y:S01]  /*e690*/  UTCHMMA.2CTA gdesc[UR20], gdesc[UR6], tmem[UR10], tmem[UR46], idesc[UR47], UPT ;  /* 0x00ff2e06140075ea */ /* 0x0003e2000ba0000a */
[----:B------:R-:W-:Y:S01]  /*e6a0*/  VIADD R0, R0, 0x606 ;  /* 0x0000060600007836 */ /* 0x000fe20000000000 */
[----:B---3--:R-:W-:Y:S01]  /*e6b0*/  R2UR UR4, R2 ;  /* 0x00000000020472ca */ /* 0x008fe200000e0000 */
[----:B------:R-:W-:Y:S01]  /*e6c0*/  UMOV UR11, 0x8200490 ;  /* 0x08200490000b7882 */ /* 0x000fe20000000000 */
[----:B------:R-:W-:Y:S02]  /*e6d0*/  IMAD.MOV.U32 R2, RZ, RZ, RZ ;  /* 0x000000ffff027224 */ /* 0x000fe400078e00ff */
[----:B-1----:R-:W-:Y:S01]  /*e6e0*/  R2UR UR6, R0 ;  /* 0x00000000000672ca */ /* 0x002fe200000e0000 */
[----:B------:R-:W-:Y:S01]  /*e6f0*/  UMOV UR10, 0x0 ;  /* 0x00000000000a7882 */ /* 0x000fe20000000000 */
[----:B------:R-:W-:Y:S02]  /*e700*/  @P0 LOP3.LUT R0, R25, 0xffff, RZ, 0xc0, !PT ;  /* 0x0000ffff19000812 */ /* 0x000fe400078ec0ff */
[----:B------:R-:W-:Y:S01]  /*e710*/  R2UR.FILL UR46, R3 ;  /* 0x00000000032e72ca */ /* 0x000fe200004e0000 */
[----:B------:R-:W-:Y:S01]  /*e720*/  IMAD.MOV.U32 R3, RZ, RZ, RZ ;  /* 0x000000ffff037224 */ /* 0x000fe200078e00ff */
[----:B------:R-:W-:Y:S04]  /*e730*/  R2UR.FILL UR47, R4 ;  /* 0x00000000042f72ca */ /* 0x000fe800004e0000 */
[C---:B------:R-:W-:Y:S11]  /*e740*/  R2UR UR12, R3.reuse ;  /* 0x00000000030c72ca */ /* 0x040ff600000e0000 */
[----:B------:R-:W-:Y:S02]  /*e750*/  @!UPT UIADD3 URZ, UPT, UPT, URZ, URZ, URZ ;  /* 0x000000fffffff290 */ /* 0x000fe4000fffe0ff */
[----:B------:R1:W-:Y:S02]  /*e760*/  UTCHMMA.2CTA gdesc[UR18], gdesc[UR8], tmem[UR12], tmem[UR10], idesc[UR11], UPT ;  /* 0x00ff0a08120075ea */ /* 0x0003e4000ba0000c */
[----:B-1----:R-:W-:Y:S01]  /*e770*/  R2UR UR11, R3 ;  /* 0x00000000030b72ca */ /* 0x002fe200000e0000 */
[----:B------:R-:W-:Y:S01]  /*e780*/  UMOV UR8, 0x0 ;  /* 0x0000000000087882 */ /* 0x000fe20000000000 */
[----:B------:R-:W-:Y:S01]  /*e790*/  R2UR UR10, R2 ;  /* 0x00000000020a72ca */ /* 0x000fe200000e0000 */
[----:B------:R-:W-:Y:S01]  /*e7a0*/  UMOV UR9, 0x8200490 ;  /* 0x0820049000097882 */ /* 0x000fe20000000000 */
[----:B------:R-:W-:Y:S09]  /*e7b0*/  @P0 VIADD R2, R5, 0x70 ;  /* 0x0000007005020836 */ /* 0x000ff20000000000 */
[----:B------:R1:W-:Y:S02]  /*e7c0*/  UTCHMMA.2CTA gdesc[UR16], gdesc[UR4], tmem[UR11], tmem[UR8], idesc[UR9], UPT ;  /* 0x00ff0804100075ea */ /* 0x0003e4000ba0000b */
[----:B------:R2:W-:Y:S01]  /*e7d0*/  UTCHMMA.2CTA gdesc[UR14], gdesc[UR6], tmem[UR10], tmem[UR8], idesc[UR9], UPT ;  /* 0x00ff08060e0075ea */ /* 0x0005e2000ba0000a */
[----:B-1----:R-:W-:Y:S02]  /*e7e0*/  @P0 R2UR UR4, R0 ;  /* 0x00000000000402ca */ /* 0x002fe400000e0000 */
[----:B--2---:R-:W-:Y:S02]  /*e7f0*/  @P0 R2UR UR8, R2 ;  /* 0x00000000020802ca */ /* 0x004fe400000e0000 */
[----:B------:R-:W-:Y:S01]  /*e800*/  ELECT P0, URZ, PT ;  /* 0x0000000000ff782f */ /* 0x000fe20003800000 */
[----:B------:R-:W-:Y:S10]  /*e810*/  UMOV UR9, 0x3 ;  /* 0x0000000300097882 */ /* 0x000ff40000000000 */
[----:B------:R1:W-:Y:S02]  /*e820*/  UTCBAR.2CTA.MULTICAST [UR8], URZ, UR4 ;  /* 0x000000ff080073e9 */ /* 0x0003e40008200804 */
[----:B------:R-:W-:Y:S05]  /*e830*/  @P0 VIADD R0, R18, 0x80 ;  /* 0x0000008012000836 */ /* 0x000fea0000000000 */
[----:B------:R-:W-:Y:S11]  /*e840*/  @P0 R2UR UR5, R0 ;  /* 0x00000000000502ca */ /* 0x000ff600000e0000 */
[----:B------:R-:W-:Y:S02]  /*e850*/  @!UPT UIADD3 URZ, UPT, UPT, URZ, URZ, URZ ;  /* 0x000000fffffff290 */ /* 0x000fe4000fffe0ff */
[----:B------:R1:W-:Y:S01]  /*e860*/  UTCBAR.2CTA.MULTICAST [UR5], URZ, UR9 ;  /* 0x000000ff050073e9 */ /* 0x0003e20008200809 */
[----:B------:R-:W2:Y:S02]  /*e870*/  SYNCS.PHASECHK.TRANS64.TRYWAIT P0, [UR13+0xa0], R58 ;  /* 0x0000a03aff0075a7 */ /* 0x000ea4000800110d */
[----:B-12---:R-:W-:Y:S05]  /*e880*/  @!P0 BRA `(.L_x_124) ;  /* 0x0000014c00a48947 */ /* 0x006fea0003800000 */
.L_x_326:
[----:B------:R-:W2:Y:S01]  /*e890*/  SYNCS.PHASECHK.TRANS64.TRYWAIT P1, [UR13+0xb8], R56 ;  /* 0x0000b838ff0075a7 */ /* 0x000ea2000802110d */
[----:B-1----:R-:W-:Y:S05]  /*e8a0*/  VIADD R0, R12, 0x1 ;  /* 0x000000010c007836 */ /* 0x002fea0000000000 */
[C---:B------:R-:W-:Y:S04]  /*e8b0*/  ISETP.NE.AND P0, PT, R0.reuse, 0x2, PT ;  /* 0x000000020000780c */ /* 0x040fe80003f05270 */
[----:B------:R-:W-:Y:S02]  /*e8c0*/  SEL R2, RZ, 0x1, P0 ;  /* 0x00000001ff027807 */ /* 0x000fe40000000000 */
[----:B------:R-:W-:Y:S02]  /*e8d0*/  SEL R10, R0, RZ, P0 ;  /* 0x000000ff000a7207 */ /* 0x000fe40000000000 */
[----:B------:R-:W-:Y:S02]  /*e8e0*/  LOP3.LUT R13, R13, R2, RZ, 0x3c, !PT ;  /* 0x000000020d0d7212 */ /* 0x000fe400078e3cff */
[----:B------:R-:W-:Y:S03]  /*e8f0*/  LEA R8, R10, UR13, 0x3 ;  /* 0x0000000d0a087c11 */ /* 0x000fe6000f8e18ff */
[----:B------:R-:W-:Y:S01]  /*e900*/  IMAD.U32 R4, R13, -0x80000000, RZ ;  /* 0x800000000d047824 */ /* 0x000fe200078e00ff */
[----:B--2---:R-:W-:Y:S06]  /*e910*/  @!P1 BRA `(.L_x_125) ;  /* 0x0000014c00a09947 */ /* 0x004fec0003800000 */
.L_x_328:
        /* <DEDUP_REMOVED lines=8> */
.L_x_330:
[----:B------:R-:W-:Y:S01]  /*e9a0*/  MOV.SPILL R5, UR17 ;  /* 0x0000001100057c02 */ /* 0x000fe20009000f00 */
[----:B------:R-:W-:Y:S01]  /*e9b0*/  UMOV UR5, 0x40004040 ;  /* 0x4000404000057882 */ /* 0x000fe20000000000 */
[----:B------:R-:W-:Y:S01]  /*e9c0*/  MOV.SPILL R4, UR16 ;  /* 0x0000001000047c02 */ /* 0x000fe20009000f00 */
[----:B------:R-:W-:Y:S01]  /*e9d0*/  UMOV UR7, 0x40004040 ;  /* 0x4000404000077882 */ /* 0x000fe20000000000 */
[----:B------:R-:W-:Y:S01]  /*e9e0*/  R2UR UR16, R26 ;  /* 0x000000001a1072ca */ /* 0x000fe200000e0000 */
[----:B------:R-:W-:Y:S01]  /*e9f0*/  UMOV UR9, 0x40004040 ;  /* 0x4000404000097882 */ /* 0x000fe20000000000 */
[----:B------:R-:W-:Y:S02]  /*ea00*/  R2UR UR17, R27 ;  /* 0x000000001b1172ca */ /* 0x000fe400000e0000 */
[----:B------:R-:W-:Y:S02]  /*ea10*/  ELECT P0, URZ, PT ;  /* 0x0000000000ff782f */ /* 0x000fe40003800000 */
[----:B------:R-:W-:Y:S02]  /*ea20*/  R2UR UR4, R0 ;  /* 0x00000000000472ca */ /* 0x000fe400000e0000 */
[----:B------:R-:W-:Y:S02]  /*ea30*/  R2UR UR11, R12 ;  /* 0x000000000c0b72ca */ /* 0x000fe400000e0000 */
[----:B-1----:R-:W-:Y:S01]  /*ea40*/  MOV.SPILL R3, UR19 ;  /* 0x0000001300037c02 */ /* 0x002fe20009000f00 */
[----:B------:R-:W-:Y:S01]  /*ea50*/  UMOV UR19, 0x8410490 ;  /* 0x0841049000137882 */ /* 0x000fe20000000000 */
[----:B------:R-:W-:Y:S01]  /*ea60*/  MOV.SPILL R2, UR18 ;  /* 0x0000001200027c02 */ /* 0x000fe20009000f00 */
[----:B------:R-:W-:Y:S01]  /*ea70*/  UMOV UR18, 0x0 ;  /* 0x0000000000127882 */ /* 0x000fe20000000000 */
[----:B------:R-:W-:Y:S02]  /*ea80*/  MOV.SPILL R7, UR15 ;  /* 0x0000000f00077c02 */ /* 0x000fe40009000f00 */
[----:B------:R-:W-:Y:S02]  /*ea90*/  MOV.SPILL R6, UR14 ;  /* 0x0000000e00067c02 */ /* 0x000fe40009000f00 */
[----:B------:R-:W-:Y:S02]  /*eaa0*/  R2UR UR14, R22 ;  /* 0x00000000160e72ca */ /* 0x000fe400000e0000 */
[----:B------:R-:W-:Y:S01]  /*eab0*/  R2UR UR15, R23 ;  /* 0x00000000170f72ca */ /* 0x000fe200000e0000 */
[----:B------:R1:W-:Y:S02]  /*eac0*/  UTCHMMA.2CTA gdesc[UR16], gdesc[UR4], tmem[UR11], tmem[UR18], idesc[UR19], UPT ;  /* 0x00ff1204100075ea */ /* 0x0003e4000ba0000b */
        /* <DEDUP_REMOVED lines=45> */
[----:B------:R-:W-:Y:S01]  /*eda0*/  UIADD3 UR4, UPT, UPT, UR13, 0xb0, URZ ;  /* 0x000000b00d047890 */ /* 0x000fe2000fffe0ff */
[----:B--2---:R-:W-:Y:S01]  /*edb0*/  @P0 R2UR UR8, R2 ;  /* 0x00000000020802ca */ /* 0x004fe200000e0000 */
[----:B------:R-:W-:Y:S01]  /*edc0*/  UMOV UR9, 0x3 ;  /* 0x0000000300097882 */ /* 0x000fe20000000000 */
[----:B------:R-:W-:Y:S05]  /*edd0*/  VIADD R0, R9, 0x1 ;  /* 0x0000000109007836 */ /* 0x000fea0000000000 */
[C---:B------:R-:W-:Y:S04]  /*ede0*/  ISETP.NE.AND P0, PT, R0.reuse, 0x2, PT ;  /* 0x000000020000780c */ /* 0x040fe80003f05270 */
[----:B------:R-:W-:Y:S02]  /*edf0*/  SEL R2, RZ, 0x1, P0 ;  /* 0x00000001ff027807 */ /* 0x000fe40000000000 */
        /* <DEDUP_REMOVED lines=8> */
.L_x_332:
[----:B-1----:R-:W-:Y:S01]  /*ee80*/  LEA R4, R9, UR13, 0xf ;  /* 0x0000000d09047c11 */ /* 0x002fe2000f8e78ff */
[----:B------:R-:W1:Y:S01]  /*ee90*/  SYNCS.PHASECHK.TRANS64.TRYWAIT P3, [R11+URZ+0x60], R0 ;  /* 0x000060000b0075a7 */ /* 0x000e6200080611ff */
[----:B------:R-:W-:Y:S02]  /*eea0*/  VIADD R3, R21, 0x1 ;  /* 0x0000000115037836 */ /* 0x000fe40000000000 */
[----:B------:R-:W-:Y:S02]  /*eeb0*/  VIADD R2, R10, 0x1 ;  /* 0x000000010a027836 */ /* 0x000fe40000000000 */
[----:B------:R-:W-:Y:S01]  /*eec0*/  VIADD R24, R24, 0x1 ;  /* 0x0000000118187836 */ /* 0x000fe20000000000 */
[----:B------:R-:W-:Y:S01]  /*eed0*/  ISETP.NE.AND P2, PT, R3, 0x2, PT ;  /* 0x000000020300780c */ /* 0x000fe20003f45270 */
[----:B------:R-:W-:Y:S01]  /*eee0*/  VIADD R4, R4, 0x24800 ;  /* 0x0002480004047836 */ /* 0x000fe20000000000 */
[----:B------:R-:W-:Y:S02]  /*eef0*/  ISETP.NE.AND P1, PT, R2, 0x2, PT ;  /* 0x000000020200780c */ /* 0x000fe40003f25270 */
[----:B------:R-:W-:Y:S02]  /*ef00*/  SEL R6, RZ, 0x1, P2 ;  /* 0x00000001ff067807 */ /* 0x000fe40001000000 */
[----:B------:R-:W-:Y:S02]  /*ef10*/  SEL R5, RZ, 0x1, P1 ;  /* 0x00000001ff057807 */ /* 0x000fe40000800000 */
[----:B------:R-:W-:Y:S02]  /*ef20*/  ISETP.NE.AND P0, PT, R24, R59, PT ;  /* 0x0000003b1800720c */ /* 0x000fe40003f05270 */
[----:B------:R-:W-:Y:S02]  /*ef30*/  LOP3.LUT R20, R20, R6, RZ, 0x3c, !PT ;  /* 0x0000000614147212 */ /* 0x000fe400078e3cff */
[----:B------:R-:W-:Y:S02]  /*ef40*/  LOP3.LUT R13, R13, R5, RZ, 0x3c, !PT ;  /* 0x000000050d0d7212 */ /* 0x000fe400078e3cff */
[----:B------:R-:W-:Y:S02]  /*ef50*/  SEL R14, R3, RZ, P2 ;  /* 0x000000ff030e7207 */ /* 0x000fe40001000000 */
[----:B------:R-:W-:Y:S01]  /*ef60*/  SEL R10, R2, RZ, P1 ;  /* 0x000000ff020a7207 */ /* 0x000fe20000800000 */
[----:B-1----:R-:W-:Y:S06]  /*ef70*/  @!P3 BRA `(.L_x_128) ;  /* 0x000001480064b947 */ /* 0x002fec0003800000 */
.L_x_334:
[----:B------:R-:W-:Y:S01]  /*ef80*/  SHF.R.U32.HI R0, RZ, 0x4, R4 ;  /* 0x00000004ff007819 */ /* 0x000fe20000011604 */
[----:B------:R-:W-:Y:S01]  /*ef90*/  UMOV UR5, 0x40004040 ;  /* 0x4000404000057882 */ /* 0x000fe20000000000 */
[----:B------:R-:W-:Y:S01]  /*efa0*/  MOV.SPILL R6, UR17 ;  /* 0x0000001100067c02 */ /* 0x000fe20009000f00 */
[----:B------:R-:W-:Y:S01]  /*efb0*/  UMOV UR9, 0x40004040 ;  /* 0x4000404000097882 */ /* 0x000fe20000000000 */
[----:B------:R-:W-:Y:S01]  /*efc0*/  LOP3.LUT R0, R0, 0x3fc0, RZ, 0xc0, !PT ;  /* 0x00003fc000007812 */ /* 0x000fe200078ec0ff */
[----:B------:R-:W-:Y:S01]  /*efd0*/  IMAD.MOV.U32 R15, RZ, RZ, 0x100 ;  /* 0x00000100ff0f7424 */ /* 0x000fe200078e00ff */
[----:B------:R-:W-:Y:S01]  /*efe0*/  MOV.SPILL R5, UR16 ;  /* 0x0000001000057c02 */ /* 0x000fe20009000f00 */
[----:B------:R-:W-:Y:S01]  /*eff0*/  UMOV UR7, 0x40004040 ;  /* 0x4000404000077882 */ /* 0x000fe20000000000 */
[----:B------:R-:W-:Y:S02]  /*f000*/  LOP3.LUT R4, R0, 0x4000000, RZ, 0xfc, !PT ;  /* 0x0400000000047812 */ /* 0x000fe400078efcff */
[----:B------:R-:W-:Y:S02]  /*f010*/  ELECT P1, URZ, PT ;  /* 0x0000000000ff782f */ /* 0x000fe40003820000 */
[----:B------:R-:W-:Y:S02]  /*f020*/  R2UR UR16, R26 ;  /* 0x000000001a1072ca */ /* 0x000fe400000e0000 */
[----:B------:R-:W-:Y:S01]  /*f030*/  R2UR UR17, R27 ;  /* 0x000000001b1172ca */ /* 0x000fe200000e0000 */
[C---:B------:R-:W-:Y:S01]  /*f040*/  VIADD R0, R4.reuse, 0x80 ;  /* 0x0000008004007836 */ /* 0x040fe20000000000 */
        /* <DEDUP_REMOVED lines=10> */
[----:B------:R1:W-:Y:S01]  /*f0f0*/  UTCHMMA.2CTA gdesc[UR16], gdesc[UR4], tmem[UR11], tmem[UR18], idesc[UR19], UPT ;  /* 0x00ff1204100075ea */ /* 0x0003e2000ba0000b */
[----:B------:R-:W-:Y:S01]  /*f100*/  R2UR UR8, R0 ;  /* 0x00000000000872ca */ /* 0x000fe200000e0000 */
[----:B------:R-:W-:Y:S01]  /*f110*/  VIADD R0, R4, 0x100 ;  /* 0x0000010004007836 */ /* 0x000fe20000000000 */
[C---:B------:R-:W-:Y:S02]  /*f120*/  R2UR UR10, R15.reuse ;  /* 0x000000000f0a72ca */ /* 0x040fe400000e0000 */
[----:B------:R-:W-:Y:S02]  /*f130*/  R2UR UR12, R15 ;  /* 0x000000000f0c72ca */ /* 0x000fe400000e0000 */
[----:B------:R-:W-:Y:S01]  /*f140*/  R2UR UR6, R0 ;  /* 0x00000000000672ca */ /* 0x000fe200000e0000 */
[----:B------:R-:W-:Y:S05]  /*f150*/  VIADD R0, R4, 0x180 ;  /* 0x0000018004007836 */ /* 0x000fea0000000000 */
[----:B-1----:R-:W-:Y:S01]  /*f160*/  R2UR UR4, R0 ;  /* 0x00000000000472ca */ /* 0x002fe200000e0000 */
[----:B------:R-:W-:Y:S01]  /*f170*/  UMOV UR16, 0x0 ;  /* 0x0000000000107882 */ /* 0x000fe20000000000 */
[----:B------:R-:W-:Y:S01]  /*f180*/  R2UR.FILL UR18, R2 ;  /* 0x00000000021272ca */ /* 0x000fe200004e0000 */
[----:B------:R-:W-:Y:S01]  /*f190*/  UMOV UR17, 0x8410490 ;  /* 0x0841049000117882 */ /* 0x000fe20000000000 */
[----:B------:R-:W-:Y:S01]  /*f1a0*/  R2UR.FILL UR19, R3 ;  /* 0x00000000031372ca */ /* 0x000fe200004e0000 */
[----:B------:R1:W-:Y:S01]  /*f1b0*/  UTCHMMA.2CTA gdesc[UR14], gdesc[UR8], tmem[UR10], tmem[UR16], idesc[UR17], UPT ;  /* 0x00ff10080e0075ea */ /* 0x0003e2000ba0000a */
[----:B------:R-:W-:Y:S02]  /*f1c0*/  VIADD R0, R4, 0x200 ;  /* 0x0000020004007836 */ /* 0x000fe40000000000 */
[----:B------:R-:W-:Y:S03]  /*f1d0*/  IMAD.MOV.U32 R2, RZ, RZ, 0x100 ;  /* 0x00000100ff027424 */ /* 0x000fe600078e00ff */
[----:B-1----:R-:W-:Y:S01]  /*f1e0*/  R2UR UR8, R0 ;  /* 0x00000000000872ca */ /* 0x002fe200000e0000 */
[----:B------:R-:W-:Y:S01]  /*f1f0*/  UMOV UR14, 0x0 ;  /* 0x00000000000e7882 */ /* 0x000fe20000000000 */
[----:B------:R-:W-:Y:S01]  /*f200*/  R2UR.FILL UR17, R6 ;  /* 0x00000000061172ca */ /* 0x000fe200004e0000 */
[----:B------:R-:W-:Y:S01]  /*f210*/  UMOV UR15, 0x8410490 ;  /* 0x08410490000f7882 */ /* 0x000fe20000000000 */
[----:B------:R-:W-:Y:S01]  /*f220*/  R2UR.FILL UR16, R5 ;  /* 0x00000000051072ca */ /* 0x000fe200004e0000 */
[----:B------:R1:W-:Y:S01]  /*f230*/  UTCHMMA.2CTA gdesc[UR76], gdesc[UR6], tmem[UR12], tmem[UR14], idesc[UR15], UPT ;  /* 0x00ff0e064c0075ea */ /* 0x0003e2000ba0000c */
[----:B------:R2:W-:Y:S01]  /*f240*/  UTCHMMA.2CTA gdesc[UR74], gdesc[UR4], tmem[UR11], tmem[UR14], idesc[UR15], UPT ;  /* 0x00ff0e044a0075ea */ /* 0x0005e2000ba0000b */
[----:B------:R-:W-:Y:S02]  /*f250*/  VIADD R0, R4, 0x280 ;  /* 0x0000028004007836 */ /* 0x000fe40000000000 */
[----:B------:R-:W-:Y:S04]  /*f260*/  IMAD.MOV.U32 R6, RZ, RZ, 0x1 ;  /* 0x00000001ff067424 */ /* 0x000fe800078e00ff */
[----:B------:R3:W-:Y:S01]  /*f270*/  UTCHMMA.2CTA gdesc[UR72], gdesc[UR8], tmem[UR10], tmem[UR14], idesc[UR15], UPT ;  /* 0x00ff0e08480075ea */ /* 0x0007e2000ba0000a */
[----:B-1----:R-:W-:Y:S01]  /*f280*/  R2UR UR6, R0 ;  /* 0x00000000000672ca */ /* 0x002fe200000e0000 */
[----:B--2---:R-:W-:Y:S01]  /*f290*/  UMOV UR11, 0x8410490 ;  /* 0x08410490000b7882 */ /* 0x004fe20000000000 */
[----:B------:R-:W-:Y:S05]  /*f2a0*/  VIADD R0, R4, 0x300 ;  /* 0x0000030004007836 */ /* 0x000fea0000000000 */
[----:B------:R-:W-:Y:S01]  /*f2b0*/  R2UR UR4, R0 ;  /* 0x00000000000472ca */ /* 0x000fe200000e0000 */
[----:B---3--:R-:W-:Y:S01]  /*f2c0*/  UMOV UR10, 0x0 ;  /* 0x00000000000a7882 */ /* 0x008fe20000000000 */
[----:B------:R-:W-:Y:S01]  /*f2d0*/  R2UR.FILL UR15, R8 ;  /* 0x00000000080f72ca */ /* 0x000fe200004e0000 */
[----:B------:R-:W-:Y:S01]  /*f2e0*/  VIADD R0, R4, 0x380 ;  /* 0x0000038004007836 */ /* 0x000fe20000000000 */
[----:B------:R-:W-:Y:S02]  /*f2f0*/  R2UR.FILL UR14, R7 ;  /* 0x00000000070e72ca */ /* 0x000fe400004e0000 */
[----:B------:R1:W-:Y:S02]  /*f300*/  UTCHMMA.2CTA gdesc[UR70], gdesc[UR6], tmem[UR12], tmem[UR10], idesc[UR11], UPT ;  /* 0x00ff0a06460075ea */ /* 0x0003e4000ba0000c */
[----:B------:R-:W-:Y:S02]  /*f310*/  R2UR UR8, R0 ;  /* 0x00000000000872ca */ /* 0x000fe400000e0000 */
[----:B------:R-:W-:Y:S02]  /*f320*/  @P1 LOP3.LUT R0, R25, 0xffff, RZ, 0xc0, !PT ;  /* 0x0000ffff19001812 */ /* 0x000fe400078ec0ff */
[C---:B-1----:R-:W-:Y:S01]  /*f330*/  R2UR UR11, R2.reuse ;  /* 0x00000000020b72ca */ /* 0x042fe200000e0000 */
[----:B------:R-:W-:Y:S01]  /*f340*/  UMOV UR6, 0x0 ;  /* 0x0000000000067882 */ /* 0x000fe20000000000 */
[----:B------:R-:W-:Y:S01]  /*f350*/  R2UR UR10, R2 ;  /* 0x00000000020a72ca */ /* 0x000fe200000e0000 */
[----:B------:R-:W-:Y:S01]  /*f360*/  UMOV UR7, 0x8410490 ;  /* 0x0841049000077882 */ /* 0x000fe20000000000 */
[----:B------:R-:W-:Y:S09]  /*f370*/  @P1 VIADD R2, R11, 0x70 ;  /* 0x000000700b021836 */ /* 0x000ff20000000000 */
[----:B------:R1:W-:Y:S02]  /*f380*/  UTCHMMA.2CTA gdesc[UR68], gdesc[UR4], tmem[UR11], tmem[UR6], idesc[UR7], UPT ;  /* 0x00ff0604440075ea */ /* 0x0003e4000ba0000b */
[----:B------:R2:W-:Y:S01]  /*f390*/  UTCHMMA.2CTA gdesc[UR66], gdesc[UR8], tmem[UR10], tmem[UR6], idesc[UR7], UPT ;  /* 0x00ff0608420075ea */ /* 0x0005e2000ba0000a */
[----:B-1----:R-:W-:Y:S01]  /*f3a0*/  UIADD3 UR5, UPT, UPT, UR13, 0xc0, URZ ;  /* 0x000000c00d057890 */ /* 0x002fe2000fffe0ff */
[----:B--2---:R-:W-:Y:S01]  /*f3b0*/  @P1 R2UR UR7, R2 ;  /* 0x00000000020712ca */ /* 0x004fe200000e0000 */
[----:B------:R-:W-:Y:S01]  /*f3c0*/  UIADD3 UR4, UPT, UPT, UR13, 0xa8, URZ ;  /* 0x000000a80d047890 */ /* 0x000fe2000fffe0ff */
[----:B------:R-:W-:Y:S01]  /*f3d0*/  @P1 R2UR UR6, R0 ;  /* 0x00000000000612ca */ /* 0x000fe200000e0000 */
[----:B------:R-:W-:Y:S01]  /*f3e0*/  UMOV UR11, 0x3 ;  /* 0x00000003000b7882 */ /* 0x000fe20000000000 */
[----:B------:R-:W-:Y:S05]  /*f3f0*/  VIADD R0, R9, 0x1 ;  /* 0x0000000109007836 */ /* 0x000fea0000000000 */
[C---:B------:R-:W-:Y:S04]  /*f400*/  ISETP.NE.AND P1, PT, R0.reuse, 0x2, PT ;  /* 0x000000020000780c */ /* 0x040fe80003f25270 */
[----:B------:R-:W-:Y:S02]  /*f410*/  SEL R2, RZ, 0x1, P1 ;  /* 0x00000001ff027807 */ /* 0x000fe40000800000 */
[----:B------:R-:W-:Y:S01]  /*f420*/  SEL R9, R0, RZ, P1 ;  /* 0x000000ff00097207 */ /* 0x000fe20000800000 */
[----:B------:R2:W-:Y:S01]  /*f430*/  UTCBAR.2CTA.MULTICAST [UR7], URZ, UR6 ;  /* 0x000000ff070073e9 */ /* 0x0005e20008200806 */
[----:B------:R2:W-:Y:S01]  /*f440*/  UTCBAR.2CTA.MULTICAST [UR5], URZ, UR11 ;  /* 0x000000ff050073e9 */ /* 0x0005e2000820080b */
[----:B------:R-:W-:Y:S01]  /*f450*/  LOP3.LUT R12, R12, R2, RZ, 0x3c, !PT ;  /* 0x000000020c0c7212 */ /* 0x000fe200078e3cff */
[----:B------:R2:W-:Y:S01]  /*f460*/  UTCBAR.2CTA.MULTICAST [UR4], URZ, UR11 ;  /* 0x000000ff040073e9 */ /* 0x0005e2000820080b */
[----:B------:R-:W-:Y:S05]  /*f470*/  @P0 BRA `(.L_x_129) ;  /* 0xffffffc000400947 */ /* 0x000fea000383ffff */
.L_x_110:
[----:B------:R-:W-:-:S04]  /*f480*/  ISETP.NE.U32.AND P0, PT, R110, 0x1, PT ;  /* 0x000000016e00780c */ /* 0x000fc80003f05070 */
[----:B------:R-:W-:-:S13]  /*f490*/  ISETP.GT.AND P0, PT, R104, RZ, P0 ;  /* 0x000000ff6800720c */ /* 0x000fda0000704270 */
[----:B------:R-:W-:Y:S05]  /*f4a0*/  @!P0 BRA `(.L_x_130) ;  /* 0x0000001000d48947 */ /* 0x000fea0003800000 */
[----:B------:R-:W-:Y:S01]  /*f4b0*/  LEA R18, R14, UR13, 0x3 ;  /* 0x0000000d0e127c11 */ /* 0x000fe2000f8e18ff */
[----:B------:R-:W-:Y:S01]  /*f4c0*/  IMAD.U32 R2, R20, -0x80000000, RZ ;  /* 0x8000000014027824 */ /* 0x000fe200078e00ff */
[----:B------:R-:W-:-:S03]  /*f4d0*/  SHF.L.U32 R0, R61, 0x1f, RZ ;  /* 0x0000001f3d007819 */ /* 0x000fc600000006ff */
[----:B------:R-:W3:Y:S02]  /*f4e0*/  SYNCS.PHASECHK.TRANS64.TRYWAIT P1, [R18+URZ+0x90], R2 ;  /* 0x00009002120075a7 */ /* 0x000ee400080211ff */
[----:B---3--:R-:W-:Y:S05]  /*f4f0*/  @!P1 BRA `(.L_x_131) ;  /* 0x0000014400209947 */ /* 0x008fea0003800000 */
.L_x_336:
[----:B------:R-:W4:Y:S01]  /*f500*/  SYNCS.PHASECHK.TRANS64.TRYWAIT P1, [UR13+0x10], R0 ;  /* 0x00001000ff0075a7 */ /* 0x000f22000802110d */
[----:B------:R-:W-:Y:S01]  /*f510*/  HFMA2 R17, -RZ, RZ, 0, 3.814697265625e-06 ;  /* 0x00000040ff117431 */ /* 0x000fe200000001ff */
[----:B----4-:R-:W-:Y:S06]  /*f520*/  @!P1 BRA `(.L_x_132) ;  /* 0x00000144002c9947 */ /* 0x010fec0003800000 */
.L_x_338:
[----:B------:R-:W-:Y:S02]  /*f530*/  MOV.SPILL R11, UR21 ;  /* 0x00000015000b7c02 */ /* 0x000fe40009000f00 */
[----:B------:R-:W-:Y:S02]  /*f540*/  ELECT P1, URZ, PT ;  /* 0x0000000000ff782f */ /* 0x000fe40003820000 */
[----:B------:R-:W-:Y:S01]  /*f550*/  MOV.SPILL R8, UR20 ;  /* 0x0000001400087c02 */ /* 0x000fe20009000f00 */
[----:B------:R-:W-:Y:S01]  /*f560*/  IMAD.MOV.U32 R19, RZ, RZ, 0x40 ;  /* 0x00000040ff137424 */ /* 0x000fe200078e00ff */
[----:B-1----:R-:W-:Y:S02]  /*f570*/  R2UR UR8, R54 ;  /* 0x00000000360872ca */ /* 0x002fe400000e0000 */
[----:B------:R-:W-:Y:S02]  /*f580*/  R2UR UR9, R55 ;  /* 0x00000000370972ca */ /* 0x000fe400000e0000 */
[----:B------:R-:W-:-:S02]  /*f590*/  R2UR UR20, R52 ;  /* 0x00000000341472ca */ /* 0x000fc400000e0000 */
[----:B------:R-:W-:Y:S02]  /*f5a0*/  R2UR UR21, R53 ;  /* 0x00000000351572ca */ /* 0x000fe400000e0000 */
[----:B--2---:R-:W-:Y:S02]  /*f5b0*/  R2UR UR4, R17 ;  /* 0x00000000110472ca */ /* 0x004fe400000e0000 */
[----:B------:R-:W-:Y:S01]  /*f5c0*/  MOV.SPILL R16, UR23 ;  /* 0x0000001700107c02 */ /* 0x000fe20009000f00 */
[----:B------:R-:W-:Y:S01]  /*f5d0*/  UMOV UR23, 0x8200490 ;  /* 0x0820049000177882 */ /* 0x000fe20000000000 */
[----:B------:R-:W-:Y:S01]  /*f5e0*/  MOV.SPILL R15, UR22 ;  /* 0x00000016000f7c02 */ /* 0x000fe20009000f00 */
[----:B------:R-:W-:Y:S01]  /*f5f0*/  UMOV UR22, 0x0 ;  /* 0x0000000000167882 */ /* 0x000fe20000000000 */
[----:B------:R-:W-:Y:S02]  /*f600*/  MOV.SPILL R7, UR19 ;  /* 0x0000001300077c02 */ /* 0x000fe40009000f00 */
[----:B------:R-:W-:-:S02]  /*f610*/  MOV.SPILL R5, UR18 ;  /* 0x0000001200057c02 */ /* 0x000fc40009000f00 */
[----:B------:R-:W-:Y:S02]  /*f620*/  R2UR UR6, R50 ;  /* 0x00000000320672ca */ /* 0x000fe400000e0000 */
[----:B------:R-:W-:Y:S01]  /*f630*/  R2UR UR7, R51 ;  /* 0x00000000330772ca */ /* 0x000fe200000e0000 */
[----:B------:R1:W-:Y:S01]  /*f640*/  UTCHMMA.2CTA gdesc[UR8], gdesc[UR20], tmem[UR4], tmem[UR22], idesc[UR23], !UPT ;  /* 0x00ff1614080075ea */ /* 0x0003e2000fa00004 */
[----:B------:R-:W-:Y:S02]  /*f650*/  R2UR UR18, R48 ;  /* 0x00000000301272ca */ /* 0x000fe400000e0000 */
[----:B------:R-:W-:Y:S02]  /*f660*/  R2UR UR19, R49 ;  /* 0x00000000311372ca */ /* 0x000fe400000e0000 */
[----:B---3--:R-:W-:Y:S02]  /*f670*/  MOV.SPILL R4, UR17 ;  /* 0x0000001100047c02 */ /* 0x008fe40009000f00 */
[----:B------:R-:W-:-:S02]  /*f680*/  MOV.SPILL R3, UR16 ;  /* 0x0000001000037c02 */ /* 0x000fc40009000f00 */
[----:B------:R-:W-:Y:S02]  /*f690*/  MOV.SPILL R2, UR15 ;  /* 0x0000000f00027c02 */ /* 0x000fe40009000f00 */
[----:B------:R-:W-:Y:S02]  /*f6a0*/  MOV.SPILL R0, UR14 ;  /* 0x0000000e00007c02 */ /* 0x000fe40009000f00 */
[----:B------:R-:W-:Y:S02]  /*f6b0*/  R2UR UR16, R44 ;  /* 0x000000002c1072ca */ /* 0x000fe400000e0000 */
[----:B------:R-:W-:Y:S02]  /*f6c0*/  R2UR UR17, R45 ;  /* 0x000000002d1172ca */ /* 0x000fe400000e0000 */
[----:B------:R-:W-:Y:S02]  /*f6d0*/  R2UR UR14, R46 ;  /* 0x000000002e0e72ca */ /* 0x000fe400000e0000 */
[----:B------:R-:W-:-:S02]  /*f6e0*/  R2UR UR15, R47 ;  /* 0x000000002f0f72ca */ /* 0x000fc400000e0000 */
[----:B------:R-:W-:Y:S02]  /*f6f0*/  R2UR UR10, R42 ;  /* 0x000000002a0a72ca */ /* 0x000fe400000e0000 */
[----:B------:R-:W-:Y:S02]  /*f700*/  R2UR UR11, R43 ;  /* 0x000000002b0b72ca */ /* 0x000fe400000e0000 */
[----:B-1----:R-:W-:Y:S01]  /*f710*/  R2UR.FILL UR22, R15 ;  /* 0x000000000f1672ca */ /* 0x002fe200004e0000 */
[----:B------:R-:W-:Y:S01]  /*f720*/  IMAD.MOV.U32 R15, RZ, RZ, 0x40 ;  /* 0x00000040ff0f7424 */ /* 0x000fe200078e00ff */
[----:B------:R-:W-:Y:S01]  /*f730*/  UMOV UR20, 0x0 ;  /* 0x0000000000147882 */ /* 0x000fe20000000000 */
[----:B------:R-:W-:Y:S01]  /*f740*/  UMOV UR21, 0x8200490 ;  /* 0x0820049000157882 */ /* 0x000fe20000000000 */
[----:B------:R-:W-:Y:S01]  /*f750*/  R2UR UR4, R40 ;  /* 0x00000000280472ca */ /* 0x000fe200000e0000 */
[----:B------:R-:W-:Y:S01]  /*f760*/  UMOV UR9, 0x8200490 ;  /* 0x0820049000097882 */ /* 0x000fe20000000000 */
[----:B------:R-:W-:-:S02]  /*f770*/  R2UR UR8, R15 ;  /* 0x000000000f0872ca */ /* 0x000fc400000e0000 */
[----:B------:R-:W-:Y:S02]  /*f780*/  R2UR UR5, R41 ;  /* 0x00000000290572ca */ /* 0x000fe400000e0000 */
[----:B------:R-:W-:-:S09]  /*f790*/  R2UR.FILL UR23, R16 ;  /* 0x00000000101772ca */ /* 0x000fd200004e0000 */
[----:B------:R1:W-:Y:S02]  /*f7a0*/  UTCHMMA.2CTA gdesc[UR6], gdesc[UR18], tmem[UR8], tmem[UR20], idesc[UR21], UPT ;  /* 0x00ff1412060075ea */ /* 0x0003e4000ba00008 */
[----:B-1----:R-:W-:Y:S01]  /*f7b0*/  R2UR.FILL UR20, R8 ;  /* 0x00000000081472ca */ /* 0x002fe200004e0000 */
[----:B------:R-:W-:Y:S01]  /*f7c0*/  IMAD.MOV.U32 R8, RZ, RZ, 0x40 ;  /* 0x00000040ff087424 */ /* 0x000fe200078e00ff */
[----:B------:R-:W-:Y:S01]  /*f7d0*/  UMOV UR18, 0x0 ;  /* 0x0000000000127882 */ /* 0x000fe20000000000 */
[----:B------:R-:W-:Y:S01]  /*f7e0*/  UMOV UR19, 0x8200490 ;  /* 0x0820049000137882 */ /* 0x000fe20000000000 */
[----:B------:R-:W-:Y:S01]  /*f7f0*/  UMOV UR8, 0x0 ;  /* 0x0000000000087882 */ /* 0x000fe20000000000 */
[----:B------:R-:W-:Y:S02]  /*f800*/  R2UR.FILL UR21, R11 ;  /* 0x000000000b1572ca */ /* 0x000fe400004e0000 */
[----:B------:R-:W-:-:S13]  /*f810*/  R2UR UR7, R8 ;  /* 0x00000000080772ca */ /* 0x000fda00000e0000 */
[----:B------:R1:W-:Y:S02]  /*f820*/  UTCHMMA.2CTA gdesc[UR14], gdesc[UR16], tmem[UR7], tmem[UR18], idesc[UR19], UPT ;  /* 0x00ff12100e0075ea */ /* 0x0003e4000ba00007 */
[----:B-1----:R-:W-:Y:S01]  /*f830*/  R2UR.FILL UR14, R0 ;  /* 0x00000000000e72ca */ /* 0x002fe200004e0000 */
[----:B------:R-:W-:Y:S01]  /*f840*/  IMAD.MOV.U32 R0, RZ, RZ, 0x40 ;  /* 0x00000040ff007424 */ /* 0x000fe200078e00ff */
[----:B------:R-:W-:Y:S02]  /*f850*/  R2UR.FILL UR17, R4 ;  /* 0x00000000041172ca */ /* 0x000fe400004e0000 */
[----:B------:R-:W-:Y:S01]  /*f860*/  R2UR.FILL UR15, R2 ;  /* 0x00000000020f72ca */ /* 0x000fe200004e0000 */
[----:B------:R-:W-:Y:S01]  /*f870*/  IMAD.U32 R2, R13, -0x80000000, RZ ;  /* 0x800000000d027824 */ /* 0x000fe200078e00ff */
[----:B------:R-:W-:Y:S02]  /*f880*/  R2UR UR6, R0 ;  /* 0x00000000000672ca */ /* 0x000fe400000e0000 */
[----:B------:R-:W-:-:S02]  /*f890*/  @P1 LOP3.LUT R0, R25, 0xffff, RZ, 0xc0, !PT ;  /* 0x0000ffff19001812 */ /* 0x000fc400078ec0ff */
[----:B------:R-:W-:Y:S02]  /*f8a0*/  LEA R4, R10, UR13, 0x3 ;  /* 0x0000000d0a047c11 */ /* 0x000fe4000f8e18ff */
[----:B------:R-:W-:Y:S02]  /*f8b0*/  R2UR.FILL UR19, R7 ;  /* 0x00000000071372ca */ /* 0x000fe400004e0000 */
[----:B------:R-:W-:Y:S02]  /*f8c0*/  R2UR.FILL UR18, R5 ;  /* 0x00000000051272ca */ /* 0x000fe400004e0000 */
[----:B------:R-:W-:-:S03]  /*f8d0*/  R2UR.FILL UR16, R3 ;  /* 0x00000000031072ca */ /* 0x000fc600004e0000 */
[----:B------:R1:W-:Y:S02]  /*f8e0*/  UTCHMMA.2CTA gdesc[UR10], gdesc[UR4], tmem[UR6], tmem[UR8], idesc[UR9], UPT ;  /* 0x00ff08040a0075ea */ /* 0x0003e4000ba00006 */
[----:B-1----:R-:W-:Y:S01]  /*f8f0*/  @P1 R2UR UR4, R0 ;  /* 0x00000000000412ca */ /* 0x002fe200000e0000 */
[----:B------:R-:W-:Y:S01]  /*f900*/  UIADD3 UR5, UPT, UPT, UR13, 0x18, URZ ;  /* 0x000000180d057890 */ /* 0x000fe2000fffe0ff */
[----:B------:R-:W-:-:S05]  /*f910*/  LEA R0, R10, UR13, 0xf ;  /* 0x0000000d0a007c11 */ /* 0x000fca000f8e78ff */
[----:B------:R-:W-:-:S05]  /*f920*/  VIADD R0, R0, 0x14800 ;  /* 0x0001480000007836 */ /* 0x000fca0000000000 */
[----:B------:R-:W-:Y:S01]  /*f930*/  SHF.R.U32.HI R0, RZ, 0x4, R0 ;  /* 0x00000004ff007819 */ /* 0x000fe20000011600 */
[----:B------:R1:W-:Y:S01]  /*f940*/  UTCBAR.2CTA.MULTICAST [UR5], URZ, UR4 ;  /* 0x000000ff050073e9 */ /* 0x0003e20008200804 */
[----:B------:R-:W2:Y:S02]  /*f950*/  SYNCS.PHASECHK.TRANS64.TRYWAIT P1, [R4+URZ+0x40], R2 ;  /* 0x00004002040075a7 */ /* 0x000ea400080211ff */
[----:B------:R-:W-:-:S04]  /*f960*/  LOP3.LUT R0, R0, 0x3fc0, RZ, 0xc0, !PT ;  /* 0x00003fc000007812 */ /* 0x000fc800078ec0ff */
[----:B------:R-:W-:Y:S01]  /*f970*/  LOP3.LUT R0, R0, 0x10000, RZ, 0xfc, !PT ;  /* 0x0001000000007812 */ /* 0x000fe200078efcff */
[----:B-12---:R-:W-:Y:S06]  /*f980*/  @!P1 BRA `(.L_x_133) ;  /* 0x0000014000349947 */ /* 0x006fec0003800000 */
.L_x_340:
[----:B------:R-:W-:Y:S01]  /*f990*/  VIADD R2, R0, 0x2 ;  /* 0x0000000200027836 */ /* 0x000fe20000000000 */
        /* <DEDUP_REMOVED lines=8> */
[----:B------:R-:W-:-:S02]  /*fa20*/  R2UR UR4, R0 ;  /* 0x00000000000472ca */ /* 0x000fc400000e0000 */
[----:B------:R-:W-:Y:S01]  /*fa30*/  R2UR UR10, R19 ;  /* 0x00000000130a72ca */ /* 0x000fe200000e0000 */
[----:B------:R-:W-:Y:S01]  /*fa40*/  IMAD.MOV.U32 R19, RZ, RZ, 0x40 ;  /* 0x00000040ff137424 */ /* 0x000fe200078e00ff */
[----:B------:R-:W-:Y:S01]  /*fa50*/  R2UR UR8, R2 ;  /* 0x00000000020872ca */ /* 0x000fe200000e0000 */
[----:B------:R-:W-:Y:S01]  /*fa60*/  VIADD R2, R0, 0x4 ;  /* 0x0000000400027836 */ /* 0x000fe20000000000 */
[----:B------:R-:W-:Y:S02]  /*fa70*/  MOV.SPILL R8, UR17 ;  /* 0x0000001100087c02 */ /* 0x000fe40009000f00 */
[----:B------:R-:W-:Y:S02]  /*fa80*/  MOV.SPILL R7, UR16 ;  /* 0x0000001000077c02 */ /* 0x000fe40009000f00 */
[----:B------:R-:W-:Y:S01]  /*fa90*/  R2UR UR6, R2 ;  /* 0x00000000020672ca */ /* 0x000fe200000e0000 */
[----:B------:R-:W-:Y:S01]  /*faa0*/  VIADD R2, R0, 0x6 ;  /* 0x0000000600027836 */ /* 0x000fe20000000000 */
[----:B------:R-:W-:-:S02]  /*fab0*/  MOV.SPILL R17, UR21 ;  /* 0x0000001500117c02 */ /* 0x000fc40009000f00 */
[----:B------:R-:W-:Y:S02]  /*fac0*/  MOV.SPILL R16, UR20 ;  /* 0x0000001400107c02 */ /* 0x000fe40009000f00 */
[----:B------:R-:W-:Y:S02]  /*fad0*/  R2UR UR16, R36 ;  /* 0x00000000241072ca */ /* 0x000fe400000e0000 */
[----:B------:R-:W-:Y:S02]  /*fae0*/  R2UR UR17, R37 ;  /* 0x00000000251172ca */ /* 0x000fe400000e0000 */
[----:B------:R-:W-:Y:S01]  /*faf0*/  MOV.SPILL R5, UR15 ;  /* 0x0000000f00057c02 */ /* 0x000fe20009000f00 */
[----:B------:R-:W-:Y:S01]  /*fb00*/  UMOV UR15, 0x8200490 ;  /* 0x08200490000f7882 */ /* 0x000fe20000000000 */
[----:B-1----:R-:W-:Y:S01]  /*fb10*/  MOV.SPILL R3, UR14 ;  /* 0x0000000e00037c02 */ /* 0x002fe20009000f00 */
[----:B------:R-:W-:Y:S01]  /*fb20*/  UMOV UR14, 0x0 ;  /* 0x00000000000e7882 */ /* 0x000fe20000000000 */
[----:B------:R-:W-:Y:S01]  /*fb30*/  R2UR UR12, R19 ;  /* 0x00000000130c72ca */ /* 0x000fe200000e0000 */
[----:B------:R1:W-:Y:S01]  /*fb40*/  UTCHMMA.2CTA gdesc[UR18], gdesc[UR4], tmem[UR10], tmem[UR14], idesc[UR15], UPT ;  /* 0x00ff0e04120075ea */ /* 0x0003e2000ba0000a */
[----:B------:R-:W-:-:S02]  /*fb50*/  R2UR UR20, R34 ;  /* 0x00000000221472ca */ /* 0x000fc400000e0000 */
[----:B------:R-:W-:Y:S02]  /*fb60*/  R2UR UR21, R35 ;  /* 0x00000000231572ca */ /* 0x000fe400000e0000 */
[----:B------:R-:W-:-:S07]  /*fb70*/  R2UR UR11, R19 ;  /* 0x00000000130b72ca */ /* 0x000fce00000e0000 */
[----:B------:R2:W-:Y:S06]  /*fb80*/  UTCHMMA.2CTA gdesc[UR16], gdesc[UR8], tmem[UR12], tmem[UR14], idesc[UR15], UPT ;  /* 0x00ff0e08100075ea */ /* 0x0005ec000ba0000c */
[----:B------:R3:W-:Y:S01]  /*fb90*/  UTCHMMA.2CTA gdesc[UR20], gdesc[UR6], tmem[UR11], tmem[UR14], idesc[UR15], UPT ;  /* 0x00ff0e06140075ea */ /* 0x0007e2000ba0000b */
[----:B-1----:R-:W-:Y:S02]  /*fba0*/  R2UR UR18, R32 ;  /* 0x00000000201272ca */ /* 0x002fe400000e0000 */
[----:B------:R-:W-:Y:S02]  /*fbb0*/  R2UR UR19, R33 ;  /* 0x00000000211372ca */ /* 0x000fe400000e0000 */
[----:B------:R-:W-:Y:S01]  /*fbc0*/  R2UR UR4, R2 ;  /* 0x00000000020472ca */ /* 0x000fe200000e0000 */
[----:B------:R-:W-:Y:S01]  /*fbd0*/  VIADD R2, R0, 0x200 ;  /* 0x0000020000027836 */ /* 0x000fe20000000000 */
[----:B------:R-:W-:-:S02]  /*fbe0*/  R2UR UR10, R19 ;  /* 0x00000000130a72ca */ /* 0x000fc400000e0000 */
[----:B--2---:R-:W-:Y:S02]  /*fbf0*/  R2UR UR16, R30 ;  /* 0x000000001e1072ca */ /* 0x004fe400000e0000 */
[----:B------:R-:W-:Y:S02]  /*fc00*/  R2UR UR17, R31 ;  /* 0x000000001f1172ca */ /* 0x000fe400000e0000 */
[----:B------:R-:W-:Y:S01]  /*fc10*/  R2UR UR8, R2 ;  /* 0x00000000020872ca */ /* 0x000fe200000e0000 */
[----:B------:R-:W-:Y:S01]  /*fc20*/  VIADD R2, R0, 0x202 ;  /* 0x0000020200027836 */ /* 0x000fe20000000000 */
[----:B---3--:R-:W-:Y:S01]  /*fc30*/  UMOV UR20, 0x0 ;  /* 0x0000000000147882 */ /* 0x008fe20000000000 */
[----:B------:R-:W-:Y:S01]  /*fc40*/  UMOV UR21, 0x8200490 ;  /* 0x0820049000157882 */ /* 0x000fe20000000000 */
[----:B------:R-:W-:-:S03]  /*fc50*/  UMOV UR11, 0x8200490 ;  /* 0x08200490000b7882 */ /* 0x000fc60000000000 */
[----:B------:R1:W-:Y:S01]  /*fc60*/  UTCHMMA.2CTA gdesc[UR18], gdesc[UR4], tmem[UR10], tmem[UR20], idesc[UR21], UPT ;  /* 0x00ff1404120075ea */ /* 0x0003e2000ba0000a */
[----:B------:R-:W-:Y:S02]  /*fc70*/  R2UR UR14, R28 ;  /* 0x000000001c0e72ca */ /* 0x000fe400000e0000 */
[----:B------:R-:W-:Y:S02]  /*fc80*/  R2UR UR15, R29 ;  /* 0x000000001d0f72ca */ /* 0x000fe400000e0000 */
[----:B------:R-:W-:Y:S01]  /*fc90*/  R2UR UR6, R2 ;  /* 0x00000000020672ca */ /* 0x000fe200000e0000 */
[----:B------:R-:W-:Y:S01]  /*fca0*/  VIADD R2, R0, 0x204 ;  /* 0x0000020400027836 */ /* 0x000fe20000000000 */
[----:B-1----:R-:W-:Y:S01]  /*fcb0*/  R2UR.FILL UR18, R11 ;  /* 0x000000000b1272ca */ /* 0x002fe200004e0000 */
[----:B------:R-:W-:Y:S01]  /*fcc0*/  IMAD.MOV.U32 R11, RZ, RZ, 0x40 ;  /* 0x00000040ff0b7424 */ /* 0x000fe200078e00ff */
[----:B------:R-:W-:Y:S02]  /*fcd0*/  UMOV UR10, 0x0 ;  /* 0x00000000000a7882 */ /* 0x000fe40000000000 */
[----:B------:R-:W-:Y:S01]  /*fce0*/  R2UR UR4, R2 ;  /* 0x00000000020472ca */ /* 0x000fe200000e0000 */
[----:B------:R-:W-:Y:S01]  /*fcf0*/  VIADD R2, R0, 0x206 ;  /* 0x0000020600027836 */ /* 0x000fe20000000000 */
[----:B------:R-:W-:-:S02]  /*fd00*/  R2UR.FILL UR21, R17 ;  /* 0x00000000111572ca */ /* 0x000fc400004e0000 */
[----:B------:R-:W-:Y:S02]  /*fd10*/  R2UR UR12, R11 ;  /* 0x000000000b0c72ca */ /* 0x000fe400000e0000 */
[----:B------:R-:W-:Y:S02]  /*fd20*/  R2UR.FILL UR20, R16 ;  /* 0x00000000101472ca */ /* 0x000fe400004e0000 */
[----:B------:R-:W-:-:S09]  /*fd30*/  R2UR.FILL UR19, R15 ;  /* 0x000000000f1372ca */ /* 0x000fd200004e0000 */
[----:B------:R1:W-:Y:S02]  /*fd40*/  UTCHMMA.2CTA gdesc[UR16], gdesc[UR8], tmem[UR12], tmem[UR10], idesc[UR11], UPT ;  /* 0x00ff0a08100075ea */ /* 0x0003e4000ba0000c */
[----:B-1----:R-:W-:Y:S01]  /*fd50*/  R2UR UR11, R11 ;  /* 0x000000000b0b72ca */ /* 0x002fe200000e0000 */
[----:B------:R-:W-:Y:S01]  /*fd60*/  UMOV UR16, 0x0 ;  /* 0x0000000000107882 */ /* 0x000fe20000000000 */
[----:B------:R-:W-:Y:S01]  /*fd70*/  UMOV UR17, 0x8200490 ;  /* 0x0820049000117882 */ /* 0x000fe20000000000 */
[----:B------:R-:W-:Y:S01]  /*fd80*/  R2UR UR8, R2 ;  /* 0x00000000020872ca */ /* 0x000fe200000e0000 */
[----:B------:R-:W-:-:S09]  /*fd90*/  VIADD R2, R0, 0x400 ;  /* 0x0000040000027836 */ /* 0x000fd20000000000 */
[----:B------:R1:W-:Y:S02]  /*fda0*/  UTCHMMA.2CTA gdesc[UR14], gdesc[UR6], tmem[UR11], tmem[UR16], idesc[UR17], UPT ;  /* 0x00ff10060e0075ea */ /* 0x0003e4000ba0000b */
[----:B-1----:R-:W-:Y:S01]  /*fdb0*/  R2UR.FILL UR16, R7 ;  /* 0x00000000071072ca */ /* 0x002fe200004e0000 */
[----:B------:R-:W-:Y:S01]  /*fdc0*/  IMAD.MOV.U32 R7, RZ, RZ, 0x40 ;  /* 0x00000040ff077424 */ /* 0x000fe200078e00ff */
[----:B------:R-:W-:Y:S01]  /*fdd0*/  UMOV UR14, 0x0 ;  /* 0x00000000000e7882 */ /* 0x000fe20000000000 */
[----:B------:R-:W-:Y:S01]  /*fde0*/  UMOV UR15, 0x8200490 ;  /* 0x08200490000f7882 */ /* 0x000fe20000000000 */
[----:B------:R-:W-:Y:S01]  /*fdf0*/  R2UR UR6, R2 ;  /* 0x00000000020672ca */ /* 0x000fe200000e0000 */
[----:B------:R-:W-:Y:S01]  /*fe00*/  UMOV UR11, 0x8200490 ;  /* 0x08200490000b7882 */ /* 0x000fe20000000000 */
[----:B------:R-:W-:Y:S01]  /*fe10*/  R2UR UR10, R7 ;  /* 0x00000000070a72ca */ /* 0x000fe200000e0000 */
[----:B------:R-:W-:Y:S01]  /*fe20*/  VIADD R2, R0, 0x402 ;  /* 0x0000040200027836 */ /* 0x000fe20000000000 */
[----:B------:R-:W-:-:S11]  /*fe30*/  R2UR.FILL UR17, R8 ;  /* 0x00000000081172ca */ /* 0x000fd600004e0000 */
[----:B------:R1:W-:Y:S02]  /*fe40*/  UTCHMMA.2CTA gdesc[UR64], gdesc[UR4], tmem[UR10], tmem[UR14], idesc[UR15], UPT ;  /* 0x00ff0e04400075ea */ /* 0x0003e4000ba0000a */
[----:B-1----:R-:W-:Y:S01]  /*fe50*/  R2UR.FILL UR14, R3 ;  /* 0x00000000030e72ca */ /* 0x002fe200004e0000 */
[----:B------:R-:W-:Y:S01]  /*fe60*/  IMAD.MOV.U32 R3, RZ, RZ, 0x40 ;  /* 0x00000040ff037424 */ /* 0x000fe200078e00ff */
[----:B------:R-:W-:Y:S01]  /*fe70*/  UMOV UR10, 0x0 ;  /* 0x00000000000a7882 */ /* 0x000fe20000000000 */
[----:B------:R-:W-:Y:S01]  /*fe80*/  R2UR UR4, R2 ;  /* 0x00000000020472ca */ /* 0x000fe200000e0000 */
[----:B------:R-:W-:Y:S01]  /*fe90*/  VIADD R2, R0, 0x404 ;  /* 0x0000040400027836 */ /* 0x000fe20000000000 */
[----:B------:R-:W-:Y:S01]  /*fea0*/  UMOV UR64, 0x0 ;  /* 0x0000000000407882 */ /* 0x000fe20000000000 */
[----:B------:R-:W-:Y:S01]  /*feb0*/  R2UR UR12, R3 ;  /* 0x00000000030c72ca */ /* 0x000fe200000e0000 */
[----:B------:R-:W-:Y:S01]  /*fec0*/  UMOV UR65, 0x8200490 ;  /* 0x0820049000417882 */ /* 0x000fe20000000000 */
[----:B------:R-:W-:-:S11]  /*fed0*/  R2UR.FILL UR15, R5 ;  /* 0x00000000050f72ca */ /* 0x000fd600004e0000 */
[----:B------:R1:W-:Y:S02]  /*fee0*/  UTCHMMA.2CTA gdesc[UR62], gdesc[UR8], tmem[UR12], tmem[UR10], idesc[UR11], UPT ;  /* 0x00ff0a083e0075ea */ /* 0x0003e4000ba0000c */
[C---:B-1----:R-:W-:Y:S01]  /*fef0*/  R2UR UR11, R3.reuse ;  /* 0x00000000030b72ca */ /* 0x042fe200000e0000 */
[----:B------:R-:W-:Y:S01]  /*ff00*/  UMOV UR62, 0x0 ;  /* 0x00000000003e7882 */ /* 0x000fe20000000000 */
[----:B------:R-:W-:Y:S01]  /*ff10*/  R2UR UR10, R3 ;  /* 0x00000000030a72ca */ /* 0x000fe200000e0000 */
[----:B------:R-:W-:Y:S01]  /*ff20*/  UMOV UR63, 0x8200490 ;  /* 0x08200490003f7882 */ /* 0x000fe20000000000 */
[----:B------:R-:W-:Y:S01]  /*ff30*/  R2UR UR8, R2 ;  /* 0x00000000020872ca */ /* 0x000fe200000e0000 */
[----:B------:R-:W-:Y:S01]  /*ff40*/  VIADD R2, R0, 0x406 ;  /* 0x0000040600027836 */ /* 0x000fe20000000000 */
[----:B------:R-:W-:-:S07]  /*ff50*/  LEA R3, R9, UR13, 0x3 ;  /* 0x0000000d09037c11 */ /* 0x000fce000f8e18ff */
[----:B------:R1:W-:Y:S02]  /*ff60*/  UTCHMMA.2CTA gdesc[UR60], gdesc[UR6], tmem[UR11], tmem[UR64], idesc[UR65], UPT ;  /* 0x00ff40063c0075ea */ /* 0x0003e4000ba0000b */
[----:B------:R2:W-:Y:S02]  /*ff70*/  UTCHMMA.2CTA gdesc[UR58], gdesc[UR4], tmem[UR10], tmem[UR64], idesc[UR65], UPT ;  /* 0x00ff40043a0075ea */ /* 0x0005e4000ba0000a */
[----:B------:R3:W-:Y:S01]  /*ff80*/  UTCHMMA.2CTA gdesc[UR56], gdesc[UR8], tmem[UR12], tmem[UR64], idesc[UR65], UPT ;  /* 0x00ff4008380075ea */ /* 0x0007e2000ba0000c */
[----:B-1----:R-:W-:Y:S01]  /*ff90*/  R2UR UR6, R2 ;  /* 0x00000000020672ca */ /* 0x002fe200000e0000 */
[----:B------:R-:W-:Y:S01]  /*ffa0*/  VIADD R2, R0, 0x600 ;  /* 0x0000060000027836 */ /* 0x000fe20000000000 */
[----:B------:R-:W-:Y:S01]  /*ffb0*/  UMOV UR60, 0x0 ;  /* 0x00000000003c7882 */ /* 0x000fe20000000000 */
[----:B------:R-:W-:Y:S01]  /*ffc0*/  UMOV UR61, 0x8200490 ;  /* 0x08200490003d7882 */ /* 0x000fe20000000000 */
[----:B--2---:R-:W-:Y:S01]  /*ffd0*/  UMOV UR58, 0x0 ;  /* 0x00000000003a7882 */ /* 0x004fe20000000000 */
[----:B------:R-:W-:Y:S01]  /*ffe0*/  UMOV UR59, 0x8200490 ;  /* 0x08200490003b7882 */ /* 0x000fe20000000000 */
[----:B------:R-:W-:Y:S01]  /*fff0*/  R2UR UR4, R2 ;  /* 0x00000000020472ca */ /* 0x000fe200000e0000 */
        /* <DEDUP_REMOVED lines=8> */
[----:B------:R-:W-:Y:S01]  /*10080*/  IMAD.MOV.U32 R2, RZ, RZ, 0x40 ;  /* 0x00000040ff027424 */ /* 0x000fe200078e00ff */
[----:B--2---:R-:W-:-:S04]  /*10090*/  R2UR UR4, R0 ;  /* 0x00000000000472ca */ /* 0x004fc800000e0000 */
[----:B------:R-:W-:Y:S01]  /*100a0*/  R2UR UR10, R2 ;  /* 0x00000000020a72ca */ /* 0x000fe200000e0000 */
[----:B------:R-:W-:Y:S01]  /*100b0*/  @P1 VIADD R2, R4, 0x50 ;  /* 0x0000005004021836 */ /* 0x000fe20000000000 */
[----:B------:R-:W-:-:S05]  /*100c0*/  @P1 LOP3.LUT R0, R25, 0xffff, RZ, 0xc0, !PT ;  /* 0x0000ffff19001812 */ /* 0x000fca00078ec0ff */
[----:B------:R1:W-:Y:S01]  /*100d0*/  UTCHMMA.2CTA gdesc[UR48], gdesc[UR6], tmem[UR11], tmem[UR58], idesc[UR59], UPT ;  /* 0x00ff3a06300075ea */ /* 0x0003e2000ba0000b */
[----:B---3--:R-:W-:Y:S01]  /*100e0*/  @P1 R2UR UR8, R2 ;  /* 0x00000000020812ca */ /* 0x008fe200000e0000 */
[----:B------:R-:W-:-:S04]  /*100f0*/  IMAD.U32 R2, R12, -0x80000000, RZ ;  /* 0x800000000c027824 */ /* 0x000fc800078e00ff */
[----:B------:R2:W-:Y:S01]  /*10100*/  UTCHMMA.2CTA gdesc[UR46], gdesc[UR4], tmem[UR10], tmem[UR58], idesc[UR59], UPT ;  /* 0x00ff3a042e0075ea */ /* 0x0005e2000ba0000a */
[----:B-1----:R-:W-:Y:S02]  /*10110*/  @P1 R2UR UR6, R0 ;  /* 0x00000000000612ca */ /* 0x002fe400000e0000 */
[----:B------:R-:W-:-:S05]  /*10120*/  LEA R0, R9, UR13, 0xf ;  /* 0x0000000d09007c11 */ /* 0x000fca000f8e78ff */
[----:B------:R-:W-:-:S05]  /*10130*/  VIADD R0, R0, 0x24800 ;  /* 0x0002480000007836 */ /* 0x000fca0000000000 */
[----:B------:R-:W-:Y:S01]  /*10140*/  SHF.R.U32.HI R0, RZ, 0x4, R0 ;  /* 0x00000004ff007819 */ /* 0x000fe20000011600 */
[----:B------:R2:W-:Y:S01]  /*10150*/  UTCBAR.2CTA.MULTICAST [UR8], URZ, UR6 ;  /* 0x000000ff080073e9 */ /* 0x0005e20008200806 */
[----:B------:R-:W1:Y:S02]  /*10160*/  SYNCS.PHASECHK.TRANS64.TRYWAIT P1, [R3+URZ+0x60], R2 ;  /* 0x00006002030075a7 */ /* 0x000e6400080211ff */
[----:B------:R-:W-:-:S04]  /*10170*/  LOP3.LUT R0, R0, 0x3fc0, RZ, 0xc0, !PT ;  /* 0x00003fc000007812 */ /* 0x000fc800078ec0ff */
[----:B------:R-:W-:Y:S01]  /*10180*/  LOP3.LUT R0, R0, 0x10000, RZ, 0xfc, !PT ;  /* 0x0001000000007812 */ /* 0x000fe200078efcff */
[----:B-12---:R-:W-:Y:S06]  /*10190*/  @!P1 BRA `(.L_x_134) ;  /* 0x0000013800489947 */ /* 0x006fec0003800000 */
.L_x_342:
[C---:B------:R-:W-:Y:S01]  /*101a0*/  VIADD R2, R0.reuse, 0x2 ;  /* 0x0000000200027836 */ /* 0x040fe20000000000 */
[----:B------:R-:W-:Y:S01]  /*101b0*/  R2UR UR4, R0 ;  /* 0x00000000000472ca */ /* 0x000fe200000e0000 */
[----:B------:R-:W-:Y:S01]  /*101c0*/  IMAD.MOV.U32 R4, RZ, RZ, 0x40 ;  /* 0x00000040ff047424 */ /* 0x000fe200078e00ff */
[----:B------:R-:W-:Y:S01]  /*101d0*/  R2UR UR10, R7 ;  /* 0x00000000070a72ca */ /* 0x000fe200000e0000 */
[----:B------:R-:W-:Y:S01]  /*101e0*/  UMOV UR46, 0x0 ;  /* 0x00000000002e7882 */ /* 0x000fe20000000000 */
[----:B------:R-:W-:Y:S01]  /*101f0*/  R2UR UR8, R2 ;  /* 0x00000000020872ca */ /* 0x000fe200000e0000 */
[----:B------:R-:W-:Y:S01]  /*10200*/  VIADD R2, R0, 0x4 ;  /* 0x0000000400027836 */ /* 0x000fe20000000000 */
[C---:B------:R-:W-:Y:S01]  /*10210*/  R2UR UR12, R4.reuse ;  /* 0x00000000040c72ca */ /* 0x040fe200000e0000 */
[----:B------:R-:W-:Y:S01]  /*10220*/  UMOV UR47, 0x8200490 ;  /* 0x08200490002f7882 */ /* 0x000fe20000000000 */
[----:B------:R-:W-:Y:S01]  /*10230*/  UMOV UR5, 0x40004040 ;  /* 0x4000404000057882 */ /* 0x000fe20000000000 */
[----:B------:R-:W-:Y:S01]  /*10240*/  R2UR UR11, R4 ;  /* 0x00000000040b72ca */ /* 0x000fe200000e0000 */
[----:B------:R-:W-:Y:S01]  /*10250*/  UMOV UR9, 0x40004040 ;  /* 0x4000404000097882 */ /* 0x000fe20000000000 */
[----:B------:R-:W-:Y:S01]  /*10260*/  R2UR UR6, R2 ;  /* 0x00000000020672ca */ /* 0x000fe200000e0000 */
[----:B------:R-:W-:Y:S01]  /*10270*/  VIADD R2, R0, 0x6 ;  /* 0x0000000600027836 */ /* 0x000fe20000000000 */
[----:B------:R-:W-:Y:S01]  /*10280*/  UMOV UR7, 0x40004040 ;  /* 0x4000404000077882 */ /* 0x000fe20000000000 */
[----:B------:R-:W-:Y:S01]  /*10290*/  ELECT P1, URZ, PT ;  /* 0x0000000000ff782f */ /* 0x000fe20003820000 */
[----:B------:R2:W-:Y:S01]  /*102a0*/  UTCHMMA.2CTA gdesc[UR44], gdesc[UR4], tmem[UR10], tmem[UR46], idesc[UR47], UPT ;  /* 0x00ff2e042c0075ea */ /* 0x0005e2000ba0000a */
[----:B------:R-:W-:-:S03]  /*102b0*/  IMAD.MOV.U32 R61, RZ, RZ, R60 ;  /* 0x000000ffff3d7224 */ /* 0x000fc600078e003c */
[----:B------:R3:W-:Y:S05]  /*102c0*/  UTCHMMA.2CTA gdesc[UR42], gdesc[UR8], tmem[UR12], tmem[UR46], idesc[UR47], UPT ;  /* 0x00ff2e082a0075ea */ /* 0x0007ea000ba0000c */
[----:B------:R4:W-:Y:S01]  /*102d0*/  UTCHMMA.2CTA gdesc[UR40], gdesc[UR6], tmem[UR11], tmem[UR46], idesc[UR47], UPT ;  /* 0x00ff2e06280075ea */ /* 0x0009e2000ba0000b */
[----:B--2---:R-:W-:Y:S01]  /*102e0*/  R2UR UR4, R2 ;  /* 0x00000000020472ca */ /* 0x004fe200000e0000 */
[----:B------:R-:W-:Y:S01]  /*102f0*/  VIADD R2, R0, 0x200 ;  /* 0x0000020000027836 */ /* 0x000fe20000000000 */
[----:B------:R-:W-:Y:S01]  /*10300*/  R2UR UR10, R4 ;  /* 0x00000000040a72ca */ /* 0x000fe200000e0000 */
[----:B---3--:R-:W-:Y:S01]  /*10310*/  UMOV UR42, 0x0 ;  /* 0x00000000002a7882 */ /* 0x008fe20000000000 */
[----:B------:R-:W-:-:S02]  /*10320*/  UMOV UR43, 0x8200490 ;  /* 0x08200490002b7882 */ /* 0x000fc40000000000 */
[----:B------:R-:W-:Y:S01]  /*10330*/  R2UR UR8, R2 ;  /* 0x00000000020872ca */ /* 0x000fe200000e0000 */
[----:B------:R-:W-:Y:S01]  /*10340*/  VIADD R2, R0, 0x202 ;  /* 0x0000020200027836 */ /* 0x000fe20000000000 */
[----:B----4-:R-:W-:Y:S01]  /*10350*/  UMOV UR40, 0x0 ;  /* 0x0000000000287882 */ /* 0x010fe20000000000 */
[----:B------:R-:W-:-:S03]  /*10360*/  UMOV UR41, 0x8200490 ;  /* 0x0820049000297882 */ /* 0x000fc60000000000 */
[----:B------:R-:W-:Y:S01]  /*10370*/  R2UR UR6, R2 ;  /* 0x00000000020672ca */ /* 0x000fe200000e0000 */
[----:B------:R-:W-:Y:S02]  /*10380*/  VIADD R2, R0, 0x204 ;  /* 0x0000020400027836 */ /* 0x000fe40000000000 */
[----:B------:R2:W-:Y:S04]  /*10390*/  UTCHMMA.2CTA gdesc[UR38], gdesc[UR4], tmem[UR10], tmem[UR46], idesc[UR47], UPT ;  /* 0x00ff2e04260075ea */ /* 0x0005e8000ba0000a */
[----:B------:R3:W-:Y:S06]  /*103a0*/  UTCHMMA.2CTA gdesc[UR36], gdesc[UR8], tmem[UR12], tmem[UR46], idesc[UR47], UPT ;  /* 0x00ff2e08240075ea */ /* 0x0007ec000ba0000c */
[----:B------:R4:W-:Y:S01]  /*103b0*/  UTCHMMA.2CTA gdesc[UR34], gdesc[UR6], tmem[UR11], tmem[UR46], idesc[UR47], UPT ;  /* 0x00ff2e06220075ea */ /* 0x0009e2000ba0000b */
[----:B--2---:R-:W-:Y:S01]  /*103c0*/  R2UR UR4, R2 ;  /* 0x00000000020472ca */ /* 0x004fe200000e0000 */
[----:B------:R-:W-:Y:S01]  /*103d0*/  VIADD R2, R0, 0x206 ;  /* 0x0000020600027836 */ /* 0x000fe20000000000 */
[----:B------:R-:W-:Y:S01]  /*103e0*/  UMOV UR38, 0x0 ;  /* 0x0000000000267882 */ /* 0x000fe20000000000 */
[----:B------:R-:W-:Y:S01]  /*103f0*/  UMOV UR39, 0x8200490 ;  /* 0x0820049000277882 */ /* 0x000fe20000000000 */
[----:B---3--:R-:W-:Y:S01]  /*10400*/  UMOV UR36, 0x0 ;  /* 0x0000000000247882 */ /* 0x008fe20000000000 */
[----:B------:R-:W-:Y:S01]  /*10410*/  UMOV UR37, 0x8200490 ;  /* 0x0820049000257882 */ /* 0x000fe20000000000 */
[----:B------:R-:W-:Y:S01]  /*10420*/  R2UR UR8, R2 ;  /* 0x00000000020872ca */ /* 0x000fe200000e0000 */
[----:B------:R-:W-:Y:S01]  /*10430*/  VIADD R2, R0, 0x400 ;  /* 0x0000040000027836 */ /* 0x000fe20000000000 */
[----:B----4-:R-:W-:Y:S01]  /*10440*/  UMOV UR34, 0x0 ;  /* 0x0000000000227882 */ /* 0x010fe20000000000 */
[----:B------:R-:W-:-:S03]  /*10450*/  UMOV UR35, 0x8200490 ;  /* 0x0820049000237882 */ /* 0x000fc60000000000 */
[----:B------:R-:W-:Y:S01]  /*10460*/  R2UR UR6, R2 ;  /* 0x00000000020672ca */ /* 0x000fe200000e0000 */
[----:B------:R-:W-:Y:S01]  /*10470*/  VIADD R2, R0, 0x402 ;  /* 0x0000040200027836 */ /* 0x000fe20000000000 */
[----:B------:R2:W-:Y:S05]  /*10480*/  UTCHMMA.2CTA gdesc[UR32], gdesc[UR4], tmem[UR10], tmem[UR46], idesc[UR47], UPT ;  /* 0x00ff2e04200075ea */ /* 0x0005ea000ba0000a */
[----:B------:R3:W-:Y:S06]  /*10490*/  UTCHMMA.2CTA gdesc[UR30], gdesc[UR8], tmem[UR12], tmem[UR46], idesc[UR47], UPT ;  /* 0x00ff2e081e0075ea */ /* 0x0007ec000ba0000c */
[----:B------:R4:W-:Y:S01]  /*104a0*/  UTCHMMA.2CTA gdesc[UR28], gdesc[UR6], tmem[UR11], tmem[UR42], idesc[UR43], UPT ;  /* 0x00ff2a061c0075ea */ /* 0x0009e2000ba0000b */
[----:B--2---:R-:W-:Y:S01]  /*104b0*/  R2UR UR4, R2 ;  /* 0x00000000020472ca */ /* 0x004fe200000e0000 */
[----:B------:R-:W-:Y:S01]  /*104c0*/  VIADD R2, R0, 0x404 ;  /* 0x0000040400027836 */ /* 0x000fe20000000000 */
[----:B------:R-:W-:Y:S01]  /*104d0*/  UMOV UR32, 0x0 ;  /* 0x0000000000207882 */ /* 0x000fe20000000000 */
[----:B------:R-:W-:Y:S01]  /*104e0*/  UMOV UR33, 0x8200490 ;  /* 0x0820049000217882 */ /* 0x000fe20000000000 */
[----:B---3--:R-:W-:-:S02]  /*104f0*/  UMOV UR30, 0x0 ;  /* 0x00000000001e7882 */ /* 0x008fc40000000000 */
[----:B------:R-:W-:Y:S01]  /*10500*/  R2UR UR8, R2 ;  /* 0x00000000020872ca */ /* 0x000fe200000e0000 */
[----:B------:R-:W-:Y:S01]  /*10510*/  VIADD R2, R0, 0x406 ;  /* 0x0000040600027836 */ /* 0x000fe20000000000 */
[----:B------:R-:W-:Y:S01]  /*10520*/  UMOV UR31, 0x8200490 ;  /* 0x08200490001f7882 */ /* 0x000fe20000000000 */
[----:B----4-:R-:W-:-:S03]  /*10530*/  UMOV UR28, 0x0 ;  /* 0x00000000001c7882 */ /* 0x010fc60000000000 */
[----:B------:R-:W-:Y:S01]  /*10540*/  R2UR UR6, R2 ;  /* 0x00000000020672ca */ /* 0x000fe200000e0000 */
[----:B------:R-:W-:Y:S01]  /*10550*/  VIADD R2, R0, 0x600 ;  /* 0x0000060000027836 */ /* 0x000fe20000000000 */
[----:B------:R2:W-:Y:S01]  /*10560*/  UTCHMMA.2CTA gdesc[UR26], gdesc[UR4], tmem[UR10], tmem[UR40], idesc[UR41], UPT ;  /* 0x00ff28041a0075ea */ /* 0x0005e2000ba0000a */
[----:B------:R-:W-:-:S04]  /*10570*/  UMOV UR29, 0x8200490 ;  /* 0x08200490001d7882 */ /* 0x000fc80000000000 */
[----:B------:R3:W-:Y:S06]  /*10580*/  UTCHMMA.2CTA gdesc[UR24], gdesc[UR8], tmem[UR12], tmem[UR38], idesc[UR39], UPT ;  /* 0x00ff2608180075ea */ /* 0x0007ec000ba0000c */
[----:B------:R4:W-:Y:S01]  /*10590*/  UTCHMMA.2CTA gdesc[UR22], gdesc[UR6], tmem[UR11], tmem[UR36], idesc[UR37], UPT ;  /* 0x00ff2406160075ea */ /* 0x0009e2000ba0000b */
[----:B--2---:R-:W-:Y:S01]  /*105a0*/  R2UR UR4, R2 ;  /* 0x00000000020472ca */ /* 0x004fe200000e0000 */
[----:B------:R-:W-:-:S05]  /*105b0*/  VIADD R2, R0, 0x602 ;  /* 0x0000060200027836 */ /* 0x000fca0000000000 */
[----:B---3--:R-:W-:Y:S01]  /*105c0*/  R2UR UR8, R2 ;  /* 0x00000000020872ca */ /* 0x008fe200000e0000 */
[C---:B------:R-:W-:Y:S02]  /*105d0*/  VIADD R2, R0.reuse, 0x604 ;  /* 0x0000060400027836 */ /* 0x040fe40000000000 */
[----:B------:R-:W-:-:S03]  /*105e0*/  VIADD R0, R0, 0x606 ;  /* 0x0000060600007836 */ /* 0x000fc60000000000 */
[----:B----4-:R-:W-:Y:S01]  /*105f0*/  R2UR UR6, R2 ;  /* 0x00000000020672ca */ /* 0x010fe200000e0000 */
[----:B------:R-:W-:Y:S01]  /*10600*/  IMAD.MOV.U32 R2, RZ, RZ, 0x40 ;  /* 0x00000040ff027424 */ /* 0x000fe200078e00ff */
[----:B------:R2:W-:Y:S05]  /*10610*/  UTCHMMA.2CTA gdesc[UR20], gdesc[UR4], tmem[UR10], tmem[UR34], idesc[UR35], UPT ;  /* 0x00ff2204140075ea */ /* 0x0005ea000ba0000a */
[----:B------:R3:W-:Y:S06]  /*10620*/  UTCHMMA.2CTA gdesc[UR18], gdesc[UR8], tmem[UR12], tmem[UR32], idesc[UR33], UPT ;  /* 0x00ff2008120075ea */ /* 0x0007ec000ba0000c */
[----:B------:R4:W-:Y:S01]  /*10630*/  UTCHMMA.2CTA gdesc[UR16], gdesc[UR6], tmem[UR11], tmem[UR30], idesc[UR31], UPT ;  /* 0x00ff1e06100075ea */ /* 0x0009e2000ba0000b */
[----:B--2---:R-:W-:Y:S01]  /*10640*/  R2UR UR10, R2 ;  /* 0x00000000020a72ca */ /* 0x004fe200000e0000 */
[----:B------:R-:W-:Y:S01]  /*10650*/  @P1 VIADD R2, R3, 0x70 ;  /* 0x0000007003021836 */ /* 0x000fe20000000000 */
[----:B------:R-:W-:Y:S01]  /*10660*/  R2UR UR4, R0 ;  /* 0x00000000000472ca */ /* 0x000fe200000e0000 */
[----:B-1----:R-:W-:Y:S01]  /*10670*/  VIADD R3, R14, 0x1 ;  /* 0x000000010e037836 */ /* 0x002fe20000000000 */
[----:B------:R-:W-:Y:S01]  /*10680*/  @P1 LOP3.LUT R0, R25, 0xffff, RZ, 0xc0, !PT ;  /* 0x0000ffff19001812 */ /* 0x000fe200078ec0ff */
[----:B---3--:R-:W-:Y:S01]  /*10690*/  UMOV UR9, 0x3 ;  /* 0x0000000300097882 */ /* 0x008fe20000000000 */
[----:B------:R-:W-:Y:S01]  /*106a0*/  @P1 R2UR UR8, R2 ;  /* 0x00000000020812ca */ /* 0x000fe200000e0000 */
[----:B------:R-:W-:Y:S01]  /*106b0*/  VIADD R2, R10, 0x1 ;  /* 0x000000010a027836 */ /* 0x000fe20000000000 */
[----:B----4-:R-:W-:-:S02]  /*106c0*/  @P1 R2UR UR6, R0 ;  /* 0x00000000000612ca */ /* 0x010fc400000e0000 */
[----:B------:R-:W-:Y:S02]  /*106d0*/  ELECT P1, URZ, PT ;  /* 0x0000000000ff782f */ /* 0x000fe40003820000 */
[----:B------:R-:W-:-:S03]  /*106e0*/  ISETP.NE.AND P2, PT, R2, 0x2, PT ;  /* 0x000000020200780c */ /* 0x000fc60003f45270 */
[----:B------:R3:W-:Y:S01]  /*106f0*/  UTCHMMA.2CTA gdesc[UR14], gdesc[UR4], tmem[UR10], tmem[UR28], idesc[UR29], UPT ;  /* 0x00ff1c040e0075ea */ /* 0x0007e2000ba0000a */
[----:B------:R-:W-:Y:S02]  /*10700*/  SEL R7, RZ, 0x1, P2 ;  /* 0x00000001ff077807 */ /* 0x000fe40001000000 */
[----:B------:R-:W-:Y:S02]  /*10710*/  SEL R10, R2, RZ, P2 ;  /* 0x000000ff020a7207 */ /* 0x000fe40001000000 */
[----:B------:R-:W-:Y:S01]  /*10720*/  LOP3.LUT R13, R13, R7, RZ, 0x3c, !PT ;  /* 0x000000070d0d7212 */ /* 0x000fe200078e3cff */
[----:B------:R3:W-:Y:S02]  /*10730*/  UTCBAR.2CTA.MULTICAST [UR8], URZ, UR6 ;  /* 0x000000ff080073e9 */ /* 0x0007e40008200806 */
[----:B------:R-:W-:-:S05]  /*10740*/  @P1 VIADD R0, R18, 0x80 ;  /* 0x0000008012001836 */ /* 0x000fca0000000000 */
[----:B------:R-:W-:Y:S01]  /*10750*/  @P1 R2UR UR7, R0 ;  /* 0x00000000000712ca */ /* 0x000fe200000e0000 */
[----:B------:R-:W-:Y:S01]  /*10760*/  VIADD R0, R9, 0x1 ;  /* 0x0000000109007836 */ /* 0x000fe20000000000 */
[----:B------:R-:W-:-:S04]  /*10770*/  ISETP.NE.AND P1, PT, R3, 0x2, PT ;  /* 0x000000020300780c */ /* 0x000fc80003f25270 */
[----:B------:R-:W-:Y:S02]  /*10780*/  ISETP.NE.AND P3, PT, R0, 0x2, PT ;  /* 0x000000020000780c */ /* 0x000fe40003f65270 */
[----:B------:R-:W-:Y:S02]  /*10790*/  SEL R4, RZ, 0x1, P1 ;  /* 0x00000001ff047807 */ /* 0x000fe40000800000 */
[----:B------:R-:W-:Y:S02]  /*107a0*/  SEL R5, RZ, 0x1, P3 ;  /* 0x00000001ff057807 */ /* 0x000fe40001800000 */
[----:B------:R-:W-:Y:S01]  /*107b0*/  LOP3.LUT R20, R20, R4, RZ, 0x3c, !PT ;  /* 0x0000000414147212 */ /* 0x000fe200078e3cff */
[----:B------:R3:W-:Y:S01]  /*107c0*/  UTCBAR.2CTA.MULTICAST [UR7], URZ, UR9 ;  /* 0x000000ff070073e9 */ /* 0x0007e20008200809 */
[----:B------:R-:W-:Y:S02]  /*107d0*/  LOP3.LUT R12, R12, R5, RZ, 0x3c, !PT ;  /* 0x000000050c0c7212 */ /* 0x000fe400078e3cff */
[----:B------:R-:W-:-:S02]  /*107e0*/  SEL R14, R3, RZ, P1 ;  /* 0x000000ff030e7207 */ /* 0x000fc40000800000 */
[----:B------:R-:W-:-:S07]  /*107f0*/  SEL R9, R0, RZ, P3 ;  /* 0x000000ff00097207 */ /* 0x000fce0001800000 */
.L_x_130:
[----:B------:R-:W-:Y:S01]  /*10800*/  IMAD.U32 R2, R62, -0x80000000, RZ ;  /* 0x800000003e027824 */ /* 0x000fe200078e00ff */
[----:B--23--:R-:W-:Y:S02]  /*10810*/  R2UR UR4, R6 ;  /* 0x00000000060472ca */ /* 0x00cfe400000e0000 */
[----:B------:R-:W-:Y:S01]  /*10820*/  SHF.L.U32 R0, R64, 0x1f, RZ ;  /* 0x0000001f40007819 */ /* 0x000fe200000006ff */
[----:B------:R-:W2:Y:S10]  /*10830*/  SYNCS.PHASECHK.TRANS64.TRYWAIT P1, [UR13+0xa0], R2 ;  /* 0x0000a002ff0075a7 */ /* 0x000eb4000802110d */
[----:B------:R-:W-:Y:S01]  /*10840*/  UISETP.NE.U32.AND UP0, UPT, UR4, URZ, UPT ;  /* 0x000000ff0400728c */ /* 0x000fe2000bf05070 */
[----:B--2---:R-:W-:Y:S10]  /*10850*/  @!P1 BRA `(.L_x_135) ;  /* 0x0000013000b49947 */ /* 0x004ff40003800000 */
.L_x_344:
[----:B------:R-:W3:Y:S01]  /*10860*/  SYNCS.PHASECHK.TRANS64.TRYWAIT P1, [UR13+0xb8], R0 ;  /* 0x0000b800ff0075a7 */ /* 0x000ee2000802110d */
[----:B--2---:R-:W-:Y:S02]  /*10870*/  LEA R3, R10, UR13, 0x3 ;  /* 0x0000000d0a037c11 */ /* 0x004fe4000f8e18ff */
[----:B------:R-:W-:Y:S01]  /*10880*/  SHF.L.U32 R2, R13, 0x1f, RZ ;  /* 0x0000001f0d027819 */ /* 0x000fe200000006ff */
[----:B---3--:R-:W-:Y:S06]  /*10890*/  @!P1 BRA `(.L_x_136) ;  /* 0x0000013000c09947 */ /* 0x008fec0003800000 */
.L_x_346:
[----:B------:R-:W3:Y:S01]  /*108a0*/  SYNCS.PHASECHK.TRANS64.TRYWAIT P1, [R3+URZ+0x40], R2 ;  /* 0x00004002030075a7 */ /* 0x000ee200080211ff */
[----:B------:R-:W-:Y:S01]  /*108b0*/  LEA R0, R10, UR13, 0xf ;  /* 0x0000000d0a007c11 */ /* 0x000fe2000f8e78ff */
[----:B--2---:R-:W-:-:S04]  /*108c0*/  IMAD.MOV.U32 R6, RZ, RZ, 0x80 ;  /* 0x00000080ff067424 */ /* 0x004fc800078e00ff */
[----:B------:R-:W-:-:S05]  /*108d0*/  VIADD R0, R0, 0x14800 ;  /* 0x0001480000007836 */ /* 0x000fca0000000000 */
[----:B------:R-:W-:-:S04]  /*108e0*/  SHF.R.U32.HI R0, RZ, 0x4, R0 ;  /* 0x00000004ff007819 */ /* 0x000fc80000011600 */
[----:B------:R-:W-:-:S04]  /*108f0*/  LOP3.LUT R0, R0, 0x3fc0, RZ, 0xc0, !PT ;  /* 0x00003fc000007812 */ /* 0x000fc800078ec0ff */
[----:B------:R-:W-:Y:S01]  /*10900*/  LOP3.LUT R0, R0, 0x4000000, RZ, 0xfc, !PT ;  /* 0x0400000000007812 */ /* 0x000fe200078efcff */
[----:B---3--:R-:W-:Y:S06]  /*10910*/  @!P1 BRA `(.L_x_137) ;  /* 0x0000013000c09947 */ /* 0x008fec0003800000 */
.L_x_348:
[----:B------:R-:W-:Y:S01]  /*10920*/  VIADD R2, R0, 0x80 ;  /* 0x0000008000027836 */ /* 0x000fe20000000000 */
[----:B------:R-:W-:Y:S01]  /*10930*/  R2UR UR16, R142 ;  /* 0x000000008e1072ca */ /* 0x000fe200000e0000 */
[----:B------:R-:W-:Y:S01]  /*10940*/  IMAD.MOV.U32 R4, RZ, RZ, 0x80 ;  /* 0x00000080ff047424 */ /* 0x000fe200078e00ff */
[----:B------:R-:W-:Y:S01]  /*10950*/  R2UR UR17, R143 ;  /* 0x000000008f1172ca */ /* 0x000fe200000e0000 */
[----:B------:R-:W-:Y:S01]  /*10960*/  UMOV UR18, 0x0 ;  /* 0x0000000000127882 */ /* 0x000fe20000000000 */
[----:B-1----:R-:W-:Y:S01]  /*10970*/  R2UR UR6, R0 ;  /* 0x00000000000672ca */ /* 0x002fe200000e0000 */
[----:B------:R-:W-:Y:S01]  /*10980*/  UMOV UR19, 0x8410490 ;  /* 0x0841049000137882 */ /* 0x000fe20000000000 */
[----:B------:R-:W-:Y:S01]  /*10990*/  R2UR UR11, R6 ;  /* 0x00000000060b72ca */ /* 0x000fe200000e0000 */
[----:B------:R-:W-:Y:S01]  /*109a0*/  UMOV UR7, 0x40004040 ;  /* 0x4000404000077882 */ /* 0x000fe20000000000 */
[----:B------:R-:W-:Y:S01]  /*109b0*/  R2UR UR4, R2 ;  /* 0x00000000020472ca */ /* 0x000fe200000e0000 */
[----:B------:R-:W-:Y:S01]  /*109c0*/  VIADD R2, R0, 0x100 ;  /* 0x0000010000027836 */ /* 0x000fe20000000000 */
        /* <DEDUP_REMOVED lines=8> */
[----:B------:R-:W-:Y:S01]  /*10a50*/  R2UR UR24, R138 ;  /* 0x000000008a1872ca */ /* 0x000fe200000e0000 */
[----:B------:R1:W-:Y:S01]  /*10a60*/  UTCHMMA.2CTA gdesc[UR16], gdesc[UR6], tmem[UR11], tmem[UR18], idesc[UR19], UP0 ;  /* 0x00ff1206100075ea */ /* 0x0003e2000820000b */
[----:B------:R-:W-:Y:S01]  /*10a70*/  R2UR UR25, R139 ;  /* 0x000000008b1972ca */ /* 0x000fe200000e0000 */
[----:B------:R-:W-:Y:S01]  /*10a80*/  UMOV UR9, 0x40004040 ;  /* 0x4000404000097882 */ /* 0x000fe20000000000 */
[----:B------:R-:W-:-:S02]  /*10a90*/  R2UR UR12, R4 ;  /* 0x00000000040c72ca */ /* 0x000fc400000e0000 */
[----:B------:R-:W-:Y:S02]  /*10aa0*/  ELECT P1, URZ, PT ;  /* 0x0000000000ff782f */ /* 0x000fe40003820000 */
[----:B------:R-:W-:Y:S02]  /*10ab0*/  R2UR UR22, R136 ;  /* 0x00000000881672ca */ /* 0x000fe400000e0000 */
[----:B------:R-:W-:Y:S02]  /*10ac0*/  R2UR UR23, R137 ;  /* 0x00000000891772ca */ /* 0x000fe400000e0000 */
[----:B------:R-:W-:Y:S02]  /*10ad0*/  R2UR UR20, R134 ;  /* 0x00000000861472ca */ /* 0x000fe400000e0000 */
[----:B------:R-:W-:Y:S02]  /*10ae0*/  R2UR UR21, R135 ;  /* 0x00000000871572ca */ /* 0x000fe400000e0000 */
[----:B-1----:R-:W-:Y:S01]  /*10af0*/  R2UR UR6, R2 ;  /* 0x00000000020672ca */ /* 0x002fe200000e0000 */
[----:B------:R-:W-:Y:S01]  /*10b00*/  VIADD R2, R0, 0x200 ;  /* 0x0000020000027836 */ /* 0x000fe20000000000 */
[----:B------:R-:W-:Y:S01]  /*10b10*/  UMOV UR16, 0x0 ;  /* 0x0000000000107882 */ /* 0x000fe20000000000 */
[----:B------:R-:W-:Y:S01]  /*10b20*/  UMOV UR17, 0x8410490 ;  /* 0x0841049000117882 */ /* 0x000fe20000000000 */
[----:B------:R-:W-:Y:S01]  /*10b30*/  R2UR UR11, R4 ;  /* 0x00000000040b72ca */ /* 0x000fe200000e0000 */
[----:B------:R1:W-:Y:S01]  /*10b40*/  UTCHMMA.2CTA gdesc[UR14], gdesc[UR4], tmem[UR10], tmem[UR16], idesc[UR17], UPT ;  /* 0x00ff10040e0075ea */ /* 0x0003e2000ba0000a */
[----:B------:R3:W-:Y:S01]  /*10b50*/  UTCHMMA.2CTA gdesc[UR24], gdesc[UR8], tmem[UR12], tmem[UR26], idesc[UR27], UPT ;  /* 0x00ff1a08180075ea */ /* 0x0007e2000ba0000c */
[----:B------:R-:W-:-:S02]  /*10b60*/  R2UR UR18, R132 ;  /* 0x00000000841272ca */ /* 0x000fc400000e0000 */
[----:B------:R-:W-:Y:S02]  /*10b70*/  R2UR UR19, R133 ;  /* 0x00000000851372ca */ /* 0x000fe400000e0000 */
[----:B-1----:R-:W-:Y:S01]  /*10b80*/  R2UR UR4, R2 ;  /* 0x00000000020472ca */ /* 0x002fe200000e0000 */
[----:B------:R-:W-:Y:S01]  /*10b90*/  VIADD R2, R0, 0x280 ;  /* 0x0000028000027836 */ /* 0x000fe20000000000 */
[----:B---3--:R-:W-:Y:S01]  /*10ba0*/  UMOV UR24, 0x0 ;  /* 0x0000000000187882 */ /* 0x008fe20000000000 */
[----:B------:R-:W-:Y:S01]  /*10bb0*/  UMOV UR25, 0x8410490 ;  /* 0x0841049000197882 */ /* 0x000fe20000000000 */
[----:B------:R-:W-:Y:S02]  /*10bc0*/  R2UR UR16, R130 ;  /* 0x00000000821072ca */ /* 0x000fe400000e0000 */
[----:B------:R1:W-:Y:S01]  /*10bd0*/  UTCHMMA.2CTA gdesc[UR22], gdesc[UR6], tmem[UR11], tmem[UR24], idesc[UR25], UPT ;  /* 0x00ff1806160075ea */ /* 0x0003e2000ba0000b */
[----:B------:R-:W-:Y:S01]  /*10be0*/  R2UR UR8, R2 ;  /* 0x00000000020872ca */ /* 0x000fe200000e0000 */
[C---:B------:R-:W-:Y:S01]  /*10bf0*/  VIADD R2, R0.reuse, 0x300 ;  /* 0x0000030000027836 */ /* 0x040fe20000000000 */
[----:B------:R-:W-:Y:S01]  /*10c00*/  R2UR UR17, R131 ;  /* 0x00000000831172ca */ /* 0x000fe200000e0000 */
[----:B------:R-:W-:Y:S01]  /*10c10*/  VIADD R0, R0, 0x380 ;  /* 0x0000038000007836 */ /* 0x000fe20000000000 */
[----:B------:R-:W-:-:S02]  /*10c20*/  R2UR UR14, R128 ;  /* 0x00000000800e72ca */ /* 0x000fc400000e0000 */
[----:B------:R-:W-:Y:S02]  /*10c30*/  R2UR UR15, R129 ;  /* 0x00000000810f72ca */ /* 0x000fe400000e0000 */
[----:B-1----:R-:W-:Y:S01]  /*10c40*/  R2UR UR6, R2 ;  /* 0x00000000020672ca */ /* 0x002fe200000e0000 */
[----:B------:R-:W-:Y:S01]  /*10c50*/  IMAD.MOV.U32 R2, RZ, RZ, 0x80 ;  /* 0x00000080ff027424 */ /* 0x000fe200078e00ff */
[----:B------:R-:W-:Y:S01]  /*10c60*/  UMOV UR22, 0x0 ;  /* 0x0000000000167882 */ /* 0x000fe20000000000 */
[----:B------:R-:W-:Y:S02]  /*10c70*/  UMOV UR23, 0x8410490 ;  /* 0x0841049000177882 */ /* 0x000fe40000000000 */
[----:B------:R1:W-:Y:S02]  /*10c80*/  UTCHMMA.2CTA gdesc[UR20], gdesc[UR4], tmem[UR10], tmem[UR22], idesc[UR23], UPT ;  /* 0x00ff1604140075ea */ /* 0x0003e4000ba0000a */
[----:B-1----:R-:W-:Y:S01]  /*10c90*/  UMOV UR20, 0x0 ;  /* 0x0000000000147882 */ /* 0x002fe20000000000 */
[----:B------:R-:W-:Y:S01]  /*10ca0*/  UMOV UR21, 0x8410490 ;  /* 0x0841049000157882 */ /* 0x000fe20000000000 */
[----:B------:R-:W-:Y:S01]  /*10cb0*/  R2UR UR10, R2 ;  /* 0x00000000020a72ca */ /* 0x000fe200000e0000 */
[----:B------:R-:W-:Y:S01]  /*10cc0*/  @P1 VIADD R2, R3, 0x50 ;  /* 0x0000005003021836 */ /* 0x000fe20000000000 */
[----:B------:R-:W-:Y:S01]  /*10cd0*/  R2UR UR4, R0 ;  /* 0x00000000000472ca */ /* 0x000fe200000e0000 */
[----:B------:R1:W-:Y:S01]  /*10ce0*/  UTCHMMA.2CTA gdesc[UR18], gdesc[UR8], tmem[UR12], tmem[UR20], idesc[UR21], UPT ;  /* 0x00ff1408120075ea */ /* 0x0003e2000ba0000c */
[----:B------:R-:W-:-:S02]  /*10cf0*/  @P1 LOP3.LUT R0, R25, 0xffff, RZ, 0xc0, !PT ;  /* 0x0000ffff19001812 */ /* 0x000fc400078ec0ff */
[----:B--2---:R-:W-:Y:S01]  /*10d00*/  LEA R3, R9, UR13, 0x3 ;  /* 0x0000000d09037c11 */ /* 0x004fe2000f8e18ff */
[----:B-1----:R-:W-:Y:S01]  /*10d10*/  UMOV UR18, 0x0 ;  /* 0x0000000000127882 */ /* 0x002fe20000000000 */
[----:B------:R-:W-:Y:S01]  /*10d20*/  UMOV UR19, 0x8410490 ;  /* 0x0841049000137882 */ /* 0x000fe20000000000 */
[----:B------:R-:W-:Y:S01]  /*10d30*/  @P1 R2UR UR8, R2 ;  /* 0x00000000020812ca */ /* 0x000fe200000e0000 */
[----:B------:R1:W-:Y:S01]  /*10d40*/  UTCHMMA.2CTA gdesc[UR16], gdesc[UR6], tmem[UR11], tmem[UR18], idesc[UR19], UPT ;  /* 0x00ff1206100075ea */ /* 0x0003e2000ba0000b */
[----:B------:R-:W-:Y:S01]  /*10d50*/  UMOV UR9, 0x3 ;  /* 0x0000000300097882 */ /* 0x000fe20000000000 */
[----:B------:R-:W-:Y:S01]  /*10d60*/  IMAD.U32 R2, R12, -0x80000000, RZ ;  /* 0x800000000c027824 */ /* 0x000fe200078e00ff */
[----:B-1----:R-:W-:Y:S01]  /*10d70*/  @P1 R2UR UR7, R0 ;  /* 0x00000000000712ca */ /* 0x002fe200000e0000 */
[----:B------:R-:W-:Y:S01]  /*10d80*/  UIADD3 UR6, UPT, UPT, UR13, 0xb0, URZ ;  /* 0x000000b00d067890 */ /* 0x000fe2000fffe0ff */
[----:B------:R-:W-:Y:S01]  /*10d90*/  IMAD.U32 R0, R63, -0x80000000, RZ ;  /* 0x800000003f007824 */ /* 0x000fe200078e00ff */
[----:B------:R-:W-:Y:S01]  /*10da0*/  UMOV UR16, 0x0 ;  /* 0x0000000000107882 */ /* 0x000fe20000000000 */
[----:B------:R-:W-:-:S02]  /*10db0*/  UMOV UR17, 0x8410490 ;  /* 0x0841049000117882 */ /* 0x000fc40000000000 */
[----:B------:R1:W-:Y:S07]  /*10dc0*/  UTCHMMA.2CTA gdesc[UR14], gdesc[UR4], tmem[UR10], tmem[UR16], idesc[UR17], UPT ;  /* 0x00ff10040e0075ea */ /* 0x0003ee000ba0000a */
[----:B------:R1:W-:Y:S01]  /*10dd0*/  UTCBAR.2CTA.MULTICAST [UR8], URZ, UR7 ;  /* 0x000000ff080073e9 */ /* 0x0003e20008200807 */
[----:B------:R1:W-:Y:S01]  /*10de0*/  UTCBAR.2CTA.MULTICAST [UR6], URZ, UR9 ;  /* 0x000000ff060073e9 */ /* 0x0003e20008200809 */
[----:B------:R-:W2:Y:S02]  /*10df0*/  SYNCS.PHASECHK.TRANS64.TRYWAIT P1, [UR13+0xc8], R0 ;  /* 0x0000c800ff0075a7 */ /* 0x000ea4000802110d */
[----:B-12---:R-:W-:Y:S05]  /*10e00*/  @!P1 BRA `(.L_x_138) ;  /* 0x0000012c00a09947 */ /* 0x006fea0003800000 */
.L_x_350:
[----:B------:R-:W2:Y:S01]  /*10e10*/  SYNCS.PHASECHK.TRANS64.TRYWAIT P1, [R3+URZ+0x60], R2 ;  /* 0x00006002030075a7 */ /* 0x000ea200080211ff */
[----:B------:R-:W-:Y:S01]  /*10e20*/  LEA R0, R9, UR13, 0xf ;  /* 0x0000000d09007c11 */ /* 0x000fe2000f8e78ff */
[----:B-1----:R-:W-:-:S04]  /*10e30*/  IMAD.MOV.U32 R6, RZ, RZ, 0x100 ;  /* 0x00000100ff067424 */ /* 0x002fc800078e00ff */
[----:B------:R-:W-:-:S05]  /*10e40*/  VIADD R0, R0, 0x24800 ;  /* 0x0002480000007836 */ /* 0x000fca0000000000 */
[----:B------:R-:W-:-:S04]  /*10e50*/  SHF.R.U32.HI R0, RZ, 0x4, R0 ;  /* 0x00000004ff007819 */ /* 0x000fc80000011600 */
[----:B------:R-:W-:-:S04]  /*10e60*/  LOP3.LUT R0, R0, 0x3fc0, RZ, 0xc0, !PT ;  /* 0x00003fc000007812 */ /* 0x000fc800078ec0ff */
[----:B------:R-:W-:Y:S01]  /*10e70*/  LOP3.LUT R0, R0, 0x4000000, RZ, 0xfc, !PT ;  /* 0x0400000000007812 */ /* 0x000fe200078efcff */
[----:B--2---:R-:W-:Y:S06]  /*10e80*/  @!P1 BRA `(.L_x_139) ;  /* 0x0000012c00a09947 */ /* 0x004fec0003800000 */
.L_x_352:
[----:B------:R-:W-:Y:S01]  /*10e90*/  VIADD R2, R0, 0x80 ;  /* 0x0000008000027836 */ /* 0x000fe20000000000 */
[----:B------:R-:W-:Y:S01]  /*10ea0*/  R2UR UR16, R142 ;  /* 0x000000008e1072ca */ /* 0x000fe200000e0000 */
[----:B------:R-:W-:Y:S01]  /*10eb0*/  IMAD.MOV.U32 R4, RZ, RZ, 0x100 ;  /* 0x00000100ff047424 */ /* 0x000fe200078e00ff */
        /* <DEDUP_REMOVED lines=26> */
[----:B-1----:R-:W-:-:S02]  /*11060*/  LOP3.LUT R5, R63, 0x1, RZ, 0x3c, !PT ;  /* 0x000000013f057812 */ /* 0x002fc400078e3cff */
[----:B--2---:R-:W-:Y:S01]  /*11070*/  R2UR UR6, R2 ;  /* 0x00000000020672ca */ /* 0x004fe200000e0000 */
[----:B------:R-:W-:Y:S01]  /*11080*/  VIADD R2, R0, 0x200 ;  /* 0x0000020000027836 */ /* 0x000fe20000000000 */
[----:B------:R-:W-:Y:S01]  /*11090*/  UMOV UR16, 0x0 ;  /* 0x0000000000107882 */ /* 0x000fe20000000000 */
[----:B------:R-:W-:Y:S01]  /*110a0*/  UMOV UR17, 0x8410490 ;  /* 0x0841049000117882 */ /* 0x000fe20000000000 */
[----:B------:R-:W-:Y:S01]  /*110b0*/  R2UR UR11, R4 ;  /* 0x00000000040b72ca */ /* 0x000fe200000e0000 */
[----:B------:R1:W-:Y:S01]  /*110c0*/  UTCHMMA.2CTA gdesc[UR14], gdesc[UR4], tmem[UR10], tmem[UR16], idesc[UR17], UPT ;  /* 0x00ff10040e0075ea */ /* 0x0003e2000ba0000a */
[----:B------:R2:W-:Y:S01]  /*110d0*/  UTCHMMA.2CTA gdesc[UR24], gdesc[UR8], tmem[UR12], tmem[UR26], idesc[UR27], UPT ;  /* 0x00ff1a08180075ea */ /* 0x0005e2000ba0000c */
[----:B------:R-:W-:Y:S02]  /*110e0*/  R2UR UR18, R132 ;  /* 0x00000000841272ca */ /* 0x000fe400000e0000 */
[----:B------:R-:W-:Y:S02]  /*110f0*/  R2UR UR19, R133 ;  /* 0x00000000851372ca */ /* 0x000fe400000e0000 */
[----:B-1----:R-:W-:Y:S01]  /*11100*/  R2UR UR4, R2 ;  /* 0x00000000020472ca */ /* 0x002fe200000e0000 */
[----:B------:R-:W-:Y:S01]  /*11110*/  VIADD R2, R0, 0x280 ;  /* 0x0000028000027836 */ /* 0x000fe20000000000 */
[----:B--2---:R-:W-:Y:S01]  /*11120*/  UMOV UR24, 0x0 ;  /* 0x0000000000187882 */ /* 0x004fe20000000000 */
[----:B------:R-:W-:Y:S01]  /*11130*/  UMOV UR25, 0x8410490 ;  /* 0x0841049000197882 */ /* 0x000fe20000000000 */
[----:B------:R-:W-:-:S02]  /*11140*/  R2UR UR16, R130 ;  /* 0x00000000821072ca */ /* 0x000fc400000e0000 */
[----:B------:R1:W-:Y:S01]  /*11150*/  UTCHMMA.2CTA gdesc[UR22], gdesc[UR6], tmem[UR11], tmem[UR24], idesc[UR25], UPT ;  /* 0x00ff1806160075ea */ /* 0x0003e2000ba0000b */
[----:B------:R-:W-:Y:S01]  /*11160*/  R2UR UR8, R2 ;  /* 0x00000000020872ca */ /* 0x000fe200000e0000 */
[C---:B------:R-:W-:Y:S01]  /*11170*/  VIADD R2, R0.reuse, 0x300 ;  /* 0x0000030000027836 */ /* 0x040fe20000000000 */
[----:B------:R-:W-:Y:S01]  /*11180*/  R2UR UR17, R131 ;  /* 0x00000000831172ca */ /* 0x000fe200000e0000 */
[----:B------:R-:W-:Y:S01]  /*11190*/  VIADD R0, R0, 0x380 ;  /* 0x0000038000007836 */ /* 0x000fe20000000000 */
[----:B------:R-:W-:Y:S02]  /*111a0*/  R2UR UR14, R128 ;  /* 0x00000000800e72ca */ /* 0x000fe400000e0000 */
[----:B------:R-:W-:Y:S02]  /*111b0*/  R2UR UR15, R129 ;  /* 0x00000000810f72ca */ /* 0x000fe400000e0000 */
[----:B-1----:R-:W-:Y:S01]  /*111c0*/  R2UR UR6, R2 ;  /* 0x00000000020672ca */ /* 0x002fe200000e0000 */
[----:B------:R-:W-:Y:S01]  /*111d0*/  IMAD.MOV.U32 R2, RZ, RZ, 0x100 ;  /* 0x00000100ff027424 */ /* 0x000fe200078e00ff */
[----:B------:R-:W-:Y:S01]  /*111e0*/  UMOV UR22, 0x0 ;  /* 0x0000000000167882 */ /* 0x000fe20000000000 */
[----:B------:R-:W-:-:S02]  /*111f0*/  UMOV UR23, 0x8410490 ;  /* 0x0841049000177882 */ /* 0x000fc40000000000 */
[----:B------:R1:W-:Y:S02]  /*11200*/  UTCHMMA.2CTA gdesc[UR20], gdesc[UR4], tmem[UR10], tmem[UR22], idesc[UR23], UPT ;  /* 0x00ff1604140075ea */ /* 0x0003e4000ba0000a */
[----:B-1----:R-:W-:Y:S01]  /*11210*/  R2UR UR10, R2 ;  /* 0x00000000020a72ca */ /* 0x002fe200000e0000 */
[----:B------:R-:W-:Y:S01]  /*11220*/  @P1 VIADD R2, R3, 0x70 ;  /* 0x0000007003021836 */ /* 0x000fe20000000000 */
[----:B------:R-:W-:Y:S01]  /*11230*/  R2UR UR4, R0 ;  /* 0x00000000000472ca */ /* 0x000fe200000e0000 */
[----:B------:R-:W-:Y:S01]  /*11240*/  UMOV UR20, 0x0 ;  /* 0x0000000000147882 */ /* 0x000fe20000000000 */
[----:B------:R-:W-:Y:S01]  /*11250*/  @P1 LOP3.LUT R0, R25, 0xffff, RZ, 0xc0, !PT ;  /* 0x0000ffff19001812 */ /* 0x000fe200078ec0ff */
[----:B------:R-:W-:Y:S02]  /*11260*/  UMOV UR21, 0x8410490 ;  /* 0x0841049000157882 */ /* 0x000fe40000000000 */
[----:B------:R1:W-:Y:S02]  /*11270*/  UTCHMMA.2CTA gdesc[UR18], gdesc[UR8], tmem[UR12], tmem[UR20], idesc[UR21], UPT ;  /* 0x00ff1408120075ea */ /* 0x0003e4000ba0000c */
[----:B-1----:R-:W-:Y:S01]  /*11280*/  @P1 R2UR UR9, R2 ;  /* 0x00000000020912ca */ /* 0x002fe200000e0000 */
[----:B------:R-:W-:Y:S01]  /*11290*/  UMOV UR18, 0x0 ;  /* 0x0000000000127882 */ /* 0x000fe20000000000 */
[----:B------:R-:W-:Y:S01]  /*112a0*/  @P1 R2UR UR8, R0 ;  /* 0x00000000000812ca */ /* 0x000fe200000e0000 */
[----:B------:R-:W-:Y:S01]  /*112b0*/  UMOV UR19, 0x8410490 ;  /* 0x0841049000137882 */ /* 0x000fe20000000000 */
[----:B------:R-:W-:Y:S01]  /*112c0*/  VIADD R2, R10, 0x1 ;  /* 0x000000010a027836 */ /* 0x000fe20000000000 */
[----:B------:R1:W-:Y:S01]  /*112d0*/  UTCHMMA.2CTA gdesc[UR16], gdesc[UR6], tmem[UR11], tmem[UR18], idesc[UR19], UPT ;  /* 0x00ff1206100075ea */ /* 0x0003e2000ba0000b */
[----:B------:R-:W-:-:S03]  /*112e0*/  VIADD R0, R9, 0x1 ;  /* 0x0000000109007836 */ /* 0x000fc60000000000 */
[----:B------:R-:W-:Y:S02]  /*112f0*/  ISETP.NE.AND P2, PT, R2, 0x2, PT ;  /* 0x000000020200780c */ /* 0x000fe40003f45270 */
[----:B------:R-:W-:Y:S02]  /*11300*/  ISETP.NE.AND P1, PT, R0, 0x2, PT ;  /* 0x000000020000780c */ /* 0x000fe40003f25270 */
[----:B------:R-:W-:Y:S02]  /*11310*/  SEL R4, RZ, 0x1, P2 ;  /* 0x00000001ff047807 */ /* 0x000fe40001000000 */
[----:B------:R-:W-:Y:S02]  /*11320*/  SEL R3, RZ, 0x1, P1 ;  /* 0x00000001ff037807 */ /* 0x000fe40000800000 */
[----:B------:R-:W-:Y:S02]  /*11330*/  LOP3.LUT R13, R13, R4, RZ, 0x3c, !PT ;  /* 0x000000040d0d7212 */ /* 0x000fe400078e3cff */
[----:B------:R-:W-:-:S02]  /*11340*/  LOP3.LUT R12, R12, R3, RZ, 0x3c, !PT ;  /* 0x000000030c0c7212 */ /* 0x000fc400078e3cff */
[----:B------:R-:W-:Y:S02]  /*11350*/  LOP3.LUT R4, R64, 0x1, RZ, 0x3c, !PT ;  /* 0x0000000140047812 */ /* 0x000fe400078e3cff */
[----:B------:R-:W-:Y:S02]  /*11360*/  LOP3.LUT R3, R62, 0x1, RZ, 0x3c, !PT ;  /* 0x000000013e037812 */ /* 0x000fe400078e3cff */
[----:B------:R-:W-:Y:S02]  /*11370*/  SEL R9, R2, RZ, P2 ;  /* 0x000000ff02097207 */ /* 0x000fe40001000000 */
[----:B------:R-:W-:Y:S01]  /*11380*/  SEL R8, R0, RZ, P1 ;  /* 0x000000ff00087207 */ /* 0x000fe20000800000 */
[----:B-1----:R-:W-:Y:S02]  /*11390*/  UIADD3 UR7, UPT, UPT, UR13, 0xc0, URZ ;  /* 0x000000c00d077890 */ /* 0x002fe4000fffe0ff */
[----:B------:R-:W-:Y:S01]  /*113a0*/  UIADD3 UR6, UPT, UPT, UR13, 0xa8, URZ ;  /* 0x000000a80d067890 */ /* 0x000fe2000fffe0ff */
[----:B------:R-:W-:Y:S01]  /*113b0*/  UMOV UR16, 0x0 ;  /* 0x0000000000107882 */ /* 0x000fe20000000000 */
[----:B------:R-:W-:Y:S01]  /*113c0*/  UMOV UR17, 0x8410490 ;  /* 0x0841049000117882 */ /* 0x000fe20000000000 */
[----:B------:R-:W-:Y:S01]  /*113d0*/  UMOV UR11, 0x3 ;  /* 0x00000003000b7882 */ /* 0x000fe20000000000 */
[----:B------:R1:W-:Y:S01]  /*113e0*/  UTCHMMA.2CTA gdesc[UR14], gdesc[UR4], tmem[UR10], tmem[UR16], idesc[UR17], UPT ;  /* 0x00ff10040e0075ea */ /* 0x0003e2000ba0000a */
[----:B------:R1:W-:Y:S02]  /*113f0*/  UTCBAR.2CTA.MULTICAST [UR9], URZ, UR8 ;  /* 0x000000ff090073e9 */ /* 0x0003e40008200808 */
[----:B------:R1:W-:Y:S02]  /*11400*/  UTCBAR.2CTA.MULTICAST [UR7], URZ, UR11 ;  /* 0x000000ff070073e9 */ /* 0x0003e4000820080b */
[----:B------:R1:W-:Y:S01]  /*11410*/  UTCBAR.2CTA.MULTICAST [UR6], URZ, UR11 ;  /* 0x000000ff060073e9 */ /* 0x0003e2000820080b */
[----:B------:R-:W-:Y:S05]  /*11420*/  @!P0 BRA `(.L_x_140) ;  /* 0x0000000c00048947 */ /* 0x000fea0003800000 */
[----:B------:R-:W-:Y:S02]  /*11430*/  SHF.L.U32 R2, R3, 0x1f, RZ ;  /* 0x0000001f03027819 */ /* 0x000fe400000006ff */
[----:B------:R-:W-:Y:S02]  /*11440*/  SHF.L.U32 R0, R4, 0x1f, RZ ;  /* 0x0000001f04007819 */ /* 0x000fe400000006ff */
[----:B------:R-:W2:Y:S02]  /*11450*/  SYNCS.PHASECHK.TRANS64.TRYWAIT P0, [UR13+0xa0], R2 ;  /* 0x0000a002ff0075a7 */ /* 0x000ea4000800110d */
[----:B--2---:R-:W-:Y:S05]  /*11460*/  @!P0 BRA `(.L_x_141) ;  /* 0x0000012800448947 */ /* 0x004fea0003800000 */
.L_x_354:
[----:B------:R-:W3:Y:S01]  /*11470*/  SYNCS.PHASECHK.TRANS64.TRYWAIT P0, [UR13+0xb8], R0 ;  /* 0x0000b800ff0075a7 */ /* 0x000ee2000800110d */
[----:B--2---:R-:W-:Y:S02]  /*11480*/  LEA R3, R9, UR13, 0x3 ;  /* 0x0000000d09037c11 */ /* 0x004fe4000f8e18ff */
[----:B------:R-:W-:Y:S01]  /*11490*/  SHF.L.U32 R2, R13, 0x1f, RZ ;  /* 0x0000001f0d027819 */ /* 0x000fe200000006ff */
[----:B---3--:R-:W-:Y:S06]  /*114a0*/  @!P0 BRA `(.L_x_142) ;  /* 0x0000012800508947 */ /* 0x008fec0003800000 */
.L_x_356:
        /* <DEDUP_REMOVED lines=8> */
.L_x_358:
[----:B------:R-:W-:Y:S01]  /*11530*/  VIADD R2, R0, 0x80 ;  /* 0x0000008000027836 */ /* 0x000fe20000000000 */
[----:B-1----:R-:W-:Y:S01]  /*11540*/  R2UR UR16, R126 ;  /* 0x000000007e1072ca */ /* 0x002fe200000e0000 */
[----:B------:R-:W-:Y:S01]  /*11550*/  UMOV UR18, 0x0 ;  /* 0x0000000000127882 */ /* 0x000fe20000000000 */
[----:B------:R-:W-:Y:S01]  /*11560*/  R2UR UR17, R127 ;  /* 0x000000007f1172ca */ /* 0x000fe200000e0000 */
[----:B------:R-:W-:Y:S01]  /*11570*/  UMOV UR19, 0x8410490 ;  /* 0x0841049000137882 */ /* 0x000fe20000000000 */
[----:B------:R-:W-:Y:S01]  /*11580*/  R2UR UR6, R0 ;  /* 0x00000000000672ca */ /* 0x000fe200000e0000 */
[----:B------:R-:W-:Y:S01]  /*11590*/  UMOV UR7, 0x40004040 ;  /* 0x4000404000077882 */ /* 0x000fe20000000000 */
[----:B------:R-:W-:Y:S01]  /*115a0*/  R2UR UR11, R4 ;  /* 0x00000000040b72ca */ /* 0x000fe200000e0000 */
[----:B------:R-:W-:Y:S01]  /*115b0*/  IMAD.MOV.U32 R4, RZ, RZ, 0x80 ;  /* 0x00000080ff047424 */ /* 0x000fe200078e00ff */
        /* <DEDUP_REMOVED lines=11> */
[----:B------:R1:W-:Y:S01]  /*11670*/  UTCHMMA.2CTA gdesc[UR16], gdesc[UR6], tmem[UR11], tmem[UR18], idesc[UR19], UPT ;  /* 0x00ff1206100075ea */ /* 0x0003e2000ba0000b */
        /* <DEDUP_REMOVED lines=58> */
.L_x_360:
        /* <DEDUP_REMOVED lines=8> */
.L_x_362:
        /* <DEDUP_REMOVED lines=25> */
[----:B------:R-:W-:Y:S01]  /*11c30*/  R2UR UR22, R120 ;  /* 0x00000000781672ca */ /* 0x000fe200000e0000 */
[----:B-1----:R-:W-:Y:S01]  /*11c40*/  IMAD.MOV.U32 R5, RZ, RZ, R63 ;  /* 0x000000ffff057224 */ /* 0x002fe200078e003f */
[----:B------:R-:W-:Y:S02]  /*11c50*/  R2UR UR23, R121 ;  /* 0x00000000791772ca */ /* 0x000fe400000e0000 */
[----:B------:R-:W-:Y:S02]  /*11c60*/  R2UR UR20, R118 ;  /* 0x00000000761472ca */ /* 0x000fe400000e0000 */
[----:B------:R-:W-:Y:S02]  /*11c70*/  R2UR UR21, R119 ;  /* 0x00000000771572ca */ /* 0x000fe400000e0000 */
[----:B--2---:R-:W-:Y:S01]  /*11c80*/  R2UR UR6, R2 ;  /* 0x00000000020672ca */ /* 0x004fe200000e0000 */
        /* <DEDUP_REMOVED lines=10> */
[----:B--2---:R-:W-:Y:S01]  /*11d30*/  UMOV UR24, 0x0 ;  /* 0x0000000000187882 */ /* 0x004fe20000000000 */
        /* <DEDUP_REMOVED lines=14> */
[----:B-1----:R-:W-:Y:S01]  /*11e20*/  R2UR UR10, R2 ;  /* 0x00000000020a72ca */ /* 0x002fe200000e0000 */
[----:B------:R-:W-:Y:S01]  /*11e30*/  @P0 VIADD R2, R3, 0x70 ;  /* 0x0000007003020836 */ /* 0x000fe20000000000 */
[----:B------:R-:W-:Y:S01]  /*11e40*/  R2UR UR4, R0 ;  /* 0x00000000000472ca */ /* 0x000fe200000e0000 */
[----:B------:R-:W-:Y:S01]  /*11e50*/  UMOV UR20, 0x0 ;  /* 0x0000000000147882 */ /* 0x000fe20000000000 */
[----:B------:R-:W-:Y:S01]  /*11e60*/  @P0 LOP3.LUT R0, R25, 0xffff, RZ, 0xc0, !PT ;  /* 0x0000ffff19000812 */ /* 0x000fe200078ec0ff */
[----:B------:R-:W-:-:S02]  /*11e70*/  UMOV UR21, 0x8410490 ;  /* 0x0841049000157882 */ /* 0x000fc40000000000 */
        /* <DEDUP_REMOVED lines=12> */
[----:B------:R-:W-:Y:S01]  /*11f40*/  LOP3.LUT R12, R12, R4, RZ, 0x3c, !PT ;  /* 0x000000040c0c7212 */ /* 0x000fe200078e3cff */
[----:B------:R-:W-:Y:S01]  /*11f50*/  IMAD.MOV.U32 R4, RZ, RZ, R64 ;  /* 0x000000ffff047224 */ /* 0x000fe200078e0040 */
[----:B------:R-:W-:Y:S01]  /*11f60*/  LOP3.LUT R13, R13, R3, RZ, 0x3c, !PT ;  /* 0x000000030d0d7212 */ /* 0x000fe200078e3cff */
[----:B------:R-:W-:Y:S01]  /*11f70*/  IMAD.MOV.U32 R3, RZ, RZ, R62 ;  /* 0x000000ffff037224 */ /* 0x000fe200078e003e */
[----:B------:R-:W-:-:S02]  /*11f80*/  SEL R8, R0, RZ, P1 ;  /* 0x000000ff00087207 */ /* 0x000fc40000800000 */
        /* <DEDUP_REMOVED lines=10> */
[----:B------:R-:W-:-:S02]  /*12030*/  NOP ;  /* 0x0000000000007918 */ /* 0x000fc40000000000 */
.L_x_140:
[----:B------:R-:W-:Y:S02]  /*12040*/  ELECT P0, URZ, PT ;  /* 0x0000000000ff782f */ /* 0x000fe40003800000 */
[----:B------:R-:W-:Y:S01]  /*12050*/  LOP3.LUT R106, R106, 0x1, RZ, 0x3c, !PT ;  /* 0x000000016a6a7812 */ /* 0x000fe200078e3cff */
[----:B-12---:R-:W-:Y:S01]  /*12060*/  UIADD3 UR9, UPT, UPT, UR13, 0x8, URZ ;  /* 0x000000080d097890 */ /* 0x006fe2000fffe0ff */
[----:B------:R-:W-:Y:S01]  /*12070*/  LOP3.LUT R108, R108, 0x1, RZ, 0x3c, !PT ;  /* 0x000000016c6c7812 */ /* 0x000fe200078e3cff */
[----:B------:R-:W-:Y:S01]  /*12080*/  UIADD3 UR8, UPT, UPT, UR13, 0x28, URZ ;  /* 0x000000280d087890 */ /* 0x000fe2000fffe0ff */
[----:B------:R-:W-:Y:S01]  /*12090*/  LOP3.LUT R109, R109, 0x1, RZ, 0x3c, !PT ;  /* 0x000000016d6d7812 */ /* 0x000fe200078e3cff */
[----:B------:R-:W-:Y:S01]  /*120a0*/  UIADD3 UR7, UPT, UPT, UR13, 0x38, URZ ;  /* 0x000000380d077890 */ /* 0x000fe2000fffe0ff */
[----:B------:R-:W-:Y:S02]  /*120b0*/  IMAD.MOV.U32 R60, RZ, RZ, R61 ;  /* 0x000000ffff3c7224 */ /* 0x000fe400078e003d */
[----:B------:R-:W-:-:S02]  /*120c0*/  IMAD.MOV.U32 R64, RZ, RZ, R4 ;  /* 0x000000ffff407224 */ /* 0x000fc400078e0004 */
[----:B------:R-:W-:Y:S01]  /*120d0*/  IMAD.MOV.U32 R63, RZ, RZ, R5 ;  /* 0x000000ffff3f7224 */ /* 0x000fe200078e0005 */
[----:B------:R-:W-:Y:S01]  /*120e0*/  @P0 LOP3.LUT R0, R25, 0xffff, RZ, 0xc0, !PT ;  /* 0x0000ffff19000812 */ /* 0x000fe200078ec0ff */
[----:B------:R-:W-:-:S03]  /*120f0*/  IMAD.MOV.U32 R62, RZ, RZ, R3 ;  /* 0x000000ffff3e7224 */ /* 0x000fc600078e0003 */
[----:B------:R-:W-:Y:S02]  /*12100*/  @P0 R2UR UR6, R0 ;  /* 0x00000000000602ca */ /* 0x000fe400000e0000 */
[----:B------:R-:W-:-:S11]  /*12110*/  ELECT P0, URZ, PT ;  /* 0x0000000000ff782f */ /* 0x000fd60003800000 */
[----:B------:R1:W-:Y:S02]  /*12120*/  UTCBAR.2CTA.MULTICAST [UR9], URZ, UR6 ;  /* 0x000000ff090073e9 */ /* 0x0003e40008200806 */
[----:B------:R-:W-:-:S04]  /*12130*/  @P0 LOP3.LUT R0, R25, 0xffff, RZ, 0xc0, !PT ;  /* 0x0000ffff19000812 */ /* 0x000fc800078ec0ff */
[----:B------:R-:W-:Y:S02]  /*12140*/  @P0 R2UR UR5, R0 ;  /* 0x00000000000502ca */ /* 0x000fe400000e0000 */
[----:B------:R-:W-:-:S11]  /*12150*/  ELECT P0, URZ, PT ;  /* 0x0000000000ff782f */ /* 0x000fd60003800000 */
[----:B------:R1:W-:Y:S02]  /*12160*/  UTCBAR.2CTA.MULTICAST [UR8], URZ, UR5 ;  /* 0x000000ff080073e9 */ /* 0x0003e40008200805 */
[----:B------:R-:W-:-:S04]  /*12170*/  @P0 LOP3.LUT R0, R25, 0xffff, RZ, 0xc0, !PT ;  /* 0x0000ffff19000812 */ /* 0x000fc800078ec0ff */
[----:B------:R-:W-:-:S13]  /*12180*/  @P0 R2UR UR4, R0 ;  /* 0x00000000000402ca */ /* 0x000fda00000e0000 */
[----:B------:R1:W-:Y:S01]  /*12190*/  UTCBAR.2CTA.MULTICAST [UR7], URZ, UR4 ;  /* 0x000000ff070073e9 */ /* 0x0003e20008200804 */
[----:B------:R-:W-:Y:S01]  /*121a0*/  NOP ;  /* 0x0000000000007918 */ /* 0x000fe20000000000 */
.L_x_102:
[----:B------:R-:W-:-:S04]  /*121b0*/  SHF.L.U32 R0, R107, 0x1f, RZ ;  /* 0x0000001f6b007819 */ /* 0x000fc800000006ff */
[----:B------:R-:W2:Y:S02]  /*121c0*/  SYNCS.PHASECHK.TRANS64.TRYWAIT P0, [UR13+0x190], R0 ;  /* 0x00019000ff0075a7 */ /* 0x000ea4000800110d */
[----:B--2---:R-:W-:Y:S05]  /*121d0*/  @!P0 BRA `(.L_x_146) ;  /* 0x0000011c007c8947 */ /* 0x004fea0003800000 */
.L_x_364:
[----:B------:R-:W3:Y:S01]  /*121e0*/  LDL R10, [R1+0x104] ;  /* 0x00010400010a7983 */ /* 0x000ee20000100800 */
[----:B------:R-:W-:Y:S01]  /*121f0*/  MOV R0, 0x400 ;  /* 0x0000040000007802 */ /* 0x000fe20000000f00 */
[----:B------:R-:W4:Y:S03]  /*12200*/  S2R R5, SR_CgaCtaId ;  /* 0x0000000000057919 */ /* 0x000f260000008800 */
[----:B----4-:R-:W-:-:S04]  /*12210*/  LEA R0, R5, R0, 0x18 ;  /* 0x0000000005007211 */ /* 0x010fc800078ec0ff */
[----:B-1----:R-:W-:-:S13]  /*12220*/  R2UR UR4, R0 ;  /* 0x00000000000472ca */ /* 0x002fda00000e0000 */
[----:B------:R-:W-:Y:S02]  /*12230*/  UMOV UR13, UR4 ;  /* 0x00000004000d7c82 */ /* 0x000fe40008000000 */
[----:B--2---:R-:W1:Y:S01]  /*12240*/  LDS.128 R4, [UR13+0x1a0] ;  /* 0x0001a00dff047984 */ /* 0x004e620008000c00 */
[----:B------:R2:W-:Y:S06]  /*12250*/  MEMBAR.ALL.CTA ;  /* 0x0000000000007992 */ /* 0x0005ec0000008000 */
[----:B--2---:R-:W2:Y:S01]  /*12260*/  FENCE.VIEW.ASYNC.S ;  /* 0x00000000000073c6 */ /* 0x004ea20000000000 */
[----:B-1----:R-:W-:-:S02]  /*12270*/  MOV R0, R4 ;  /* 0x0000000400007202 */ /* 0x002fc40000000f00 */
[----:B------:R-:W-:Y:S02]  /*12280*/  LOP3.LUT P1, RZ, R6, 0x1, RZ, 0xc0, !PT ;  /* 0x0000000106ff7812 */ /* 0x000fe4000782c0ff */
[----:B------:R-:W-:Y:S01]  /*12290*/  LOP3.LUT R107, R107, 0x1, RZ, 0x3c, !PT ;  /* 0x000000016b6b7812 */ /* 0x000fe200078e3cff */
[----:B---3--:R-:W-:-:S05]  /*122a0*/  IMAD.IADD R0, R10, 0x1, R0 ;  /* 0x000000010a007824 */ /* 0x008fca00078e0200 */
[----:B------:R-:W-:-:S04]  /*122b0*/  LEA.HI R2, R0, R0, RZ, 0x1 ;  /* 0x0000000000027211 */ /* 0x000fc800078f08ff */
[----:B------:R-:W-:-:S04]  /*122c0*/  LOP3.LUT R3, R2, 0xfffffffe, RZ, 0xc0, !PT ;  /* 0xfffffffe02037812 */ /* 0x000fc800078ec0ff */
[----:B------:R-:W-:-:S04]  /*122d0*/  ISETP.NE.AND P0, PT, R0, R3, PT ;  /* 0x000000030000720c */ /* 0x000fc80003f05270 */
[----:B------:R-:W-:Y:S02]  /*122e0*/  ISETP.LT.AND P0, PT, R0, RZ, P0 ;  /* 0x000000ff0000720c */ /* 0x000fe40000701270 */
[----:B------:R-:W-:Y:S01]  /*122f0*/  SHF.R.U32.HI R2, RZ, 0x1, R2 ;  /* 0x00000001ff027819 */ /* 0x000fe20000011602 */
[----:B------:R-:W-:-:S04]  /*12300*/  IMAD.MOV.U32 R10, RZ, RZ, 0x1 ;  /* 0x00000001ff0a7424 */ /* 0x000fc800078e00ff */
[----:B------:R-:W-:Y:S01]  /*12310*/  VIADD R0, R2, 0xffffffff ;  /* 0xffffffff02007836 */ /* 0x000fe20000000000 */
[----:B--2---:R1:W-:Y:S05]  /*12320*/  SYNCS.ARRIVE.TRANS64.RED.ART0 RZ, [R144+URZ], R10 ;  /* 0x0000000a90ff79a7 */ /* 0x0043ea00085004ff */
[----:B------:R-:W-:-:S04]  /*12330*/  @!P0 IMAD.MOV R0, RZ, RZ, R2 ;  /* 0x000000ffff008224 */ /* 0x000fc800078e0202 */
[----:B------:R-:W-:Y:S01]  /*12340*/  IMAD.IADD R0, R0, 0x1, R0 ;  /* 0x0000000100007824 */ /* 0x000fe200078e0200 */
[----:B------:R-:W-:Y:S06]  /*12350*/  @P1 BRA `(.L_x_147) ;  /* 0xffffff78001c1947 */ /* 0x000fec000383ffff */
[----:B------:R-:W2:Y:S02]  /*12360*/  LDL.LU R11, [R1+0x64] ;  /* 0x00006400010b7983 */ /* 0x000ea40000300800 */
[----:B--2---:R-:W-:-:S13]  /*12370*/  ISETP.NE.AND P0, PT, R11, RZ, PT ;  /* 0x000000ff0b00720c */ /* 0x004fda0003f05270 */
[----:B------:R-:W-:Y:S05]  /*12380*/  @P0 BRA `(.L_x_148) ;  /* 0x00000000003c0947 */ /* 0x000fea0003800000 */
[----:B------:R-:W-:Y:S02]  /*12390*/  VIADD R14, R14, 0x1 ;  /* 0x000000010e0e7836 */ /* 0x000fe40000000000 */
[----:B------:R-:W-:-:S03]  /*123a0*/  IMAD.U32 R4, R64, -0x80000000, RZ ;  /* 0x8000000040047824 */ /* 0x000fc600078e00ff */
[----:B------:R-:W-:-:S04]  /*123b0*/  ISETP.NE.AND P0, PT, R14, 0x2, PT ;  /* 0x000000020e00780c */ /* 0x000fc80003f05270 */
[----:B------:R-:W-:Y:S02]  /*123c0*/  SEL R2, RZ, 0x1, P0 ;  /* 0x00000001ff027807 */ /* 0x000fe40000000000 */
[----:B------:R-:W-:Y:S02]  /*123d0*/  SEL R14, R14, RZ, P0 ;  /* 0x000000ff0e0e7207 */ /* 0x000fe40000000000 */
[----:B------:R-:W-:Y:S02]  /*123e0*/  LOP3.LUT R2, R20, R2, RZ, 0x3c, !PT ;  /* 0x0000000214027212 */ /* 0x000fe400078e3cff */
[----:B------:R-:W-:-:S03]  /*123f0*/  LEA R14, R14, UR13, 0x3 ;  /* 0x0000000d0e0e7c11 */ /* 0x000fc6000f8e18ff */
[----:B------:R-:W-:-:S04]  /*12400*/  IMAD.U32 R2, R2, -0x80000000, RZ ;  /* 0x8000000002027824 */ /* 0x000fc800078e00ff */
[----:B------:R-:W2:Y:S02]  /*12410*/  SYNCS.PHASECHK.TRANS64.TRYWAIT P0, [R14+URZ+0x90], R2 ;  /* 0x000090020e0075a7 */ /* 0x000ea400080011ff */
[----:B--2---:R-:W-:Y:S05]  /*12420*/  @!P0 BRA `(.L_x_149) ;  /* 0x0000011c00088947 */ /* 0x004fea0003800000 */
.L_x_366:
[----:B------:R-:W3:Y:S01]  /*12430*/  SYNCS.PHASECHK.TRANS64.TRYWAIT P0, [UR13+0xb8], R4 ;  /* 0x0000b804ff0075a7 */ /* 0x000ee2000800110d */
[----:B------:R-:W-:Y:S01]  /*12440*/  SHF.L.U32 R2, R63, 0x1f, RZ ;  /* 0x0000001f3f027819 */ /* 0x000fe200000006ff */
[----:B---3--:R-:W-:Y:S06]  /*12450*/  @!P0 BRA `(.L_x_150) ;  /* 0x0000011c00148947 */ /* 0x008fec0003800000 */
.L_x_368:
[----:B------:R-:W4:Y:S02]  /*12460*/  SYNCS.PHASECHK.TRANS64.TRYWAIT P0, [UR13+0xc8], R2 ;  /* 0x0000c802ff0075a7 */ /* 0x000f24000800110d */
[----:B----4-:R-:W-:Y:S05]  /*12470*/  @!P0 BRA `(.L_x_151) ;  /* 0x0000011c00288947 */ /* 0x010fea0003800000 */
.L_x_148:
[----:B------:R-:W4:Y:S01]  /*12480*/  S2R R6, SR_CgaCtaId ;  /* 0x0000000000067919 */ /* 0x000f220000008800 */
[----:B------:R-:W-:Y:S01]  /*12490*/  ELECT P0, URZ, PT ;  /* 0x0000000000ff782f */ /* 0x000fe20003800000 */
[----:B--23--:R-:W-:Y:S02]  /*124a0*/  IMAD.U32 R0, RZ, RZ, UR13 ;  /* 0x0000000dff007e24 */ /* 0x00cfe4000f8e00ff */
[----:B------:R-:W-:Y:S01]  /*124b0*/  IMAD.MOV.U32 R4, RZ, RZ, 0x1 ;  /* 0x00000001ff047424 */ /* 0x000fe200078e00ff */
[----:B------:R-:W-:Y:S01]  /*124c0*/  UVIRTCOUNT.DEALLOC.SMPOOL 0x80 ;  /* 0x000000800000784c */ /* 0x000fe20000000000 */
[----:B------:R-:W-:-:S08]  /*124d0*/  VIADD R3, R0, 0x180 ;  /* 0x0000018000037836 */ /* 0x000fd00000000000 */
[----:B------:R-:W-:-:S04]  /*124e0*/  @P0 MOV R2, 0x40 ;  /* 0x0000004000020802 */ /* 0x000fc80000000f00 */
[C---:B----4-:R-:W-:Y:S02]  /*124f0*/  @P0 LEA R0, R6.reuse, R2, 0x18 ;  /* 0x0000000206000211 */ /* 0x050fe400078ec0ff */
[----:B------:R-:W-:-:S03]  /*12500*/  LOP3.LUT R5, R6, 0x1, RZ, 0x3c, !PT ;  /* 0x0000000106057812 */ /* 0x000fc600078e3cff */
[----:B------:R2:W-:Y:S01]  /*12510*/  @P0 STS.U8 [R0], R4 ;  /* 0x0000000400000388 */ /* 0x0005e20000000000 */
[----:B------:R-:W-:Y:S01]  /*12520*/  PRMT R2, R5, 0x654, R3 ;  /* 0x0000065405027816 */ /* 0x000fe20000000003 */
[----:B------:R-:W-:Y:S06]  /*12530*/  BAR.SYNC.DEFER_BLOCKING 0x2, 0x120 ;  /* 0x0084800000007b1d */ /* 0x000fec0000010000 */
[----:B------:R2:W-:Y:S01]  /*12540*/  SYNCS.ARRIVE.TRANS64.RED.ART0 RZ, [R2+URZ], R10 ;  /* 0x0000000a02ff79a7 */ /* 0x0005e200085004ff */
[----:B------:R-:W3:Y:S02]  /*12550*/  SYNCS.PHASECHK.TRANS64.TRYWAIT P0, [UR13+0x180], RZ ;  /* 0x000180ffff0075a7 */ /* 0x000ee4000800110d */
[----:B--23--:R-:W-:Y:S05]  /*12560*/  @!P0 BRA `(.L_x_152) ;  /* 0x0000011c00088947 */ /* 0x00cfea0003800000 */
.L_x_371:
[----:B------:R-:W3:Y:S01]  /*12570*/  LDL.LU R2, [R1+0x6c] ;  /* 0x00006c0001027983 */ /* 0x000ee20000300800 */
[----:B------:R-:W-:Y:S01]  /*12580*/  NOP ;  /* 0x0000000000007918 */ /* 0x000fe20000000000 */
[----:B------:R-:W4:Y:S01]  /*12590*/  S2R R3, SR_CgaCtaId ;  /* 0x0000000000037919 */ /* 0x000f220000008800 */
[----:B--2---:R-:W-:-:S04]  /*125a0*/  MOV R0, 0x50 ;  /* 0x0000005000007802 */ /* 0x004fc80000000f00 */
[----:B----4-:R-:W-:-:S05]  /*125b0*/  LEA R5, R3, R0, 0x18 ;  /* 0x0000000003057211 */ /* 0x010fca00078ec0ff */
[----:B------:R-:W2:Y:S01]  /*125c0*/  LDS R4, [R5] ;  /* 0x0000000005047984 */ /* 0x000ea20000000800 */
[----:B---3--:R-:W-:-:S04]  /*125d0*/  LOP3.LUT R0, R2, 0xffff, RZ, 0xc0, !PT ;  /* 0x0000ffff02007812 */ /* 0x008fc800078ec0ff */
[----:B------:R-:W-:Y:S01]  /*125e0*/  SHF.R.U32.HI R0, RZ, 0x5, R0 ;  /* 0x00000005ff007819 */ /* 0x000fe20000011600 */
[----:B------:R-:W-:-:S04]  /*125f0*/  IMAD.MOV.U32 R2, RZ, RZ, 0xffff ;  /* 0x0000ffffff027424 */ /* 0x000fc800078e00ff */
[----:B------:R-:W-:Y:S01]  /*12600*/  VIADD R3, R0, 0x10 ;  /* 0x0000001000037836 */ /* 0x000fe20000000000 */
[----:B------:R-:W-:-:S04]  /*12610*/  SHF.L.U32 R2, R2, R0, RZ ;  /* 0x0000000002027219 */ /* 0x000fc800000006ff */
[----:B------:R-:W-:-:S04]  /*12620*/  SHF.L.U32 R0, R10, R3, RZ ;  /* 0x000000030a007219 */ /* 0x000fc800000006ff */
[----:B------:R-:W-:-:S04]  /*12630*/  LOP3.LUT R2, R0, R2, RZ, 0xfc, !PT ;  /* 0x0000000200027212 */ /* 0x000fc800078efcff */
[C---:B------:R-:W-:Y:S02]  /*12640*/  LOP3.LUT R3, R2.reuse, 0xffff, RZ, 0xc0, !PT ;  /* 0x0000ffff02037812 */ /* 0x040fe400078ec0ff */
[----:B--2---:R-:W-:-:S04]  /*12650*/  LOP3.LUT R0, R2, 0xffff, R4, 0x80, !PT ;  /* 0x0000ffff02007812 */ /* 0x004fc800078e8004 */
[----:B------:R-:W-:-:S13]  /*12660*/  ISETP.NE.AND P0, PT, R0, R3, PT ;  /* 0x000000030000720c */ /* 0x000fda0003f05270 */
[----:B------:R-:W-:Y:S05]  /*12670*/  @P0 BRA `(.L_x_153) ;  /* 0x0000000000500947 */ /* 0x000fea0003800000 */
[----:B------:R-:W-:Y:S02]  /*12680*/  SHF.R.U32.HI R0, RZ, 0x10, R4 ;  /* 0x00000010ff007819 */ /* 0x000fe40000011604 */
[----:B------:R-:W-:-:S04]  /*12690*/  SHF.R.U32.HI R3, RZ, 0x10, R2 ;  /* 0x00000010ff037819 */ /* 0x000fc80000011602 */
[----:B------:R-:W-:-:S04]  /*126a0*/  LOP3.LUT R0, R0, R3, RZ, 0xc0, !PT ;  /* 0x0000000300007212 */ /* 0x000fc800078ec0ff */
[----:B------:R-:W-:-:S13]  /*126b0*/  ISETP.NE.AND P0, PT, R0, R3, PT ;  /* 0x000000030000720c */ /* 0x000fda0003f05270 */
[----:B------:R-:W-:Y:S05]  /*126c0*/  @P0 BRA `(.L_x_154) ;  /* 0x0000000000300947 */ /* 0x000fea0003800000 */
[----:B------:R-:W-:Y:S01]  /*126d0*/  R2UR UR4, R2 ;  /* 0x00000000020472ca */ /* 0x000fe200000e0000 */
[----:B------:R-:W2:Y:S01]  /*126e0*/  S2R R3, SR_LANEID ;  /* 0x0000000000037919 */ /* 0x000ea20000000000 */
[----:B------:R-:W-:-:S06]  /*126f0*/  VOTE.ANY R0, PT, PT ;  /* 0x0000000000007806 */ /* 0x000fcc00038e0100 */
[----:B------:R-:W2:Y:S05]  /*12700*/  FLO.U32 R0, R0 ;  /* 0x0000000000007300 */ /* 0x000eaa00000e0000 */
[----:B------:R-:W-:-:S06]  /*12710*/  ULOP3.LUT UR4, URZ, UR4, URZ, 0x33, !UPT ;  /* 0x00000004ff047292 */ /* 0x000fcc000f8e33ff */
[----:B------:R-:W-:-:S04]  /*12720*/  IMAD.U32 R2, RZ, RZ, UR4 ;  /* 0x00000004ff027e24 */ /* 0x000fc8000f8e00ff */
[----:B------:R-:W3:Y:S02]  /*12730*/  REDUX UR5, R2 ;  /* 0x00000000020573c4 */ /* 0x000ee40000000000 */
[----:B------:R4:W-:Y:S01]  /*12740*/  UTCATOMSWS.AND URZ, UR4 ;  /* 0x0000000400ff79e3 */ /* 0x0009e20008000000 */
[----:B--2---:R-:W-:Y:S01]  /*12750*/  ISETP.EQ.U32.AND P0, PT, R0, R3, PT ;  /* 0x000000030000720c */ /* 0x004fe20003f02070 */
[----:B---3--:R-:W-:-:S12]  /*12760*/  IMAD.U32 R0, RZ, RZ, UR5 ;  /* 0x00000005ff007e24 */ /* 0x008fd8000f8e00ff */
[----:B------:R4:W-:Y:S01]  /*12770*/  @P0 ATOMS.AND RZ, [R5], R0 ;  /* 0x0000000005ff038c */ /* 0x0009e20002800000 */
[----:B------:R-:W-:Y:S05]  /*12780*/  BRA `(.L_x_155) ;  /* 0x0000000000147947 */ /* 0x000fea0003800000 */
.L_x_154:
[----:B------:R-:W-:Y:S02]  /*12790*/  MOV R2, 0x127b0 ;  /* 0x000127b000027802 */ /* 0x000fe40000000f00 */
[----:B-1----:R-:W-:Y:S05]  /*127a0*/  CALL.REL.NOINC `($__internal_0_$__cuda_sm10x_tcgen05_guardrail_trap_col_being_dealloced_not_returned_by_alloc) ;  /* 0x0000012400807944 */ /* 0x002fea0003c00000 */
[----:B------:R-:W-:Y:S05]  /*127b0*/  BRA `(.L_x_155) ;  /* 0x0000000000087947 */ /* 0x000fea0003800000 */
.L_x_153:
[----:B------:R-:W-:Y:S02]  /*127c0*/  MOV R2, 0x127e0 ;  /* 0x000127e000027802 */ /* 0x000fe40000000f00 */
[----:B-1----:R-:W-:Y:S05]  /*127d0*/  CALL.REL.NOINC `($__internal_2_$__cuda_sm10x_tcgen05_guardrail_trap_unallocated_columns_being_dealloced) ;  /* 0x00000124008c7944 */ /* 0x002fea0003c00000 */
.L_x_155:
[----:B----4-:R-:W-:Y:S01]  /*127e0*/  UMOV UR4, 0x20 ;  /* 0x0000002000047882 */ /* 0x010fe20000000000 */
[----:B------:R-:W-:Y:S01]  /*127f0*/  NOP ;  /* 0x0000000000007918 */ /* 0x000fe20000000000 */
[----:B------:R-:W-:-:S04]  /*12800*/  UIADD3 UR4, UPT, UPT, -UR4, 0x100000, URZ ;  /* 0x0010000004047890 */ /* 0x000fc8000fffe1ff */
[----:B------:R-:W-:Y:S02]  /*12810*/  USHF.L.U32 UR5, UR4, 0xb, URZ ;  /* 0x0000000b04057899 */ /* 0x000fe400080006ff */
[----:B------:R-:W-:Y:S01]  /*12820*/  USHF.L.U32 UR4, UR4, 0x1, URZ ;  /* 0x0000000104047899 */ /* 0x000fe200080006ff */
[----:B------:R-:W-:Y:S01]  /*12830*/  ELECT P0, URZ, PT ;  /* 0x0000000000ff782f */ /* 0x000fe20003800000 */
[----:B------:R-:W2:Y:S10]  /*12840*/  FENCE.VIEW.ASYNC.S ;  /* 0x00000000000073c6 */ /* 0x000eb40000000000 */
[----:B--2---:R2:W3:Y:S01]  /*12850*/  SYNCS.EXCH.64 URZ, [UR13+0x180], UR4 ;  /* 0x000180040dff75b2 */ /* 0x0044e20008000100 */
[----:B------:R-:W-:Y:S01]  /*12860*/  NOP ;  /* 0x0000000000007918 */ /* 0x000fe20000000000 */
.L_x_91:
[----:B------:R-:W4:Y:S01]  /*12870*/  S2R R0, SR_TID.X ;  /* 0x0000000000007919 */ /* 0x000f220000002100 */
[----:B------:R-:W-:Y:S01]  /*12880*/  NOP ;  /* 0x0000000000007918 */ /* 0x000fe20000000000 */
[----:B----4-:R-:W-:-:S04]  /*12890*/  SHF.R.U32.HI R0, RZ, 0x5, R0 ;  /* 0x00000005ff007819 */ /* 0x010fc80000011600 */
[----:B------:R-:W-:-:S13]  /*128a0*/  ISETP.GT.U32.AND P0, PT, R0, 0x3, PT ;  /* 0x000000030000780c */ /* 0x000fda0003f04070 */
[----:B------:R-:W-:Y:S05]  /*128b0*/  @P0 BRA `(.L_x_156) ;  /* 0x000000b400e80947 */ /* 0x000fea0003800000 */
[----:B------:R-:W-:Y:S01]  /*128c0*/  NOP ;  /* 0x0000000000007918 */ /* 0x000fe20000000000 */
[----:B-1----:R-:W1:Y:S01]  /*128d0*/  S2R R12, SR_CTAID.X ;  /* 0x00000000000c7919 */ /* 0x002e620000002500 */
[----:B------:R-:W4:Y:S01]  /*128e0*/  S2R R7, SR_TID.X ;  /* 0x0000000000077919 */ /* 0x000f220000002100 */
[----:B------:R-:W5:Y:S01]  /*128f0*/  S2R R5, SR_TID.X ;  /* 0x0000000000057919 */ /* 0x000f620000002100 */
[----:B------:R-:W-:-:S05]  /*12900*/  CS2R.32 R3, SR_CgaSize ;  /* 0x0000000000037805 */ /* 0x000fca0000008a00 */
[----:B------:R-:W-:-:S06]  /*12910*/  IMAD R3, R3, -0xa0, RZ ;  /* 0xffffff6003037824 */ /* 0x000fcc00078e02ff */
[----:B------:R-:W2:Y:S01]  /*12920*/  LDC R3, c[0x0][R3+0x2b0] ;  /* 0x0000ac0003037b82 */ /* 0x000ea20000000800 */
[----:B------:R-:W3:Y:S01]  /*12930*/  S2R R6, SR_CgaCtaId ;  /* 0x0000000000067919 */ /* 0x000ee20000008800 */
[----:B------:R-:W-:Y:S01]  /*12940*/  MOV R9, 0x400 ;  /* 0x0000040000097802 */ /* 0x000fe20000000f00 */
[----:B------:R-:W3:Y:S01]  /*12950*/  LDL.LU R0, [R1+0x118] ;  /* 0x0001180001007983 */ /* 0x000ee20000300800 */
[----:B------:R-:W-:-:S05]  /*12960*/  CS2R.32 R11, SR_CgaSize ;  /* 0x00000000000b7805 */ /* 0x000fca0000008a00 */
[----:B------:R-:W-:-:S06]  /*12970*/  IMAD R11, R11, -0xa0, RZ ;  /* 0xffffff600b0b7824 */ /* 0x000fcc00078e02ff */
[----:B------:R-:W3:Y:S08]  /*12980*/  LDC R11, c[0x0][R11+0x2a0] ;  /* 0x0000a8000b0b7b82 */ /* 0x000ef00000000800 */
[----:B------:R-:W3:Y:S01]  /*12990*/  LDC R10, c[0x0][0x398] ;  /* 0x0000e600ff0a7b82 */ /* 0x000ee20000000800 */
[----:B-1----:R-:W-:Y:S01]  /*129a0*/  I2FP.F32.U32 R2, R12 ;  /* 0x0000000c00027245 */ /* 0x002fe20000201000 */
[----:B------:R1:W-:Y:S01]  /*129b0*/  STL [R1+0x118], R12 ;  /* 0x0001180c01007387 */ /* 0x0003e20000100800 */
[----:B----4-:R-:W-:-:S03]  /*129c0*/  IMAD.SHL.U32 R4, R7, 0x80, RZ ;  /* 0x0000008007047824 */ /* 0x010fc600078e00ff */
[----:B--2---:R-:W-:Y:S01]  /*129d0*/  FMUL R2, R3, R2 ;  /* 0x0000000203027220 */ /* 0x004fe20000400000 */
[----:B-----5:R-:W-:-:S03]  /*129e0*/  LOP3.LUT R8, R5, 0x1f, RZ, 0xc0, !PT ;  /* 0x0000001f05087812 */ /* 0x020fc600078ec0ff */
[----:B------:R2:W4:Y:S01]  /*129f0*/  F2I.U32.TRUNC.NTZ R3, R2 ;  /* 0x0000000200037305 */ /* 0x000522000020f000 */
[----:B------:R-:W-:Y:S02]  /*12a00*/  LOP3.LUT R4, R4, 0x1000, RZ, 0xc0, !PT ;  /* 0x0000100004047812 */ /* 0x000fe400078ec0ff */
[C---:B------:R-:W-:Y:S01]  /*12a10*/  LOP3.LUT R5, R7.reuse, 0x40, RZ, 0xc0, !PT ;  /* 0x0000004007057812 */ /* 0x040fe200078ec0ff */
[----:B------:R-:W-:Y:S01]  /*12a20*/  IMAD.U32 R7, R7, 0x10000, RZ ;  /* 0x0001000007077824 */ /* 0x000fe200078e00ff */
[----:B---3--:R-:W-:Y:S02]  /*12a30*/  LEA R9, R6, R9, 0x18 ;  /* 0x0000000906097211 */ /* 0x008fe400078ec0ff */
[----:B------:R-:W-:Y:S02]  /*12a40*/  SHF.R.U32.HI R5, RZ, 0x6, R5 ;  /* 0x00000006ff057819 */ /* 0x000fe40000011605 */
[----:B------:R-:W-:Y:S01]  /*12a50*/  LOP3.LUT R7, R7, 0x200000, RZ, 0xc0, !PT ;  /* 0x0020000007077812 */ /* 0x000fe200078ec0ff */
[----:B--2---:R-:W-:-:S02]  /*12a60*/  IMAD R2, R8, 0x80, R4 ;  /* 0x0000008008027824 */ /* 0x004fc400078e0204 */
[----:B----4-:R-:W-:Y:S02]  /*12a70*/  IMAD.MOV R6, RZ, RZ, -R3 ;  /* 0x000000ffff067224 */ /* 0x010fe400078e0a03 */
[C---:B------:R-:W-:Y:S02]  /*12a80*/  IMAD R2, R5.reuse, 0x2000, R2 ;  /* 0x0000200005027824 */ /* 0x040fe400078e0202 */
[----:B------:R-:W-:Y:S02]  /*12a90*/  IMAD R8, R5, 0x400000, R7 ;  /* 0x0040000005087824 */ /* 0x000fe400078e0207 */
[----:B------:R-:W-:Y:S02]  /*12aa0*/  IMAD.IADD R2, R9, 0x1, R2 ;  /* 0x0000000109027824 */ /* 0x000fe400078e0202 */
[----:B------:R-:W-:Y:S02]  /*12ab0*/  IMAD R11, R11, R6, R12 ;  /* 0x000000060b0b7224 */ /* 0x000fe400078e020c */
[----:B------:R-:W-:-:S02]  /*12ac0*/  VIADD R3, R2, 0x34800 ;  /* 0x0003480002037836 */ /* 0x000fc40000000000 */
[C---:B------:R-:W-:Y:S01]  /*12ad0*/  VIADD R4, R2.reuse, 0x34810 ;  /* 0x0003481002047836 */ /* 0x040fe20000000000 */
[----:B------:R2:W-:Y:S01]  /*12ae0*/  STL [R1+0x114], R11 ;  /* 0x0001140b01007387 */ /* 0x0005e20000100800 */
[C---:B------:R-:W-:Y:S01]  /*12af0*/  VIADD R5, R2.reuse, 0x34820 ;  /* 0x0003482002057836 */ /* 0x040fe20000000000 */
[----:B------:R-:W-:Y:S02]  /*12b00*/  SHF.R.U32.HI R7, RZ, 0x3, R3 ;  /* 0x00000003ff077819 */ /* 0x000fe40000011603 */
[----:B------:R-:W-:Y:S02]  /*12b10*/  SHF.R.U32.HI R8, RZ, 0x3, R4 ;  /* 0x00000003ff087819 */ /* 0x000fe40000011604 */
[----:B------:R-:W-:Y:S01]  /*12b20*/  LOP3.LUT R7, R3, 0x70, R7, 0x78, !PT ;  /* 0x0000007003077812 */ /* 0x000fe200078e7807 */
[----:B------:R-:W-:Y:S01]  /*12b30*/  VIADD R3, R2, 0x34830 ;  /* 0x0003483002037836 */ /* 0x000fe20000000000 */
[----:B------:R-:W-:Y:S02]  /*12b40*/  LOP3.LUT R4, R4, 0x70, R8, 0x78, !PT ;  /* 0x0000007004047812 */ /* 0x000fe400078e7808 */
[----:B------:R-:W-:Y:S01]  /*12b50*/  SHF.R.U32.HI R6, RZ, 0x3, R5 ;  /* 0x00000003ff067819 */ /* 0x000fe20000011605 */
[----:B------:R3:W-:Y:S03]  /*12b60*/  STL [R1+0xf4], R7 ;  /* 0x0000f40701007387 */ /* 0x0007e60000100800 */
[----:B------:R-:W-:Y:S01]  /*12b70*/  LOP3.LUT R5, R5, 0x70, R6, 0x78, !PT ;  /* 0x0000007005057812 */ /* 0x000fe200078e7806 */
[----:B------:R4:W-:Y:S04]  /*12b80*/  STL [R1+0xf0], R4 ;  /* 0x0000f00401007387 */ /* 0x0009e80000100800 */
[----:B-1----:R-:W5:Y:S04]  /*12b90*/  LDL R12, [R1+0xfc] ;  /* 0x0000fc00010c7983 */ /* 0x002f680000100800 */
[----:B------:R1:W-:Y:S01]  /*12ba0*/  STL [R1+0xec], R5 ;  /* 0x0000ec0501007387 */ /* 0x0003e20000100800 */
[----:B--2---:R-:W-:-:S02]  /*12bb0*/  IMAD.MOV R11, RZ, RZ, -R10 ;  /* 0x000000ffff0b7224 */ /* 0x004fc400078e0a0a */
[----:B---3--:R-:W-:Y:S02]  /*12bc0*/  VIADD R7, R10, 0xffffffff ;  /* 0xffffffff0a077836 */ /* 0x008fe40000000000 */
[----:B----4-:R-:W-:-:S03]  /*12bd0*/  VIADD R4, R2, 0x34840 ;  /* 0x0003484002047836 */ /* 0x010fc60000000000 */
[----:B------:R-:W-:Y:S02]  /*12be0*/  SHF.R.S32.HI R8, RZ, 0x1f, R7 ;  /* 0x0000001fff087819 */ /* 0x000fe40000011407 */
[----:B-1----:R-:W-:Y:S02]  /*12bf0*/  SHF.R.U32.HI R5, RZ, 0x3, R3 ;  /* 0x00000003ff057819 */ /* 0x002fe40000011603 */
[----:B------:R-:W-:Y:S02]  /*12c00*/  SHF.R.U32.HI R6, RZ, 0x3, R4 ;  /* 0x00000003ff067819 */ /* 0x000fe40000011604 */
[----:B------:R-:W-:Y:S02]  /*12c10*/  LOP3.LUT R3, R3, 0x70, R5, 0x78, !PT ;  /* 0x0000007003037812 */ /* 0x000fe400078e7805 */
[----:B------:R-:W-:-:S03]  /*12c20*/  LOP3.LUT R4, R4, 0x70, R6, 0x78, !PT ;  /* 0x0000007004047812 */ /* 0x000fc600078e7806 */
[----:B------:R1:W-:Y:S01]  /*12c30*/  STL [R1+0xe8], R3 ;  /* 0x0000e80301007387 */ /* 0x0003e20000100800 */
[----:B------:R-:W-:Y:S01]  /*12c40*/  SHF.R.S32.HI R5, RZ, 0x1f, R11 ;  /* 0x0000001fff057819 */ /* 0x000fe2000001140b */
[----:B------:R-:W-:Y:S01]  /*12c50*/  BAR.SYNC.DEFER_BLOCKING 0x2, 0x120 ;  /* 0x0084800000007b1d */ /* 0x000fe20000010000 */
[----:B------:R-:W-:Y:S02]  /*12c60*/  ISETP.GT.AND P0, PT, R10, RZ, PT ;  /* 0x000000ff0a00720c */ /* 0x000fe40003f04270 */
[----:B------:R-:W-:-:S03]  /*12c70*/  LEA.HI R5, R5, -R10, RZ, 0x7 ;  /* 0x8000000a05057211 */ /* 0x000fc600078f38ff */
[----:B------:R2:W-:Y:S01]  /*12c80*/  STL [R1+0xe4], R4 ;  /* 0x0000e40401007387 */ /* 0x0005e20000100800 */
[----:B------:R-:W-:Y:S02]  /*12c90*/  SHF.R.S32.HI R5, RZ, 0x7, R5 ;  /* 0x00000007ff057819 */ /* 0x000fe40000011405 */
[----:B-1----:R-:W-:-:S04]  /*12ca0*/  LEA.HI R3, R8, R7, RZ, 0x7 ;  /* 0x0000000708037211 */ /* 0x002fc800078f38ff */
[----:B------:R-:W-:Y:S01]  /*12cb0*/  LEA.HI.SX32 R11, R3, 0x1, 0x19 ;  /* 0x00000001030b7811 */ /* 0x000fe200078fcaff */
[C---:B------:R-:W-:Y:S02]  /*12cc0*/  VIADD R3, R2.reuse, 0x34850 ;  /* 0x0003485002037836 */ /* 0x040fe40000000000 */
[C---:B--2---:R-:W-:Y:S02]  /*12cd0*/  VIADD R4, R2.reuse, 0x34860 ;  /* 0x0003486002047836 */ /* 0x044fe40000000000 */
[----:B------:R-:W-:Y:S01]  /*12ce0*/  VIADD R2, R2, 0x34870 ;  /* 0x0003487002027836 */ /* 0x000fe20000000000 */
[----:B------:R-:W-:Y:S02]  /*12cf0*/  SHF.R.U32.HI R6, RZ, 0x3, R3 ;  /* 0x00000003ff067819 */ /* 0x000fe40000011603 */
[----:B------:R-:W-:Y:S02]  /*12d00*/  SHF.R.U32.HI R7, RZ, 0x3, R4 ;  /* 0x00000003ff077819 */ /* 0x000fe40000011604 */
[----:B------:R-:W-:Y:S01]  /*12d10*/  SHF.R.U32.HI R8, RZ, 0x3, R2 ;  /* 0x00000003ff087819 */ /* 0x000fe20000011602 */
[----:B------:R-:W-:Y:S01]  /*12d20*/  IMAD.MOV R5, RZ, RZ, -R5 ;  /* 0x000000ffff057224 */ /* 0x000fe200078e0a05 */
[----:B------:R-:W-:-:S02]  /*12d30*/  LOP3.LUT R6, R3, 0x70, R6, 0x78, !PT ;  /* 0x0000007003067812 */ /* 0x000fc400078e7806 */
[----:B------:R-:W-:Y:S02]  /*12d40*/  LOP3.LUT R4, R4, 0x70, R7, 0x78, !PT ;  /* 0x0000007004047812 */ /* 0x000fe400078e7807 */
[----:B------:R-:W-:Y:S01]  /*12d50*/  LOP3.LUT R3, R2, 0x70, R8, 0x78, !PT ;  /* 0x0000007002037812 */ /* 0x000fe200078e7808 */
[----:B------:R-:W-:Y:S01]  /*12d60*/  @!P0 IMAD.MOV.U32 R11, RZ, RZ, R5 ;  /* 0x000000ffff0b8224 */ /* 0x000fe200078e0005 */
[----:B------:R-:W-:Y:S01]  /*12d70*/  STL [R1+0xe0], R6 ;  /* 0x0000e00601007387 */ /* 0x000fe20000100800 */
[----:B------:R-:W-:-:S03]  /*12d80*/  IMAD.MOV.U32 R2, RZ, RZ, 0x1 ;  /* 0x00000001ff027424 */ /* 0x000fc600078e00ff */
[----:B------:R-:W-:Y:S04]  /*12d90*/  STL [R1+0xdc], R4 ;  /* 0x0000dc0401007387 */ /* 0x000fe80000100800 */
[----:B------:R1:W-:Y:S04]  /*12da0*/  STL [R1+0xd8], R3 ;  /* 0x0000d80301007387 */ /* 0x0003e80000100800 */
[----:B------:R-:W-:Y:S04]  /*12db0*/  STL [R1+0x10c], RZ ;  /* 0x00010cff01007387 */ /* 0x000fe80000100800 */
[----:B------:R-:W-:Y:S04]  /*12dc0*/  STL [R1+0x110], R11 ;  /* 0x0001100b01007387 */ /* 0x000fe80000100800 */
[----:B------:R2:W-:Y:S04]  /*12dd0*/  STL [R1+0xbc], R2 ;  /* 0x0000bc0201007387 */ /* 0x0005e80000100800 */
[----:B------:R3:W-:Y:S01]  /*12de0*/  STL [R1+0x20], RZ ;  /* 0x000020ff01007387 */ /* 0x0007e20000100800 */
[----:B-1----:R-:W-:-:S02]  /*12df0*/  IMAD.MOV.U32 R3, RZ, RZ, 0x1 ;  /* 0x00000001ff037424 */ /* 0x002fc400078e00ff */
[----:B--2---:R-:W-:-:S03]  /*12e00*/  VIADD R2, R9, 0xa0 ;  /* 0x000000a009027836 */ /* 0x004fc60000000000 */
[----:B------:R3:W-:Y:S01]  /*12e10*/  STL [R1+0xd0], R3 ;  /* 0x0000d00301007387 */ /* 0x0007e20000100800 */
[----:B------:R-:W-:Y:S02]  /*12e20*/  CS2R R90, SRZ ;  /* 0x00000000005a7805 */ /* 0x000fe4000001ff00 */
[----:B------:R-:W-:Y:S02]  /*12e30*/  LOP3.LUT R0, R0, 0x7ffffffe, RZ, 0xc0, !PT ;  /* 0x7ffffffe00007812 */ /* 0x000fe400078ec0ff */
[----:B-----5:R-:W-:-:S05]  /*12e40*/  PRMT R2, R12, 0x654, R2 ;  /* 0x000006540c027816 */ /* 0x020fca0000000002 */
[----:B------:R3:W-:Y:S02]  /*12e50*/  STL [R1+0xd4], R2 ;  /* 0x0000d40201007387 */ /* 0x0007e40000100800 */
.L_x_181:
[----:B---3--:R-:W2:Y:S04]  /*12e60*/  LDL R3, [R1+0x114] ;  /* 0x0001140001037983 */ /* 0x008ea80000100800 */
[----:B------:R-:W3:Y:S04]  /*12e70*/  LDL R9, [R1+0x104] ;  /* 0x0001040001097983 */ /* 0x000ee80000100800 */
[----:B------:R-:W4:Y:S01]  /*12e80*/  LDL R11, [R1+0x110] ;  /* 0x00011000010b7983 */ /* 0x000f220000100800 */
[----:B------:R-:W1:Y:S01]  /*12e90*/  S2R R88, SR_CgaCtaId ;  /* 0x0000000000587919 */ /* 0x000e620000008800 */
[----:B------:R-:W-:Y:S01]  /*12ea0*/  MOV R2, 0x400 ;  /* 0x0000040000027802 */ /* 0x000fe20000000f00 */
[----:B------:R-:W-:Y:S01]  /*12eb0*/  IMAD.U32 R6, R90, -0x80000000, RZ ;  /* 0x800000005a067824 */ /* 0x000fe200078e00ff */
[----:B------:R-:W5:Y:S08]  /*12ec0*/  LDC R7, c[0x0][0x398] ;  /* 0x0000e600ff077b82 */ /* 0x000f700000000800 */
[----:B------:R-:W5:Y:S01]  /*12ed0*/  LDC R8, c[0x0][0x380] ;  /* 0x0000e000ff087b82 */ /* 0x000f620000000800 */
[----:B-1----:R-:W-:-:S05]  /*12ee0*/  LEA R88, R88, R2, 0x18 ;  /* 0x0000000258587211 */ /* 0x002fca00078ec0ff */
[----:B------:R-:W-:-:S04]  /*12ef0*/  IMAD R37, R91, 0x8, R88 ;  /* 0x000000085b257824 */ /* 0x000fc800078e0258 */
[----:B------:R-:W1:Y:S01]  /*12f00*/  SYNCS.PHASECHK.TRANS64.TRYWAIT P0, [R37+URZ+0x80], R6 ;  /* 0x00008006250075a7 */ /* 0x000e6200080011ff */
[----:B------:R-:W5:Y:S02]  /*12f10*/  S2R R10, SR_TID.X ;  /* 0x00000000000a7919 */ /* 0x000f640000002100 */
[----:B-----5:R-:W-:Y:S01]  /*12f20*/  IMAD.IADD R4, R7, 0x1, -R8 ;  /* 0x0000000107047824 */ /* 0x020fe200078e0a08 */
[----:B------:R-:W5:Y:S01]  /*12f30*/  S2R R52, SR_TID.X ;  /* 0x0000000000347919 */ /* 0x000f620000002100 */
[----:B------:R-:W-:Y:S02]  /*12f40*/  LOP3.LUT R10, R10, 0x3f, RZ, 0xc0, !PT ;  /* 0x0000003f0a0a7812 */ /* 0x000fe400078ec0ff */
[----:B-----5:R-:W-:Y:S01]  /*12f50*/  LOP3.LUT R52, R52, 0x40, RZ, 0xc0, !PT ;  /* 0x0000004034347812 */ /* 0x020fe200078ec0ff */
[----:B--2---:R-:W-:-:S05]  /*12f60*/  IMAD.IADD R0, R3, 0x1, R0 ;  /* 0x0000000103007824 */ /* 0x004fca00078e0200 */
[----:B------:R-:W-:-:S04]  /*12f70*/  LEA.HI R2, R0, R0, RZ, 0x1 ;  /* 0x0000000000027211 */ /* 0x000fc800078f08ff */
[----:B------:R-:W-:-:S04]  /*12f80*/  LOP3.LUT R3, R2, 0xfffffffe, RZ, 0xc0, !PT ;  /* 0xfffffffe02037812 */ /* 0x000fc800078ec0ff */
[----:B------:R-:W-:-:S04]  /*12f90*/  ISETP.NE.AND P1, PT, R0, R3, PT ;  /* 0x000000030000720c */ /* 0x000fc80003f25270 */
[----:B------:R-:W-:Y:S02]  /*12fa0*/  ISETP.LT.AND P1, PT, R0, RZ, P1 ;  /* 0x000000ff0000720c */ /* 0x000fe40000f21270 */
[----:B------:R-:W-:-:S05]  /*12fb0*/  SHF.R.U32.HI R0, RZ, 0x1, R2 ;  /* 0x00000001ff007819 */ /* 0x000fca0000011602 */
[----:B------:R-:W-:-:S06]  /*12fc0*/  VIADD R5, R0, 0xffffffff ;  /* 0xffffffff00057836 */ /* 0x000fcc0000000000 */
[----:B------:R-:W-:-:S04]  /*12fd0*/  @!P1 IMAD.MOV R5, RZ, RZ, R0 ;  /* 0x000000ffff059224 */ /* 0x000fc800078e0200 */
[----:B------:R-:W-:-:S05]  /*12fe0*/  IMAD R36, R5, 0x80, R4 ;  /* 0x0000008005247824 */ /* 0x000fca00078e0204 */
[C---:B------:R-:W-:Y:S01]  /*12ff0*/  IADD3 R0, PT, PT, -R36.reuse, -0x80, RZ ;  /* 0xffffff8024007810 */ /* 0x040fe20007ffe1ff */
[----:B------:R-:W-:-:S03]  /*13000*/  VIADD R2, R36, 0x80 ;  /* 0x0000008024027836 */ /* 0x000fc60000000000 */
[----:B------:R-:W-:Y:S01]  /*13010*/  SHF.R.S32.HI R0, RZ, 0x1f, R0 ;  /* 0x0000001fff007819 */ /* 0x000fe20000011400 */
[----:B------:R-:W-:Y:S01]  /*13020*/  VIADD R3, R36, 0x7f ;  /* 0x0000007f24037836 */ /* 0x000fe20000000000 */
[----:B------:R-:W-:Y:S02]  /*13030*/  ISETP.GT.AND P1, PT, R2, RZ, PT ;  /* 0x000000ff0200720c */ /* 0x000fe40003f24270 */
[----:B------:R-:W-:Y:S02]  /*13040*/  LEA.HI R0, R0, -R2, RZ, 0x7 ;  /* 0x8000000200007211 */ /* 0x000fe400078f38ff */
[----:B------:R-:W-:Y:S02]  /*13050*/  SHF.R.S32.HI R4, RZ, 0x1f, R3 ;  /* 0x0000001fff047819 */ /* 0x000fe40000011403 */
[----:B------:R-:W-:Y:S02]  /*13060*/  SHF.R.S32.HI R2, RZ, 0x7, R0 ;  /* 0x00000007ff027819 */ /* 0x000fe40000011400 */
[----:B------:R-:W-:-:S03]  /*13070*/  LEA.HI R3, R4, R3, RZ, 0x7 ;  /* 0x0000000304037211 */ /* 0x000fc600078f38ff */
[----:B------:R-:W-:Y:S01]  /*13080*/  IMAD.MOV R2, RZ, RZ, -R2 ;  /* 0x000000ffff027224 */ /* 0x000fe200078e0a02 */
[----:B------:R-:W-:-:S03]  /*13090*/  LEA.HI.SX32 R0, R3, 0x1, 0x19 ;  /* 0x0000000103007811 */ /* 0x000fc600078fcaff */
[----:B------:R-:W-:Y:S02]  /*130a0*/  @!P1 IMAD.MOV.U32 R0, RZ, RZ, R2 ;  /* 0x000000ffff009224 */ /* 0x000fe400078e0002 */
[----:B---3--:R-:W-:-:S03]  /*130b0*/  IMAD R2, R9, 0x40, R10 ;  /* 0x0000004009027824 */ /* 0x008fc600078e020a */
[----:B----4-:R-:W-:Y:S01]  /*130c0*/  VIMNMX R0, PT, PT, R11, R0, PT ;  /* 0x000000000b007248 */ /* 0x010fe20003fe0100 */
[----:B------:R-:W-:-:S04]  /*130d0*/  IMAD R3, R5, 0x80, R2 ;  /* 0x0000008005037824 */ /* 0x000fc800078e0202 */
[----:B------:R2:W-:Y:S04]  /*130e0*/  STL [R1+0x100], R0 ;  /* 0x0001000001007387 */ /* 0x0005e80000100800 */
[----:B------:R3:W-:Y:S01]  /*130f0*/  STL [R1+0xf8], R3 ;  /* 0x0000f80301007387 */ /* 0x0007e20000100800 */
[----:B------:R-:W-:-:S05]  /*13100*/  VIADD R53, R0, 0xffffffff ;  /* 0xffffffff00357836 */ /* 0x000fca0000000000 */
[----:B--2---:R-:W-:-:S05]  /*13110*/  VIMNMX R0, PT, PT, RZ, R53, !PT ;  /* 0x00000035ff007248 */ /* 0x004fca0007fe0100 */
[----:B------:R-:W-:-:S05]  /*13120*/  IMAD R0, R0, -0x80, R7 ;  /* 0xffffff8000007824 */ /* 0x000fca00078e0207 */
[----:B------:R-:W-:Y:S01]  /*13130*/  IADD3 R2, PT, PT, R0, -R8, R3 ;  /* 0x8000000800027210 */ /* 0x000fe20007ffe003 */
[----:B-1----:R-:W-:Y:S06]  /*13140*/  @!P0 BRA `(.L_x_157) ;  /* 0x0000011000288947 */ /* 0x002fec0003800000 */
.L_x_373:
[----:B---3--:R-:W2:Y:S01]  /*13150*/  S2R R3, SR_TID.X ;  /* 0x0000000000037919 */ /* 0x008ea20000002100 */
[----:B------:R-:W-:Y:S02]  /*13160*/  VIADDMNMX R0, R2, 0x1, R0, PT ;  /* 0x0000000102007846 */ /* 0x000fe40003800100 */
[C---:B------:R-:W-:Y:S02]  /*13170*/  LOP3.LUT R164, R52.reuse, 0x1, RZ, 0xfc, !PT ;  /* 0x0000000134a47812 */ /* 0x040fe400078efcff */
[C---:B------:R-:W-:Y:S02]  /*13180*/  LOP3.LUT R46, R52.reuse, 0x6, RZ, 0xfc, !PT ;  /* 0x00000006342e7812 */ /* 0x040fe400078efcff */
[C---:B------:R-:W-:Y:S02]  /*13190*/  LOP3.LUT R163, R52.reuse, 0x2, RZ, 0xfc, !PT ;  /* 0x0000000234a37812 */ /* 0x040fe400078efcff */
[C---:B------:R-:W-:Y:S01]  /*131a0*/  LOP3.LUT R47, R52.reuse, 0x7, RZ, 0xfc, !PT ;  /* 0x00000007342f7812 */ /* 0x040fe200078efcff */
[----:B------:R3:W-:Y:S01]  /*131b0*/  STL [R1], R46 ;  /* 0x0000002e01007387 */ /* 0x0007e20000100800 */
[----:B------:R-:W-:-:S02]  /*131c0*/  ISETP.GE.AND P3, PT, R52, R0, PT ;  /* 0x000000003400720c */ /* 0x000fc40003f66270 */
[C---:B------:R-:W-:Y:S01]  /*131d0*/  LOP3.LUT R162, R52.reuse, 0x3, RZ, 0xfc, !PT ;  /* 0x0000000334a27812 */ /* 0x040fe200078efcff */
[----:B------:R4:W-:Y:S01]  /*131e0*/  STL [R1+0x4], R47 ;  /* 0x0000042f01007387 */ /* 0x0009e20000100800 */
[----:B------:R-:W-:Y:S02]  /*131f0*/  LOP3.LUT R44, R52, 0x8, RZ, 0xfc, !PT ;  /* 0x00000008342c7812 */ /* 0x000fe400078efcff */
[-C--:B------:R-:W-:Y:S02]  /*13200*/  ISETP.GE.AND P2, PT, R164, R0.reuse, PT ;  /* 0x00000000a400720c */ /* 0x080fe40003f46270 */
[----:B------:R-:W-:Y:S01]  /*13210*/  ISETP.GE.AND P4, PT, R46, R0, PT ;  /* 0x000000002e00720c */ /* 0x000fe20003f86270 */
[----:B------:R5:W-:Y:S01]  /*13220*/  STL [R1+0x8], R44 ;  /* 0x0000082c01007387 */ /* 0x000be20000100800 */
[C---:B------:R-:W-:Y:S02]  /*13230*/  LOP3.LUT R161, R52.reuse, 0x4, RZ, 0xfc, !PT ;  /* 0x0000000434a17812 */ /* 0x040fe400078efcff */
[----:B------:R-:W-:-:S02]  /*13240*/  LOP3.LUT R45, R52, 0x9, RZ, 0xfc, !PT ;  /* 0x00000009342d7812 */ /* 0x000fc400078efcff */
[-C--:B------:R-:W-:Y:S02]  /*13250*/  ISETP.GE.AND P1, PT, R163, R0.reuse, PT ;  /* 0x00000000a300720c */ /* 0x080fe40003f26270 */
[C---:B------:R-:W-:Y:S01]  /*13260*/  LOP3.LUT R165, R52.reuse, 0x5, RZ, 0xfc, !PT ;  /* 0x0000000534a57812 */ /* 0x040fe200078efcff */
[----:B------:R1:W-:Y:S01]  /*13270*/  STL [R1+0xc], R45 ;  /* 0x00000c2d01007387 */ /* 0x0003e20000100800 */
[----:B------:R-:W-:Y:S02]  /*13280*/  LOP3.LUT R42, R52, 0xa, RZ, 0xfc, !PT ;  /* 0x0000000a342a7812 */ /* 0x000fe400078efcff */
[----:B------:R-:W-:Y:S01]  /*13290*/  ISETP.GE.AND P0, PT, R162, R0, PT ;  /* 0x00000000a200720c */ /* 0x000fe20003f06270 */
[C---:B--2---:R-:W-:Y:S01]  /*132a0*/  IMAD.U32 R72, R3.reuse, 0x10000, RZ ;  /* 0x0001000003487824 */ /* 0x044fe200078e00ff */
[----:B------:R-:W-:Y:S01]  /*132b0*/  LOP3.LUT R3, R3, 0x40, RZ, 0xc0, !PT ;  /* 0x0000004003037812 */ /* 0x000fe200078ec0ff */
[----:B------:R2:W-:Y:S01]  /*132c0*/  STL [R1+0x10], R42 ;  /* 0x0000102a01007387 */ /* 0x0005e20000100800 */
[----:B------:R-:W-:-:S02]  /*132d0*/  LOP3.LUT R43, R52, 0xb, RZ, 0xfc, !PT ;  /* 0x0000000b342b7812 */ /* 0x000fc400078efcff */
[----:B------:R-:W-:Y:S02]  /*132e0*/  LOP3.LUT R72, R72, 0x200000, RZ, 0xc0, !PT ;  /* 0x0020000048487812 */ /* 0x000fe400078ec0ff */
[----:B------:R-:W-:Y:S01]  /*132f0*/  SHF.R.U32.HI R3, RZ, 0x6, R3 ;  /* 0x00000006ff037819 */ /* 0x000fe20000011603 */
[----:B------:R1:W-:Y:S01]  /*13300*/  STL [R1+0x14], R43 ;  /* 0x0000142b01007387 */ /* 0x0003e20000100800 */
[-C--:B------:R-:W-:Y:S02]  /*13310*/  ISETP.GE.AND P6, PT, R161, R0.reuse, PT ;  /* 0x00000000a100720c */ /* 0x080fe40003fc6270 */
[C---:B------:R-:W-:Y:S01]  /*13320*/  LOP3.LUT R40, R52.reuse, 0xc, RZ, 0xfc, !PT ;  /* 0x0000000c34287812 */ /* 0x040fe200078efcff */
[----:B------:R-:W-:Y:S01]  /*13330*/  IMAD R3, R3, 0x400000, R72 ;  /* 0x0040000003037824 */ /* 0x000fe200078e0248 */
[----:B------:R-:W-:Y:S02]  /*13340*/  ISETP.GE.AND P5, PT, R165, R0, PT ;  /* 0x00000000a500720c */ /* 0x000fe40003fa6270 */
[----:B------:R-:W-:Y:S01]  /*13350*/  LOP3.LUT R41, R52, 0xd, RZ, 0xfc, !PT ;  /* 0x0000000d34297812 */ /* 0x000fe200078efcff */
[----:B------:R1:W-:Y:S01]  /*13360*/  STL [R1+0x1c], R40 ;  /* 0x00001c2801007387 */ /* 0x0003e20000100800 */
[----:B------:R-:W-:-:S02]  /*13370*/  R2UR UR4, R3 ;  /* 0x00000000030472ca */ /* 0x000fc400000e0000 */
[C---:B------:R-:W-:Y:S01]  /*13380*/  LOP3.LUT R38, R52.reuse, 0xe, RZ, 0xfc, !PT ;  /* 0x0000000e34267812 */ /* 0x040fe200078efcff */
[----:B------:R1:W-:Y:S01]  /*13390*/  STL [R1+0x24], R41 ;  /* 0x0000242901007387 */ /* 0x0003e20000100800 */
[C---:B------:R-:W-:Y:S02]  /*133a0*/  LOP3.LUT R39, R52.reuse, 0xf, RZ, 0xfc, !PT ;  /* 0x0000000f34277812 */ /* 0x040fe400078efcff */
[C---:B------:R-:W-:Y:S01]  /*133b0*/  LOP3.LUT R48, R52.reuse, 0x10, RZ, 0xfc, !PT ;  /* 0x0000001034307812 */ /* 0x040fe200078efcff */
[----:B------:R1:W-:Y:S01]  /*133c0*/  STL [R1+0x2c], R38 ;  /* 0x00002c2601007387 */ /* 0x0003e20000100800 */
[C---:B------:R-:W-:Y:S02]  /*133d0*/  LOP3.LUT R49, R52.reuse, 0x11, RZ, 0xfc, !PT ;  /* 0x0000001134317812 */ /* 0x040fe400078efcff */
[C---:B------:R-:W-:Y:S01]  /*133e0*/  LOP3.LUT R50, R52.reuse, 0x12, RZ, 0xfc, !PT ;  /* 0x0000001234327812 */ /* 0x040fe200078efcff */
[----:B------:R1:W-:Y:S01]  /*133f0*/  STL [R1+0x30], R39 ;  /* 0x0000302701007387 */ /* 0x0003e20000100800 */
[----:B------:R-:W-:-:S02]  /*13400*/  LOP3.LUT R51, R52, 0x13, RZ, 0xfc, !PT ;  /* 0x0000001334337812 */ /* 0x000fc400078efcff */
[C---:B------:R-:W-:Y:S01]  /*13410*/  LOP3.LUT R54, R52.reuse, 0x14, RZ, 0xfc, !PT ;  /* 0x0000001434367812 */ /* 0x040fe200078efcff */
[----:B-1----:R-:W3:Y:S01]  /*13420*/  LDTM.x32 R4, tmem[UR4] ;  /* 0x00000004000479ee */ /* 0x002ee200082c0000 */
        /* <DEDUP_REMOVED lines=17> */
[----:B---3--:R-:W-:Y:S01]  /*13540*/  SEL R46, R4, 0xff800000, !P3 ;  /* 0xff800000042e7807 */ /* 0x008fe20005800000 */
[----:B------:R3:W-:Y:S01]  /*13550*/  STL [R1+0x4c], R56 ;  /* 0x00004c3801007387 */ /* 0x0007e20000100800 */
[-C--:B------:R-:W-:Y:S02]  /*13560*/  ISETP.GE.AND P3, PT, R47, R0.reuse, PT ;  /* 0x000000002f00720c */ /* 0x080fe40003f66270 */
[----:B----4-:R-:W-:Y:S01]  /*13570*/  SEL R47, R5, 0xff800000, !P2 ;  /* 0xff800000052f7807 */ /* 0x010fe20005000000 */
[----:B------:R4:W-:Y:S01]  /*13580*/  STL [R1+0x54], R57 ;  /* 0x0000543901007387 */ /* 0x0009e20000100800 */
[-C--:B------:R-:W-:Y:S02]  /*13590*/  ISETP.GE.AND P2, PT, R44, R0.reuse, PT ;  /* 0x000000002c00720c */ /* 0x080fe40003f46270 */
[----:B-----5:R-:W-:Y:S01]  /*135a0*/  SEL R44, R6, 0xff800000, !P1 ;  /* 0xff800000062c7807 */ /* 0x020fe20004800000 */
[----:B------:R5:W-:Y:S01]  /*135b0*/  STL [R1+0x58], R58 ;  /* 0x0000583a01007387 */ /* 0x000be20000100800 */
[----:B------:R-:W-:-:S02]  /*135c0*/  ISETP.GE.AND P1, PT, R45, R0, PT ;  /* 0x000000002d00720c */ /* 0x000fc40003f26270 */
[----:B------:R-:W-:Y:S01]  /*135d0*/  SEL R45, R7, 0xff800000, !P0 ;  /* 0xff800000072d7807 */ /* 0x000fe20004000000 */
[----:B------:R1:W-:Y:S01]  /*135e0*/  STL [R1+0x94], R59 ;  /* 0x0000943b01007387 */ /* 0x0003e20000100800 */
[-C--:B------:R-:W-:Y:S02]  /*135f0*/  ISETP.GE.AND P0, PT, R42, R0.reuse, PT ;  /* 0x000000002a00720c */ /* 0x080fe40003f06270 */
[----:B--2---:R-:W-:Y:S01]  /*13600*/  SEL R42, R8, 0xff800000, !P6 ;  /* 0xff800000082a7807 */ /* 0x004fe20007000000 */
[----:B------:R2:W-:Y:S01]  /*13610*/  STL [R1+0x9c], R60 ;  /* 0x00009c3c01007387 */ /* 0x0005e20000100800 */
[-C--:B------:R-:W-:Y:S02]  /*13620*/  ISETP.GE.AND P6, PT, R43, R0.reuse, PT ;  /* 0x000000002b00720c */ /* 0x080fe40003fc6270 */
[----:B------:R-:W-:Y:S01]  /*13630*/  SEL R43, R9, 0xff800000, !P5 ;  /* 0xff800000092b7807 */ /* 0x000fe20006800000 */
[----:B------:R2:W-:Y:S01]  /*13640*/  STL [R1+0xa4], R61 ;  /* 0x0000a43d01007387 */ /* 0x0005e20000100800 */
[----:B------:R-:W-:-:S02]  /*13650*/  ISETP.GE.AND P5, PT, R40, R0, PT ;  /* 0x000000002800720c */ /* 0x000fc40003fa6270 */
[----:B------:R-:W-:Y:S01]  /*13660*/  SEL R40, R10, 0xff800000, !P4 ;  /* 0xff8000000a287807 */ /* 0x000fe20006000000 */
[----:B------:R2:W-:Y:S01]  /*13670*/  STL [R1+0xac], R62 ;  /* 0x0000ac3e01007387 */ /* 0x0005e20000100800 */
[-C--:B------:R-:W-:Y:S02]  /*13680*/  ISETP.GE.AND P4, PT, R41, R0.reuse, PT ;  /* 0x000000002900720c */ /* 0x080fe40003f86270 */
[----:B------:R-:W-:Y:S01]  /*13690*/  SEL R41, R11, 0xff800000, !P3 ;  /* 0xff8000000b297807 */ /* 0x000fe20005800000 */
        /* <DEDUP_REMOVED lines=8> */
[----:B-1----:R-:W-:Y:S02]  /*13720*/  SEL R48, R14, 0xff800000, !P0 ;  /* 0xff8000000e307807 */ /* 0x002fe40004000000 */
[-C--:B------:R-:W-:Y:S02]  /*13730*/  ISETP.GE.AND P0, PT, R49, R0.reuse, PT ;  /* 0x000000003100720c */ /* 0x080fe40003f06270 */
[----:B------:R-:W-:Y:S02]  /*13740*/  SEL R49, R15, 0xff800000, !P6 ;  /* 0xff8000000f317807 */ /* 0x000fe40007000000 */
[----:B------:R-:W-:-:S02]  /*13750*/  ISETP.GE.AND P6, PT, R50, R0, PT ;  /* 0x000000003200720c */ /* 0x000fc40003fc6270 */
[----:B------:R-:W-:Y:S02]  /*13760*/  SEL R50, R16, 0xff800000, !P5 ;  /* 0xff80000010327807 */ /* 0x000fe40006800000 */
[-C--:B------:R-:W-:Y:S02]  /*13770*/  ISETP.GE.AND P5, PT, R51, R0.reuse, PT ;  /* 0x000000003300720c */ /* 0x080fe40003fa6270 */
[----:B------:R-:W-:Y:S02]  /*13780*/  SEL R51, R17, 0xff800000, !P4 ;  /* 0xff80000011337807 */ /* 0x000fe40006000000 */
[-C--:B------:R-:W-:Y:S02]  /*13790*/  ISETP.GE.AND P4, PT, R54, R0.reuse, PT ;  /* 0x000000003600720c */ /* 0x080fe40003f86270 */
[----:B------:R-:W-:Y:S02]  /*137a0*/  SEL R54, R18, 0xff800000, !P3 ;  /* 0xff80000012367807 */ /* 0x000fe40005800000 */
[----:B------:R-:W-:-:S02]  /*137b0*/  ISETP.GE.AND P3, PT, R55, R0, PT ;  /* 0x000000003700720c */ /* 0x000fc40003f66270 */
[----:B------:R-:W-:Y:S02]  /*137c0*/  SEL R55, R19, 0xff800000, !P2 ;  /* 0xff80000013377807 */ /* 0x000fe40005000000 */
[-C--:B------:R-:W-:Y:S02]  /*137d0*/  ISETP.GE.AND P2, PT, R56, R0.reuse, PT ;  /* 0x000000003800720c */ /* 0x080fe40003f46270 */
[----:B---3--:R-:W-:Y:S02]  /*137e0*/  SEL R56, R20, 0xff800000, !P1 ;  /* 0xff80000014387807 */ /* 0x008fe40004800000 */
[-C--:B------:R-:W-:Y:S02]  /*137f0*/  ISETP.GE.AND P1, PT, R57, R0.reuse, PT ;  /* 0x000000003900720c */ /* 0x080fe40003f26270 */
[----:B----4-:R-:W-:Y:S02]  /*13800*/  SEL R57, R21, 0xff800000, !P0 ;  /* 0xff80000015397807 */ /* 0x010fe40004000000 */
[----:B------:R-:W-:-:S02]  /*13810*/  ISETP.GE.AND P0, PT, R58, R0, PT ;  /* 0x000000003a00720c */ /* 0x000fc40003f06270 */
[----:B-----5:R-:W-:Y:S02]  /*13820*/  SEL R58, R22, 0xff800000, !P6 ;  /* 0xff800000163a7807 */ /* 0x020fe40007000000 */
[-C--:B------:R-:W-:Y:S02]  /*13830*/  ISETP.GE.AND P6, PT, R59, R0.reuse, PT ;  /* 0x000000003b00720c */ /* 0x080fe40003fc6270 */
[----:B------:R-:W-:Y:S02]  /*13840*/  SEL R59, R23, 0xff800000, !P5 ;  /* 0xff800000173b7807 */ /* 0x000fe40006800000 */
[-C--:B------:R-:W-:Y:S02]  /*13850*/  ISETP.GE.AND P5, PT, R60, R0.reuse, PT ;  /* 0x000000003c00720c */ /* 0x080fe40003fa6270 */
[----:B--2---:R-:W-:Y:S02]  /*13860*/  SEL R60, R24, 0xff800000, !P4 ;  /* 0xff800000183c7807 */ /* 0x004fe40006000000 */
        /* <DEDUP_REMOVED lines=8> */
[----:B------:R-:W-:Y:S02]  /*138f0*/  ISETP.GE.AND P0, PT, R65, R0, PT ;  /* 0x000000004100720c */ /* 0x000fe40003f06270 */
[----:B------:R-:W-:Y:S02]  /*13900*/  SEL R65, R29, 0xff800000, !P6 ;  /* 0xff8000001d417807 */ /* 0x000fe40007000000 */
[----:B------:R-:W-:Y:S02]  /*13910*/  SEL R66, R30, 0xff800000, !P5 ;  /* 0xff8000001e427807 */ /* 0x000fe40006800000 */
[----:B------:R-:W-:Y:S02]  /*13920*/  SEL R67, R31, 0xff800000, !P4 ;  /* 0xff8000001f437807 */ /* 0x000fe40006000000 */
[----:B------:R-:W-:-:S02]  /*13930*/  SEL R68, R32, 0xff800000, !P3 ;  /* 0xff80000020447807 */ /* 0x000fc40005800000 */
[----:B------:R-:W-:Y:S02]  /*13940*/  SEL R69, R33, 0xff800000, !P2 ;  /* 0xff80000021457807 */ /* 0x000fe40005000000 */
[----:B------:R-:W-:Y:S02]  /*13950*/  SEL R70, R34, 0xff800000, !P1 ;  /* 0xff80000022467807 */ /* 0x000fe40004800000 */
[----:B------:R-:W-:Y:S02]  /*13960*/  SEL R71, R35, 0xff800000, !P0 ;  /* 0xff80000023477807 */ /* 0x000fe40004000000 */
[----:B------:R-:W1:Y:S01]  /*13970*/  LDTM.x32 R4, tmem[UR4+0x20] ;  /* 0x00002004000479ee */ /* 0x000e6200082c0000 */
[C---:B------:R-:W-:Y:S01]  /*13980*/  LOP3.LUT R79, R52.reuse, 0x20, RZ, 0xfc, !PT ;  /* 0x00000020344f7812 */ /* 0x040fe200078efcff */
[----:B------:R-:W-:Y:S01]  /*13990*/  NOP ;  /* 0x0000000000007918 */ /* 0x000fe20000000000 */
[C---:B------:R-:W-:Y:S02]  /*139a0*/  LOP3.LUT R78, R52.reuse, 0x21, RZ, 0xfc, !PT ;  /* 0x00000021344e7812 */ /* 0x040fe400078efcff */
[C---:B------:R-:W-:Y:S01]  /*139b0*/  LOP3.LUT R73, R52.reuse, 0x22, RZ, 0xfc, !PT ;  /* 0x0000002234497812 */ /* 0x040fe200078efcff */
[----:B------:R-:W-:Y:S01]  /*139c0*/  STL [R1+0x5c], R79 ;  /* 0x00005c4f01007387 */ /* 0x000fe20000100800 */
[----:B------:R-:W-:-:S02]  /*139d0*/  LOP3.LUT R72, R52, 0x23, RZ, 0xfc, !PT ;  /* 0x0000002334487812 */ /* 0x000fc400078efcff */
[C---:B------:R-:W-:Y:S01]  /*139e0*/  LOP3.LUT R74, R52.reuse, 0x28, RZ, 0xfc, !PT ;  /* 0x00000028344a7812 */ /* 0x040fe200078efcff */
[----:B------:R-:W-:Y:S01]  /*139f0*/  STL [R1+0x60], R78 ;  /* 0x0000604e01007387 */ /* 0x000fe20000100800 */
[C---:B------:R-:W-:Y:S02]  /*13a00*/  LOP3.LUT R75, R52.reuse, 0x29, RZ, 0xfc, !PT ;  /* 0x00000029344b7812 */ /* 0x040fe400078efcff */
[C---:B------:R-:W-:Y:S01]  /*13a10*/  LOP3.LUT R76, R52.reuse, 0x2a, RZ, 0xfc, !PT ;  /* 0x0000002a344c7812 */ /* 0x040fe200078efcff */
[----:B------:R1:W-:Y:S01]  /*13a20*/  STL [R1+0x64], R73 ;  /* 0x0000644901007387 */ /* 0x0003e20000100800 */
[C---:B------:R-:W-:Y:S02]  /*13a30*/  LOP3.LUT R77, R52.reuse, 0x2b, RZ, 0xfc, !PT ;  /* 0x0000002b344d7812 */ /* 0x040fe400078efcff */
[C---:B------:R-:W-:Y:S01]  /*13a40*/  LOP3.LUT R82, R52.reuse, 0x30, RZ, 0xfc, !PT ;  /* 0x0000003034527812 */ /* 0x040fe200078efcff */
[----:B------:R-:W-:Y:S01]  /*13a50*/  STL [R1+0x68], R72 ;  /* 0x0000684801007387 */ /* 0x000fe20000100800 */
[----:B------:R-:W-:-:S02]  /*13a60*/  LOP3.LUT R83, R52, 0x31, RZ, 0xfc, !PT ;  /* 0x0000003134537812 */ /* 0x000fc400078efcff */
[C---:B------:R-:W-:Y:S01]  /*13a70*/  LOP3.LUT R84, R52.reuse, 0x32, RZ, 0xfc, !PT ;  /* 0x0000003234547812 */ /* 0x040fe200078efcff */
[----:B------:R2:W-:Y:S01]  /*13a80*/  STL [R1+0x6c], R74 ;  /* 0x00006c4a01007387 */ /* 0x0005e20000100800 */
[C---:B------:R-:W-:Y:S02]  /*13a90*/  LOP3.LUT R85, R52.reuse, 0x33, RZ, 0xfc, !PT ;  /* 0x0000003334557812 */ /* 0x040fe400078efcff */
[----:B------:R-:W-:Y:S01]  /*13aa0*/  LOP3.LUT R94, R52, 0x38, RZ, 0xfc, !PT ;  /* 0x00000038345e7812 */ /* 0x000fe200078efcff */
[----:B------:R3:W-:Y:S01]  /*13ab0*/  STL [R1+0x70], R75 ;  /* 0x0000704b01007387 */ /* 0x0007e20000100800 */
[----:B------:R-:W-:Y:S02]  /*13ac0*/  ISETP.GE.AND P2, PT, R78, R0, PT ;  /* 0x000000004e00720c */ /* 0x000fe40003f46270 */
[C---:B------:R-:W-:Y:S01]  /*13ad0*/  LOP3.LUT R89, R52.reuse, 0x39, RZ, 0xfc, !PT ;  /* 0x0000003934597812 */ /* 0x040fe200078efcff */
[----:B------:R4:W-:Y:S01]  /*13ae0*/  STL [R1+0x74], R76 ;  /* 0x0000744c01007387 */ /* 0x0009e20000100800 */
[----:B------:R-:W-:-:S02]  /*13af0*/  LOP3.LUT R3, R52, 0x3a, RZ, 0xfc, !PT ;  /* 0x0000003a34037812 */ /* 0x000fc400078efcff */
[-C--:B------:R-:W-:Y:S01]  /*13b00*/  ISETP.GE.AND P1, PT, R73, R0.reuse, PT ;  /* 0x000000004900720c */ /* 0x080fe20003f26270 */
[----:B------:R5:W-:Y:S01]  /*13b10*/  STL [R1+0x78], R77 ;  /* 0x0000784d01007387 */ /* 0x000be20000100800 */
[----:B------:R-:W-:Y:S02]  /*13b20*/  LOP3.LUT R2, R52, 0x3b, RZ, 0xfc, !PT ;  /* 0x0000003b34027812 */ /* 0x000fe400078efcff */
[-C--:B------:R-:W-:Y:S01]  /*13b30*/  ISETP.GE.AND P0, PT, R72, R0.reuse, PT ;  /* 0x000000004800720c */ /* 0x080fe20003f06270 */
[----:B------:R4:W-:Y:S01]  /*13b40*/  STL [R1+0x7c], R82 ;  /* 0x00007c5201007387 */ /* 0x0009e20000100800 */
[----:B-1----:R-:W-:Y:S02]  /*13b50*/  SEL R73, R5, 0xff800000, !P2 ;  /* 0xff80000005497807 */ /* 0x002fe40005000000 */
[----:B------:R-:W-:Y:S01]  /*13b60*/  ISETP.GE.AND P2, PT, R74, R0, PT ;  /* 0x000000004a00720c */ /* 0x000fe20003f46270 */
[----:B------:R1:W-:Y:S01]  /*13b70*/  STL [R1+0x80], R83 ;  /* 0x0000805301007387 */ /* 0x0003e20000100800 */
[----:B------:R-:W-:-:S02]  /*13b80*/  LOP3.LUT R121, R52, 0x24, RZ, 0xfc, !PT ;  /* 0x0000002434797812 */ /* 0x000fc400078efcff */
[----:B------:R-:W-:Y:S01]  /*13b90*/  LOP3.LUT R146, R52, 0x25, RZ, 0xfc, !PT ;  /* 0x0000002534927812 */ /* 0x000fe200078efcff */
[----:B------:R1:W-:Y:S01]  /*13ba0*/  STL [R1+0x84], R84 ;  /* 0x0000845401007387 */ /* 0x0003e20000100800 */
[----:B--2---:R-:W-:Y:S02]  /*13bb0*/  SEL R74, R6, 0xff800000, !P1 ;  /* 0xff800000064a7807 */ /* 0x004fe40004800000 */
[-C--:B------:R-:W-:Y:S01]  /*13bc0*/  ISETP.GE.AND P1, PT, R75, R0.reuse, PT ;  /* 0x000000004b00720c */ /* 0x080fe20003f26270 */
[----:B------:R2:W-:Y:S01]  /*13bd0*/  STL [R1+0x88], R85 ;  /* 0x0000885501007387 */ /* 0x0005e20000100800 */
[----:B---3--:R-:W-:Y:S02]  /*13be0*/  SEL R75, R7, 0xff800000, !P0 ;  /* 0xff800000074b7807 */ /* 0x008fe40004000000 */
[----:B------:R-:W-:Y:S01]  /*13bf0*/  ISETP.GE.AND P3, PT, R79, R0, PT ;  /* 0x000000004f00720c */ /* 0x000fe20003f66270 */
[----:B------:R3:W-:Y:S01]  /*13c00*/  STL [R1+0x90], R94 ;  /* 0x0000905e01007387 */ /* 0x0007e20000100800 */
[----:B------:R-:W-:-:S02]  /*13c10*/  LOP3.LUT R147, R52, 0x26, RZ, 0xfc, !PT ;  /* 0x0000002634937812 */ /* 0x000fc400078efcff */
[----:B------:R-:W-:Y:S01]  /*13c20*/  LOP3.LUT R148, R52, 0x27, RZ, 0xfc, !PT ;  /* 0x0000002734947812 */ /* 0x000fe200078efcff */
[----:B------:R-:W-:Y:S01]  /*13c30*/  STL [R1+0x98], R89 ;  /* 0x0000985901007387 */ /* 0x000fe20000100800 */
[-C--:B------:R-:W-:Y:S02]  /*13c40*/  ISETP.GE.AND P6, PT, R121, R0.reuse, PT ;  /* 0x000000007900720c */ /* 0x080fe40003fc6270 */
[-C--:B------:R-:W-:Y:S01]  /*13c50*/  ISETP.GE.AND P5, PT, R146, R0.reuse, PT ;  /* 0x000000009200720c */ /* 0x080fe20003fa6270 */
[----:B------:R1:W-:Y:S01]  /*13c60*/  STL [R1+0xa0], R3 ;  /* 0x0000a00301007387 */ /* 0x0003e20000100800 */
[----:B------:R-:W-:Y:S02]  /*13c70*/  LOP3.LUT R150, R52, 0x2c, RZ, 0xfc, !PT ;  /* 0x0000002c34967812 */ /* 0x000fe400078efcff */
[----:B------:R-:W-:Y:S01]  /*13c80*/  SEL R72, R4, 0xff800000, !P3 ;  /* 0xff80000004487807 */ /* 0x000fe20005800000 */
[----:B------:R1:W-:Y:S01]  /*13c90*/  STL [R1+0xa8], R2 ;  /* 0x0000a80201007387 */ /* 0x0003e20000100800 */
[----:B------:R-:W-:-:S02]  /*13ca0*/  ISETP.GE.AND P0, PT, R76, R0, PT ;  /* 0x000000004c00720c */ /* 0x000fc40003f06270 */
[-C--:B------:R-:W-:Y:S01]  /*13cb0*/  ISETP.GE.AND P4, PT, R147, R0.reuse, PT ;  /* 0x000000009300720c */ /* 0x080fe20003f86270 */
[----:B------:R-:W3:Y:S01]  /*13cc0*/  LDL R7, [R1+0xfc] ;  /* 0x0000fc0001077983 */ /* 0x000ee20000100800 */
[----:B------:R-:W-:Y:S02]  /*13cd0*/  ISETP.GE.AND P3, PT, R148, R0, PT ;  /* 0x000000009400720c */ /* 0x000fe40003f66270 */
[----:B----4-:R-:W-:Y:S02]  /*13ce0*/  SEL R76, R8, 0xff800000, !P6 ;  /* 0xff800000084c7807 */ /* 0x010fe40007000000 */
[C---:B------:R-:W-:Y:S02]  /*13cf0*/  LOP3.LUT R152, R52.reuse, 0x2d, RZ, 0xfc, !PT ;  /* 0x0000002d34987812 */ /* 0x040fe400078efcff */
[C---:B------:R-:W-:Y:S02]  /*13d00*/  LOP3.LUT R149, R52.reuse, 0x2e, RZ, 0xfc, !PT ;  /* 0x0000002e34957812 */ /* 0x040fe400078efcff */
[----:B------:R-:W-:-:S02]  /*13d10*/  LOP3.LUT R151, R52, 0x2f, RZ, 0xfc, !PT ;  /* 0x0000002f34977812 */ /* 0x000fc400078efcff */
[-C--:B------:R-:W-:Y:S02]  /*13d20*/  ISETP.GE.AND P6, PT, R77, R0.reuse, PT ;  /* 0x000000004d00720c */ /* 0x080fe40003fc6270 */
[----:B------:R-:W-:Y:S02]  /*13d30*/  SEL R81, R13, 0xff800000, !P1 ;  /* 0xff8000000d517807 */ /* 0x000fe40004800000 */
[----:B-----5:R-:W-:Y:S02]  /*13d40*/  SEL R77, R9, 0xff800000, !P5 ;  /* 0xff800000094d7807 */ /* 0x020fe40006800000 */
[-C--:B------:R-:W-:Y:S02]  /*13d50*/  ISETP.GE.AND P1, PT, R82, R0.reuse, PT ;  /* 0x000000005200720c */ /* 0x080fe40003f26270 */
[----:B------:R-:W-:Y:S02]  /*13d60*/  ISETP.GE.AND P5, PT, R150, R0, PT ;  /* 0x000000009600720c */ /* 0x000fe40003fa6270 */
[----:B------:R-:W-:-:S02]  /*13d70*/  SEL R82, R14, 0xff800000, !P0 ;  /* 0xff8000000e527807 */ /* 0x000fc40004000000 */
[----:B------:R-:W-:Y:S02]  /*13d80*/  SEL R78, R10, 0xff800000, !P4 ;  /* 0xff8000000a4e7807 */ /* 0x000fe40006000000 */
[----:B------:R-:W-:Y:S02]  /*13d90*/  SEL R79, R11, 0xff800000, !P3 ;  /* 0xff8000000b4f7807 */ /* 0x000fe40005800000 */
[----:B------:R-:W-:Y:S02]  /*13da0*/  SEL R80, R12, 0xff800000, !P2 ;  /* 0xff8000000c507807 */ /* 0x000fe40005000000 */
[-C--:B------:R-:W-:Y:S02]  /*13db0*/  ISETP.GE.AND P0, PT, R83, R0.reuse, PT ;  /* 0x000000005300720c */ /* 0x080fe40003f06270 */
[-C--:B------:R-:W-:Y:S02]  /*13dc0*/  ISETP.GE.AND P4, PT, R152, R0.reuse, PT ;  /* 0x000000009800720c */ /* 0x080fe40003f86270 */
[----:B------:R-:W-:-:S02]  /*13dd0*/  ISETP.GE.AND P3, PT, R149, R0, PT ;  /* 0x000000009500720c */ /* 0x000fc40003f66270 */
[----:B------:R-:W-:Y:S02]  /*13de0*/  ISETP.GE.AND P2, PT, R151, R0, PT ;  /* 0x000000009700720c */ /* 0x000fe40003f46270 */
[----:B-1----:R-:W-:Y:S02]  /*13df0*/  SEL R83, R15, 0xff800000, !P6 ;  /* 0xff8000000f537807 */ /* 0x002fe40007000000 */
[C---:B------:R-:W-:Y:S02]  /*13e00*/  LOP3.LUT R154, R52.reuse, 0x34, RZ, 0xfc, !PT ;  /* 0x00000034349a7812 */ /* 0x040fe400078efcff */
[C---:B------:R-:W-:Y:S02]  /*13e10*/  LOP3.LUT R155, R52.reuse, 0x35, RZ, 0xfc, !PT ;  /* 0x00000035349b7812 */ /* 0x040fe400078efcff */
[C---:B------:R-:W-:Y:S02]  /*13e20*/  LOP3.LUT R153, R52.reuse, 0x36, RZ, 0xfc, !PT ;  /* 0x0000003634997812 */ /* 0x040fe400078efcff */
[----:B------:R-:W-:-:S02]  /*13e30*/  LOP3.LUT R156, R52, 0x37, RZ, 0xfc, !PT ;  /* 0x00000037349c7812 */ /* 0x000fc400078efcff */
[-C--:B------:R-:W-:Y:S02]  /*13e40*/  ISETP.GE.AND P6, PT, R84, R0.reuse, PT ;  /* 0x000000005400720c */ /* 0x080fe40003fc6270 */
[----:B------:R-:W-:Y:S02]  /*13e50*/  SEL R84, R16, 0xff800000, !P5 ;  /* 0xff80000010547807 */ /* 0x000fe40006800000 */
[----:B------:R-:W-:Y:S02]  /*13e60*/  ISETP.GE.AND P5, PT, R85, R0, PT ;  /* 0x000000005500720c */ /* 0x000fe40003fa6270 */
[----:B--2---:R-:W-:Y:S02]  /*13e70*/  SEL R85, R17, 0xff800000, !P4 ;  /* 0xff80000011557807 */ /* 0x004fe40006000000 */
[----:B------:R-:W-:Y:S02]  /*13e80*/  SEL R86, R18, 0xff800000, !P3 ;  /* 0xff80000012567807 */ /* 0x000fe40005800000 */
[----:B------:R-:W-:-:S02]  /*13e90*/  SEL R87, R19, 0xff800000, !P2 ;  /* 0xff80000013577807 */ /* 0x000fc40005000000 */
[----:B------:R-:W-:Y:S02]  /*13ea0*/  SEL R92, R20, 0xff800000, !P1 ;  /* 0xff800000145c7807 */ /* 0x000fe40004800000 */
[----:B------:R-:W-:Y:S02]  /*13eb0*/  SEL R93, R21, 0xff800000, !P0 ;  /* 0xff800000155d7807 */ /* 0x000fe40004000000 */
[-C--:B------:R-:W-:Y:S02]  /*13ec0*/  ISETP.GE.AND P4, PT, R154, R0.reuse, PT ;  /* 0x000000009a00720c */ /* 0x080fe40003f86270 */
[-C--:B------:R-:W-:Y:S02]  /*13ed0*/  ISETP.GE.AND P3, PT, R155, R0.reuse, PT ;  /* 0x000000009b00720c */ /* 0x080fe40003f66270 */
[-C--:B------:R-:W-:Y:S02]  /*13ee0*/  ISETP.GE.AND P2, PT, R153, R0.reuse, PT ;  /* 0x000000009900720c */ /* 0x080fe40003f46270 */
[----:B------:R-:W-:-:S02]  /*13ef0*/  ISETP.GE.AND P1, PT, R156, R0, PT ;  /* 0x000000009c00720c */ /* 0x000fc40003f26270 */
[----:B------:R-:W-:Y:S02]  /*13f00*/  ISETP.GE.AND P0, PT, R94, R0, PT ;  /* 0x000000005e00720c */ /* 0x000fe40003f06270 */
[C---:B------:R-:W-:Y:S02]  /*13f10*/  LOP3.LUT R158, R52.reuse, 0x3c, RZ, 0xfc, !PT ;  /* 0x0000003c349e7812 */ /* 0x040fe400078efcff */
[C---:B------:R-:W-:Y:S02]  /*13f20*/  LOP3.LUT R160, R52.reuse, 0x3d, RZ, 0xfc, !PT ;  /* 0x0000003d34a07812 */ /* 0x040fe400078efcff */
[C---:B------:R-:W-:Y:S02]  /*13f30*/  LOP3.LUT R157, R52.reuse, 0x3e, RZ, 0xfc, !PT ;  /* 0x0000003e349d7812 */ /* 0x040fe400078efcff */
[----:B------:R-:W-:Y:S02]  /*13f40*/  LOP3.LUT R159, R52, 0x3f, RZ, 0xfc, !PT ;  /* 0x0000003f349f7812 */ /* 0x000fe400078efcff */
[----:B---3--:R-:W-:-:S02]  /*13f50*/  SEL R94, R22, 0xff800000, !P6 ;  /* 0xff800000165e7807 */ /* 0x008fc40007000000 */
[----:B------:R-:W-:Y:S02]  /*13f60*/  SEL R95, R23, 0xff800000, !P5 ;  /* 0xff800000175f7807 */ /* 0x000fe40006800000 */
[----:B------:R-:W-:Y:S02]  /*13f70*/  SEL R96, R24, 0xff800000, !P4 ;  /* 0xff80000018607807 */ /* 0x000fe40006000000 */
[----:B------:R-:W-:Y:S02]  /*13f80*/  SEL R97, R25, 0xff800000, !P3 ;  /* 0xff80000019617807 */ /* 0x000fe40005800000 */
[----:B------:R-:W-:Y:S02]  /*13f90*/  SEL R98, R26, 0xff800000, !P2 ;  /* 0xff8000001a627807 */ /* 0x000fe40005000000 */
[----:B------:R-:W-:Y:S02]  /*13fa0*/  SEL R99, R27, 0xff800000, !P1 ;  /* 0xff8000001b637807 */ /* 0x000fe40004800000 */
[----:B------:R-:W-:-:S02]  /*13fb0*/  SEL R100, R28, 0xff800000, !P0 ;  /* 0xff8000001c647807 */ /* 0x000fc40004000000 */
[-C--:B------:R-:W-:Y:S02]  /*13fc0*/  ISETP.GE.AND P6, PT, R89, R0.reuse, PT ;  /* 0x000000005900720c */ /* 0x080fe40003fc6270 */
[-C--:B------:R-:W-:Y:S02]  /*13fd0*/  ISETP.GE.AND P5, PT, R3, R0.reuse, PT ;  /* 0x000000000300720c */ /* 0x080fe40003fa6270 */
[-C--:B------:R-:W-:Y:S02]  /*13fe0*/  ISETP.GE.AND P4, PT, R2, R0.reuse, PT ;  /* 0x000000000200720c */ /* 0x080fe40003f86270 */
[-C--:B------:R-:W-:Y:S02]  /*13ff0*/  ISETP.GE.AND P3, PT, R158, R0.reuse, PT ;  /* 0x000000009e00720c */ /* 0x080fe40003f66270 */
[-C--:B------:R-:W-:Y:S02]  /*14000*/  ISETP.GE.AND P2, PT, R160, R0.reuse, PT ;  /* 0x00000000a000720c */ /* 0x080fe40003f46270 */
[----:B------:R-:W-:-:S02]  /*14010*/  ISETP.GE.AND P1, PT, R157, R0, PT ;  /* 0x000000009d00720c */ /* 0x000fc40003f26270 */
[----:B------:R-:W-:Y:S02]  /*14020*/  ISETP.GE.AND P0, PT, R159, R0, PT ;  /* 0x000000009f00720c */ /* 0x000fe40003f06270 */
[----:B------:R-:W-:Y:S02]  /*14030*/  FMNMX R0, R46, R47, !PT ;  /* 0x0000002f2e007209 */ /* 0x000fe40007800000 */
[----:B------:R-:W-:Y:S02]  /*14040*/  FMNMX R3, R44, R45, !PT ;  /* 0x0000002d2c037209 */ /* 0x000fe40007800000 */
[----:B------:R-:W-:Y:S02]  /*14050*/  FMNMX3 R0, R0, R38, R39, !PT ;  /* 0x0000002600007276 */ /* 0x000fe40007800027 */
[----:B------:R-:W-:Y:S02]  /*14060*/  FMNMX3 R3, R3, R48, R49, !PT ;  /* 0x0000003003037276 */ /* 0x000fe40007800031 */
[----:B------:R-:W-:-:S02]  /*14070*/  FMNMX R4, R40, R41, !PT ;  /* 0x0000002928047209 */ /* 0x000fc40007800000 */
[----:B------:R-:W-:Y:S02]  /*14080*/  FMNMX R2, R42, R43, !PT ;  /* 0x0000002b2a027209 */ /* 0x000fe40007800000 */
[----:B------:R-:W-:Y:S02]  /*14090*/  FMNMX3 R0, R0, R56, R57, !PT ;  /* 0x0000003800007276 */ /* 0x000fe40007800039 */
[----:B------:R-:W-:Y:S02]  /*140a0*/  FMNMX3 R3, R3, R58, R59, !PT ;  /* 0x0000003a03037276 */ /* 0x000fe4000780003b */
[----:B------:R-:W-:Y:S02]  /*140b0*/  FMNMX3 R4, R4, R54, R55, !PT ;  /* 0x0000003604047276 */ /* 0x000fe40007800037 */
[----:B------:R-:W-:Y:S02]  /*140c0*/  FMNMX3 R2, R2, R50, R51, !PT ;  /* 0x0000003202027276 */ /* 0x000fe40007800033 */
[----:B------:R-:W-:Y:S01]  /*140d0*/  FMNMX3 R0, R0, R64, R65, !PT ;  /* 0x0000004000007276 */ /* 0x000fe20007800041 */
[----:B------:R-:W1:Y:S01]  /*140e0*/  S2R R89, SR_TID.X ;  /* 0x0000000000597919 */ /* 0x000e620000002100 */
[----:B------:R-:W-:-:S02]  /*140f0*/  FMNMX3 R3, R3, R66, R67, !PT ;  /* 0x0000004203037276 */ /* 0x000fc40007800043 */
[----:B------:R-:W-:Y:S02]  /*14100*/  FMNMX3 R4, R4, R62, R63, !PT ;  /* 0x0000003e04047276 */ /* 0x000fe4000780003f */
[----:B------:R-:W-:Y:S02]  /*14110*/  FMNMX3 R2, R2, R60, R61, !PT ;  /* 0x0000003c02027276 */ /* 0x000fe4000780003d */
[----:B------:R-:W-:Y:S02]  /*14120*/  FMNMX3 R0, R0, R72, R73, !PT ;  /* 0x0000004800007276 */ /* 0x000fe40007800049 */
[----:B------:R-:W-:Y:S02]  /*14130*/  FMNMX3 R3, R3, R74, R75, !PT ;  /* 0x0000004a03037276 */ /* 0x000fe4000780004b */
[----:B------:R-:W-:Y:S02]  /*14140*/  FMNMX3 R4, R4, R70, R71, !PT ;  /* 0x0000004604047276 */ /* 0x000fe40007800047 */
[----:B------:R-:W-:-:S02]  /*14150*/  FMNMX3 R2, R2, R68, R69, !PT ;  /* 0x0000004402027276 */ /* 0x000fc40007800045 */
[----:B------:R-:W-:Y:S02]  /*14160*/  FMNMX3 R0, R0, R80, R81, !PT ;  /* 0x0000005000007276 */ /* 0x000fe40007800051 */
[----:B------:R-:W-:Y:S02]  /*14170*/  FMNMX3 R3, R3, R82, R83, !PT ;  /* 0x0000005203037276 */ /* 0x000fe40007800053 */
[----:B------:R-:W-:Y:S02]  /*14180*/  FMNMX3 R4, R4, R78, R79, !PT ;  /* 0x0000004e04047276 */ /* 0x000fe4000780004f */
[----:B------:R-:W-:Y:S02]  /*14190*/  FMNMX3 R2, R2, R76, R77, !PT ;  /* 0x0000004c02027276 */ /* 0x000fe4000780004d */
[----:B------:R-:W-:Y:S02]  /*141a0*/  SEL R101, R29, 0xff800000, !P6 ;  /* 0xff8000001d657807 */ /* 0x000fe40007000000 */
[----:B------:R-:W-:-:S02]  /*141b0*/  FMNMX3 R0, R0, R92, R93, !PT ;  /* 0x0000005c00007276 */ /* 0x000fc4000780005d */
[----:B------:R-:W-:Y:S02]  /*141c0*/  SEL R102, R30, 0xff800000, !P5 ;  /* 0xff8000001e667807 */ /* 0x000fe40006800000 */
[----:B------:R-:W-:Y:S02]  /*141d0*/  SEL R103, R31, 0xff800000, !P4 ;  /* 0xff8000001f677807 */ /* 0x000fe40006000000 */
[----:B------:R-:W-:Y:S02]  /*141e0*/  FMNMX3 R3, R3, R94, R95, !PT ;  /* 0x0000005e03037276 */ /* 0x000fe4000780005f */
[----:B------:R-:W-:Y:S02]  /*141f0*/  FMNMX3 R4, R4, R86, R87, !PT ;  /* 0x0000005604047276 */ /* 0x000fe40007800057 */
[----:B------:R-:W-:Y:S02]  /*14200*/  FMNMX3 R5, R2, R84, R85, !PT ;  /* 0x0000005402057276 */ /* 0x000fe40007800055 */
[----:B------:R-:W-:-:S02]  /*14210*/  FMNMX3 R2, R0, R100, R101, !PT ;  /* 0x0000006400027276 */ /* 0x000fc40007800065 */
[----:B------:R-:W-:Y:S02]  /*14220*/  FMNMX3 R0, R3, R102, R103, !PT ;  /* 0x0000006603007276 */ /* 0x000fe40007800067 */
[----:B------:R-:W-:Y:S02]  /*14230*/  SEL R104, R34, 0xff800000, !P1 ;  /* 0xff80000022687807 */ /* 0x000fe40004800000 */
[----:B------:R-:W-:Y:S02]  /*14240*/  SEL R105, R35, 0xff800000, !P0 ;  /* 0xff80000023697807 */ /* 0x000fe40004000000 */
[----:B------:R-:W-:Y:S02]  /*14250*/  FMNMX3 R3, R4, R98, R99, !PT ;  /* 0x0000006204037276 */ /* 0x000fe40007800063 */
[----:B------:R-:W-:Y:S02]  /*14260*/  SEL R106, R32, 0xff800000, !P3 ;  /* 0xff800000206a7807 */ /* 0x000fe40005800000 */
[----:B------:R-:W-:-:S02]  /*14270*/  SEL R107, R33, 0xff800000, !P2 ;  /* 0xff800000216b7807 */ /* 0x000fc40005000000 */
[----:B------:R-:W-:Y:S02]  /*14280*/  FMNMX3 R4, R5, R96, R97, !PT ;  /* 0x0000006005047276 */ /* 0x000fe40007800061 */
[----:B------:R-:W-:Y:S02]  /*14290*/  FMNMX R5, R2, R0, !PT ;  /* 0x0000000002057209 */ /* 0x000fe40007800000 */
[----:B------:R-:W-:Y:S02]  /*142a0*/  FMNMX3 R2, R3, R104, R105, !PT ;  /* 0x0000006803027276 */ /* 0x000fe40007800069 */
[----:B------:R-:W-:Y:S01]  /*142b0*/  FMNMX3 R3, R4, R106, R107, !PT ;  /* 0x0000006a04037276 */ /* 0x000fe2000780006b */
[----:B------:R-:W-:Y:S01]  /*142c0*/  VIADD R4, R37, 0x90 ;  /* 0x0000009025047836 */ /* 0x000fe20000000000 */
[----:B-1----:R-:W-:Y:S01]  /*142d0*/  SHF.R.U32.HI R109, RZ, 0x5, R89 ;  /* 0x00000005ff6d7819 */ /* 0x002fe20000011659 */
[----:B------:R-:W1:Y:S01]  /*142e0*/  LDC R37, c[0x0][0x890] ;  /* 0x00022400ff257b82 */ /* 0x000e620000000800 */
[----:B------:R-:W-:Y:S01]  /*142f0*/  FMNMX3 R2, R5, R3, R2, !PT ;  /* 0x0000000305027276 */ /* 0x000fe20007800002 */
[----:B------:R-:W-:-:S02]  /*14300*/  IMAD.MOV.U32 R5, RZ, RZ, 0x1 ;  /* 0x00000001ff057424 */ /* 0x000fc400078e00ff */
[----:B------:R-:W-:-:S05]  /*14310*/  IMAD.SHL.U32 R6, R109, 0x20, RZ ;  /* 0x000000206d067824 */ /* 0x000fca00078e00ff */
[----:B------:R-:W-:-:S04]  /*14320*/  LOP3.LUT R0, R6, 0x40, RZ, 0xc0, !PT ;  /* 0x0000004006007812 */ /* 0x000fc800078ec0ff */
[----:B------:R-:W-:-:S05]  /*14330*/  LOP3.LUT R0, R0, 0x3f, R89, 0xf8, !PT ;  /* 0x0000003f00007812 */ /* 0x000fca00078ef859 */
[----:B------:R-:W-:Y:S01]  /*14340*/  IMAD R0, R0, 0x4, R88 ;  /* 0x0000000400007824 */ /* 0x000fe200078e0258 */
[----:B------:R-:W-:-:S04]  /*14350*/  LOP3.LUT R108, R89, 0x3f, RZ, 0xc0, !PT ;  /* 0x0000003f596c7812 */ /* 0x000fc800078ec0ff */
[----:B------:R-:W-:Y:S01]  /*14360*/  STL [R1+0xc8], R0 ;  /* 0x0000c80001007387 */ /* 0x000fe20000100800 */
[----:B------:R-:W-:-:S03]  /*14370*/  IMAD R120, R108, 0x4, R88 ;  /* 0x000000046c787824 */ /* 0x000fc600078e0258 */
[----:B------:R-:W2:Y:S04]  /*14380*/  LDL R9, [R1+0xbc] ;  /* 0x0000bc0001097983 */ /* 0x000ea80000100800 */
[----:B------:R-:W3:Y:S01]  /*14390*/  LDL R8, [R1+0x20] ;  /* 0x0000200001087983 */ /* 0x000ee20000100800 */
[----:B------:R-:W-:-:S04]  /*143a0*/  PRMT R3, R7, 0x654, R4 ;  /* 0x0000065407037816 */ /* 0x000fc80000000004 */
[----:B------:R4:W-:Y:S01]  /*143b0*/  SYNCS.ARRIVE.TRANS64.RED.ART0 RZ, [R3+URZ], R5 ;  /* 0x0000000503ff79a7 */ /* 0x0009e200085004ff */
[----:B------:R-:W-:Y:S06]  /*143c0*/  BAR.SYNC.DEFER_BLOCKING 0x4, 0x80 ;  /* 0x0102000000007b1d */ /* 0x000fec0000010000 */
[----:B------:R-:W-:Y:S02]  /*143d0*/  STS [R0+0x1b8], R2 ;  /* 0x0001b80200007388 */ /* 0x000fe40000000800 */
[----:B------:R-:W-:Y:S06]  /*143e0*/  BAR.SYNC.DEFER_BLOCKING 0x4, 0x80 ;  /* 0x0102000000007b1d */ /* 0x000fec0000010000 */
[----:B------:R-:W5:Y:S04]  /*143f0*/  LDS R89, [R120+0x2b8] ;  /* 0x0002b80078597984 */ /* 0x000f680000000800 */
[----:B------:R-:W1:Y:S01]  /*14400*/  LDS R0, [R120+0x1b8] ;  /* 0x0001b80078007984 */ /* 0x000e620000000800 */
[----:B-----5:R-:W-:-:S02]  /*14410*/  FSETP.NAN.AND P1, PT, R89, R89, PT ;  /* 0x000000595900720b */ /* 0x020fc40003f28000 */
[----:B-1----:R-:W-:-:S11]  /*14420*/  FSETP.GTU.AND P0, PT, R0, R89, PT ;  /* 0x000000590000720b */ /* 0x002fd60003f0c000 */
[----:B------:R-:W-:-:S04]  /*14430*/  @!P1 FSEL R89, R89, R0, !P0 ;  /* 0x0000000059599208 */ /* 0x000fc80004000000 */
[----:B------:R-:W-:-:S04]  /*14440*/  FSETP.NEU.AND P0, PT, R89, -INF , PT ;  /* 0xff8000005900780b */ /* 0x000fc80003f0d000 */
[----:B------:R-:W-:-:S05]  /*14450*/  FSEL R0, R89, RZ, P0 ;  /* 0x000000ff59007208 */ /* 0x000fca0000000000 */
[----:B------:R-:W-:-:S04]  /*14460*/  FFMA R0, -R0, R37, RZ ;  /* 0x0000002500007223 */ /* 0x000fc800000001ff */
[----:B----4-:R-:W-:-:S04]  /*14470*/  FFMA2 R2, R46.F32x2.HI_LO, R37.F32, R0.F32 ;  /* 0x000000252e027249 */ /* 0x010fc80001200000 */
[----:B------:R-:W1:Y:S08]  /*14480*/  MUFU.EX2 R30, R2 ;  /* 0x00000002001e7308 */ /* 0x000e700000000800 */
[----:B------:R4:W1:Y:S02]  /*14490*/  MUFU.EX2 R31, R3 ;  /* 0x00000003001f7308 */ /* 0x0008640000000800 */
[----:B----4-:R-:W-:-:S06]  /*144a0*/  FFMA2 R2, R44.F32x2.HI_LO, R37.F32, R0.F32 ;  /* 0x000000252c027249 */ /* 0x010fcc0001200000 */
[----:B------:R-:W4:Y:S08]  /*144b0*/  MUFU.EX2 R10, R2 ;  /* 0x00000002000a7308 */ /* 0x000f300000000800 */
[----:B------:R5:W1:Y:S02]  /*144c0*/  MUFU.EX2 R11, R3 ;  /* 0x00000003000b7308 */ /* 0x000a640000000800 */
[----:B-----5:R-:W-:-:S06]  /*144d0*/  FFMA2 R2, R42.F32x2.HI_LO, R37.F32, R0.F32 ;  /* 0x000000252a027249 */ /* 0x020fcc0001200000 */
[----:B------:R-:W1:Y:S08]  /*144e0*/  MUFU.EX2 R28, R2 ;  /* 0x00000002001c7308 */ /* 0x000e700000000800 */
[----:B------:R5:W1:Y:S02]  /*144f0*/  MUFU.EX2 R29, R3 ;  /* 0x00000003001d7308 */ /* 0x000a640000000800 */
[----:B-----5:R-:W-:-:S06]  /*14500*/  FFMA2 R2, R40.F32x2.HI_LO, R37.F32, R0.F32 ;  /* 0x0000002528027249 */ /* 0x020fcc0001200000 */
[----:B------:R5:W1:Y:S02]  /*14510*/  MUFU.EX2 R25, R3 ;  /* 0x0000000300197308 */ /* 0x000a640000000800 */
[----:B-----5:R-:W5:Y:S06]  /*14520*/  LDL R3, [R1+0xd0] ;  /* 0x0000d00001037983 */ /* 0x020f6c0000100800 */
[----:B------:R3:W1:Y:S01]  /*14530*/  MUFU.EX2 R24, R2 ;  /* 0x0000000200187308 */ /* 0x0006620000000800 */
[----:B--2---:R-:W-:Y:S02]  /*14540*/  IMAD.U32 R9, R9, -0x80000000, RZ ;  /* 0x8000000009097824 */ /* 0x004fe400078e00ff */
[----:B---3--:R-:W-:-:S04]  /*14550*/  IMAD R2, R8, 0x8, R88 ;  /* 0x0000000808027824 */ /* 0x008fc800078e0258 */
[----:B------:R-:W2:Y:S01]  /*14560*/  SYNCS.PHASECHK.TRANS64.TRYWAIT P0, [R2+URZ+0x130], R9 ;  /* 0x00013009020075a7 */ /* 0x000ea200080011ff */
[-CC-:B------:R-:W-:Y:S01]  /*14570*/  FFMA2 R4, R38.F32x2.HI_LO, R37.reuse.F32, R0.reuse.F32 ;  /* 0x0000002526047249 */ /* 0x180fe20001200000 */
[----:B------:R-:W-:Y:S01]  /*14580*/  ISETP.GT.U32.AND P6, PT, R109, 0x1, PT ;  /* 0x000000016d00780c */ /* 0x000fe20003fc4070 */
[-CC-:B------:R-:W-:Y:S02]  /*14590*/  FFMA2 R6, R48.F32x2.HI_LO, R37.reuse.F32, R0.reuse.F32 ;  /* 0x0000002530067249 */ /* 0x180fe40001200000 */
[-CC-:B------:R-:W-:Y:S02]  /*145a0*/  FFMA2 R12, R50.F32x2.HI_LO, R37.reuse.F32, R0.reuse.F32 ;  /* 0x00000025320c7249 */ /* 0x180fe40001200000 */
[-CC-:B------:R-:W-:Y:S02]  /*145b0*/  FFMA2 R22, R54.F32x2.HI_LO, R37.reuse.F32, R0.reuse.F32 ;  /* 0x0000002536167249 */ /* 0x180fe40001200000 */
[-CC-:B------:R-:W-:Y:S02]  /*145c0*/  FFMA2 R20, R56.F32x2.HI_LO, R37.reuse.F32, R0.reuse.F32 ;  /* 0x0000002538147249 */ /* 0x180fe40001200000 */
[----:B------:R-:W-:-:S02]  /*145d0*/  FFMA2 R18, R58.F32x2.HI_LO, R37.F32, R0.F32 ;  /* 0x000000253a127249 */ /* 0x000fc40001200000 */
[-CC-:B------:R-:W-:Y:S02]  /*145e0*/  FFMA2 R16, R60.F32x2.HI_LO, R37.reuse.F32, R0.reuse.F32 ;  /* 0x000000253c107249 */ /* 0x180fe40001200000 */
[-CC-:B------:R-:W-:Y:S02]  /*145f0*/  FFMA2 R14, R62.F32x2.HI_LO, R37.reuse.F32, R0.reuse.F32 ;  /* 0x000000253e0e7249 */ /* 0x180fe40001200000 */
[-CC-:B------:R-:W-:Y:S02]  /*14600*/  FFMA2 R26, R64.F32x2.HI_LO, R37.reuse.F32, R0.reuse.F32 ;  /* 0x00000025401a7249 */ /* 0x180fe40001200000 */
[-CC-:B------:R-:W-:Y:S02]  /*14610*/  FFMA2 R32, R66.F32x2.HI_LO, R37.reuse.F32, R0.reuse.F32 ;  /* 0x0000002542207249 */ /* 0x180fe40001200000 */
[-CC-:B------:R-:W-:Y:S02]  /*14620*/  FFMA2 R34, R68.F32x2.HI_LO, R37.reuse.F32, R0.reuse.F32 ;  /* 0x0000002544227249 */ /* 0x180fe40001200000 */
[----:B------:R-:W-:-:S02]  /*14630*/  FFMA2 R40, R70.F32x2.HI_LO, R37.F32, R0.F32 ;  /* 0x0000002546287249 */ /* 0x000fc40001200000 */
[-CC-:B------:R-:W-:Y:S02]  /*14640*/  FFMA2 R42, R72.F32x2.HI_LO, R37.reuse.F32, R0.reuse.F32 ;  /* 0x00000025482a7249 */ /* 0x180fe40001200000 */
[----:B------:R-:W-:Y:S01]  /*14650*/  FFMA2 R44, R74.F32x2.HI_LO, R37.F32, R0.F32 ;  /* 0x000000254a2c7249 */ /* 0x000fe20001200000 */
[----:B------:R-:W3:Y:S08]  /*14660*/  MUFU.EX2 R4, R4 ;  /* 0x0000000400047308 */ /* 0x000ef00000000800 */
[----:B------:R-:W1:Y:S08]  /*14670*/  MUFU.EX2 R5, R5 ;  /* 0x0000000500057308 */ /* 0x000e700000000800 */
        /* <DEDUP_REMOVED lines=24> */
[----:B------:R-:W1:Y:S01]  /*14800*/  MUFU.EX2 R44, R44 ;  /* 0x0000002c002c7308 */ /* 0x000e620000000800 */
[----:B------:R-:W-:-:S04]  /*14810*/  @!P6 IMAD R8, R8, 0x40, R108 ;  /* 0x000000400808e824 */ /* 0x000fc800078e026c */
[----:B------:R-:W-:Y:S02]  /*14820*/  @!P6 IMAD.U32 R8, R8, 0x4, R88 ;  /* 0x000000040808e824 */ /* 0x000fe400078e0058 */
[----:B-----5:R-:W-:Y:S01]  /*14830*/  IMAD.U32 R3, R3, -0x80000000, RZ ;  /* 0x8000000003037824 */ /* 0x020fe200078e00ff */
[----:B-1234-:R-:W-:Y:S06]  /*14840*/  @!P0 BRA `(.L_x_158) ;  /* 0x000000f800848947 */ /* 0x01efec0003800000 */
.L_x_375:
[----:B------:R2:W-:Y:S01]  /*14850*/  @!P6 STS [R8+0x5b8], RZ ;  /* 0x0005b8ff0800e388 */ /* 0x0005e20000000800 */
[----:B------:R-:W-:Y:S01]  /*14860*/  HFMA2 R9, -RZ, RZ, 0, 5.9604644775390625e-08 ;  /* 0x00000001ff097431 */ /* 0x000fe200000001ff */
[----:B------:R-:W3:Y:S03]  /*14870*/  LDC R37, c[0x0][0x890] ;  /* 0x00022400ff257b82 */ /* 0x000ee60000000800 */
[----:B------:R4:W-:Y:S01]  /*14880*/  SYNCS.ARRIVE.TRANS64.ART0 RZ, [R2+URZ+0x120], R9 ;  /* 0x0001200902ff79a7 */ /* 0x0009e200085000ff */
[----:B------:R-:W5:Y:S01]  /*14890*/  SYNCS.PHASECHK.TRANS64.TRYWAIT P1, [R88+URZ+0xa8], R3 ;  /* 0x0000a803580075a7 */ /* 0x000f6200080211ff */
[----:B--2---:R-:W2:Y:S01]  /*148a0*/  LDL R8, [R1+0x100] ;  /* 0x0001000001087983 */ /* 0x004ea20000100800 */
[----:B------:R-:W1:Y:S01]  /*148b0*/  MUFU.EX2 R45, R45 ;  /* 0x0000002d002d7308 */ /* 0x000e620000000800 */
[-CC-:B---3--:R-:W-:Y:S02]  /*148c0*/  FFMA2 R46, R76.F32x2.HI_LO, R37.reuse.F32, R0.reuse.F32 ;  /* 0x000000254c2e7249 */ /* 0x188fe40001200000 */
[----:B------:R-:W-:-:S02]  /*148d0*/  FFMA2 R50, R78.F32x2.HI_LO, R37.F32, R0.F32 ;  /* 0x000000254e327249 */ /* 0x000fc40001200000 */
[-CC-:B------:R-:W-:Y:S02]  /*148e0*/  FFMA2 R54, R80.F32x2.HI_LO, R37.reuse.F32, R0.reuse.F32 ;  /* 0x0000002550367249 */ /* 0x180fe40001200000 */
[--C-:B------:R-:W-:Y:S01]  /*148f0*/  FFMA2 R56, R82.F32x2.HI_LO, R37.F32, R0.reuse.F32 ;  /* 0x0000002552387249 */ /* 0x100fe20001200000 */
[----:B------:R-:W3:Y:S01]  /*14900*/  MUFU.EX2 R46, R46 ;  /* 0x0000002e002e7308 */ /* 0x000ee20000000800 */
[----:B----4-:R-:W-:Y:S01]  /*14910*/  LEA.HI R9, R53, R53, RZ, 0x1 ;  /* 0x0000003535097211 */ /* 0x010fe200078f08ff */
[-C--:B------:R-:W-:Y:S01]  /*14920*/  FFMA2 R58, R84.F32x2.HI_LO, R37.reuse.F32, R0.F32 ;  /* 0x00000025543a7249 */ /* 0x080fe20001200000 */
[----:B-1----:R-:W-:Y:S01]  /*14930*/  SHF.R.S32.HI R2, RZ, 0x1f, R36 ;  /* 0x0000001fff027819 */ /* 0x002fe20000011424 */
[-CC-:B------:R-:W-:Y:S01]  /*14940*/  FFMA2 R60, R86.F32x2.HI_LO, R37.reuse.F32, R0.reuse.F32 ;  /* 0x00000025563c7249 */ /* 0x180fe20001200000 */
[----:B------:R-:W-:Y:S01]  /*14950*/  LEA.HI.SX32 R9, R9, 0x1, 0x1f ;  /* 0x0000000109097811 */ /* 0x000fe200078ffaff */
[-CC-:B------:R-:W-:Y:S01]  /*14960*/  FFMA2 R62, R92.F32x2.HI_LO, R37.reuse.F32, R0.reuse.F32 ;  /* 0x000000255c3e7249 */ /* 0x180fe20001200000 */
[----:B------:R-:W-:Y:S01]  /*14970*/  LEA.HI R36, R2, R36, RZ, 0x7 ;  /* 0x0000002402247211 */ /* 0x000fe200078f38ff */
[-CC-:B------:R-:W-:Y:S01]  /*14980*/  FFMA2 R64, R94.F32x2.HI_LO, R37.reuse.F32, R0.reuse.F32 ;  /* 0x000000255e407249 */ /* 0x180fe20001200000 */
[----:B------:R-:W1:Y:S01]  /*14990*/  MUFU.EX2 R47, R47 ;  /* 0x0000002f002f7308 */ /* 0x000e620000000800 */
[-C--:B------:R-:W-:Y:S01]  /*149a0*/  FFMA2 R68, R96.F32x2.HI_LO, R37.reuse.F32, R0.F32 ;  /* 0x0000002560447249 */ /* 0x080fe20001200000 */
[----:B------:R-:W-:Y:S01]  /*149b0*/  SHF.R.S32.HI R2, RZ, 0x7, R36 ;  /* 0x00000007ff027819 */ /* 0x000fe20000011424 */
[----:B------:R-:W-:-:S02]  /*149c0*/  FFMA2 R70, R98.F32x2.HI_LO, R37.F32, R0.F32 ;  /* 0x0000002562467249 */ /* 0x000fc40001200000 */
[-CC-:B------:R-:W-:Y:S01]  /*149d0*/  FFMA2 R66, R100.F32x2.HI_LO, R37.reuse.F32, R0.reuse.F32 ;  /* 0x0000002564427249 */ /* 0x180fe20001200000 */
[----:B------:R-:W-:Y:S01]  /*149e0*/  VIMNMX R2, PT, PT, RZ, R2, !PT ;  /* 0x00000002ff027248 */ /* 0x000fe20007fe0100 */
[-CC-:B------:R-:W-:Y:S01]  /*149f0*/  FFMA2 R48, R102.F32x2.HI_LO, R37.reuse.F32, R0.reuse.F32 ;  /* 0x0000002566307249 */ /* 0x180fe20001200000 */
[----:B------:R-:W4:Y:S01]  /*14a00*/  MUFU.EX2 R50, R50 ;  /* 0x0000003200327308 */ /* 0x000f220000000800 */
[-CC-:B------:R-:W-:Y:S01]  /*14a10*/  FFMA2 R72, R106.F32x2.HI_LO, R37.reuse.F32, R0.reuse.F32 ;  /* 0x000000256a487249 */ /* 0x180fe20001200000 */
[----:B------:R-:W-:Y:S01]  /*14a20*/  IADD3 R2, PT, PT, R53, -R2, RZ ;  /* 0x8000000235027210 */ /* 0x000fe20007ffe0ff */
[----:B------:R-:W-:-:S05]  /*14a30*/  FFMA2 R104, R104.F32x2.HI_LO, R37.F32, R0.F32 ;  /* 0x0000002568687249 */ /* 0x000fca0001200000 */
        /* <DEDUP_REMOVED lines=18> */
[----:B--2---:R-:W-:-:S02]  /*14b60*/  ISETP.GT.AND P0, PT, R8, RZ, PT ;  /* 0x000000ff0800720c */ /* 0x004fc40003f04270 */
[----:B------:R-:W-:-:S11]  /*14b70*/  LEA.HI R8, R8, R8, RZ, 0x1 ;  /* 0x0000000808087211 */ /* 0x000fd600078f08ff */
[----:B------:R-:W-:-:S05]  /*14b80*/  @!P0 SHF.R.S32.HI R9, RZ, 0x1, R8 ;  /* 0x00000001ff098819 */ /* 0x000fca0000011408 */
[----:B------:R2:W-:Y:S01]  /*14b90*/  STL [R1+0x108], R9 ;  /* 0x0001080901007387 */ /* 0x0005e20000100800 */
[----:B-1-345:R-:W-:Y:S05]  /*14ba0*/  @!P1 BRA `(.L_x_159) ;  /* 0x000000f400c89947 */ /* 0x03afea0003800000 */
.L_x_377:
[----:B------:R-:W3:Y:S04]  /*14bb0*/  LDL R0, [R1+0xf4] ;  /* 0x0000f40001007983 */ /* 0x000ee80000100800 */
[----:B------:R-:W4:Y:S04]  /*14bc0*/  LDL R3, [R1+0xf0] ;  /* 0x0000f00001037983 */ /* 0x000f280000100800 */
[----:B------:R-:W5:Y:S01]  /*14bd0*/  LDL R53, [R1+0xec] ;  /* 0x0000ec0001357983 */ /* 0x000f620000100800 */
[C---:B------:R-:W-:Y:S01]  /*14be0*/  F2FP.BF16.F32.PACK_AB R8, R31.reuse, R30 ;  /* 0x0000001e1f08723e */ /* 0x040fe200000010ff */
[----:B------:R-:W-:Y:S01]  /*14bf0*/  FADD2 R30, R30.F32x2.HI_LO, R4.F32x2.HI_LO ;  /* 0x000000041e1e724b */ /* 0x000fe20000000000 */
[----:B------:R-:W-:Y:S01]  /*14c00*/  F2FP.BF16.F32.PACK_AB R38, R13, R12 ;  /* 0x0000000c0d26723e */ /* 0x000fe200000010ff */
[----:B------:R-:W-:Y:S01]  /*14c10*/  FADD2 R12, R28.F32x2.HI_LO, R12.F32x2.HI_LO ;  /* 0x0000000c1c0c724b */ /* 0x000fe20000000000 */
[----:B------:R-:W-:Y:S01]  /*14c20*/  F2FP.BF16.F32.PACK_AB R36, R5, R4 ;  /* 0x000000040524723e */ /* 0x000fe200000010ff */
[----:B------:R-:W-:Y:S01]  /*14c30*/  FADD2 R4, R10.F32x2.HI_LO, R6.F32x2.HI_LO ;  /* 0x000000060a04724b */ /* 0x000fe20000000000 */
[----:B------:R-:W-:Y:S01]  /*14c40*/  F2FP.BF16.F32.PACK_AB R37, R7, R6 ;  /* 0x000000060725723e */ /* 0x000fe200000010ff */
[----:B------:R-:W-:Y:S01]  /*14c50*/  FADD2 R6, R30.F32x2.HI_LO, R20.F32x2.HI_LO ;  /* 0x000000141e06724b */ /* 0x000fe20000000000 */
[----:B------:R-:W-:Y:S01]  /*14c60*/  F2FP.BF16.F32.PACK_AB R39, R23, R22 ;  /* 0x000000161727723e */ /* 0x000fe200000010ff */
[----:B------:R-:W-:Y:S01]  /*14c70*/  FADD2 R22, R24.F32x2.HI_LO, R22.F32x2.HI_LO ;  /* 0x000000161816724b */ /* 0x000fe20000000000 */
[----:B-12---:R-:W-:Y:S01]  /*14c80*/  F2FP.BF16.F32.PACK_AB R9, R11, R10 ;  /* 0x0000000a0b09723e */ /* 0x006fe200000010ff */
[----:B------:R-:W-:Y:S01]  /*14c90*/  FADD2 R12, R12.F32x2.HI_LO, R16.F32x2.HI_LO ;  /* 0x000000100c0c724b */ /* 0x000fe20000000000 */
[----:B------:R-:W-:Y:S01]  /*14ca0*/  F2FP.BF16.F32.PACK_AB R10, R29, R28 ;  /* 0x0000001c1d0a723e */ /* 0x000fe200000010ff */
[----:B------:R-:W-:Y:S01]  /*14cb0*/  FADD2 R6, R6.F32x2.HI_LO, R26.F32x2.HI_LO ;  /* 0x0000001a0606724b */ /* 0x000fe20000000000 */
[----:B------:R-:W-:Y:S01]  /*14cc0*/  F2FP.BF16.F32.PACK_AB R11, R25, R24 ;  /* 0x00000018190b723e */ /* 0x000fe200000010ff */
[----:B------:R-:W1:Y:S01]  /*14cd0*/  MUFU.EX2 R67, R67 ;  /* 0x0000004300437308 */ /* 0x000e620000000800 */
[----:B------:R-:W-:Y:S01]  /*14ce0*/  F2FP.BF16.F32.PACK_AB R29, R19, R18 ;  /* 0x00000012131d723e */ /* 0x000fe200000010ff */
[----:B------:R-:W-:Y:S01]  /*14cf0*/  FADD2 R18, R4.F32x2.HI_LO, R18.F32x2.HI_LO ;  /* 0x000000120412724b */ /* 0x000fe20000000000 */
[----:B------:R-:W-:Y:S01]  /*14d00*/  F2FP.BF16.F32.PACK_AB R31, R15, R14 ;  /* 0x0000000e0f1f723e */ /* 0x000fe200000010ff */
[----:B------:R-:W-:Y:S01]  /*14d10*/  FADD2 R14, R22.F32x2.HI_LO, R14.F32x2.HI_LO ;  /* 0x0000000e160e724b */ /* 0x000fe20000000000 */
[----:B------:R-:W-:-:S02]  /*14d20*/  F2FP.BF16.F32.PACK_AB R24, R27, R26 ;  /* 0x0000001a1b18723e */ /* 0x000fc400000010ff */
        /* <DEDUP_REMOVED lines=9> */
[----:B------:R-:W2:Y:S01]  /*14dc0*/  LDL R41, [R1+0xe4] ;  /* 0x0000e40001297983 */ /* 0x000ea20000100800 */
[----:B------:R-:W-:Y:S01]  /*14dd0*/  FADD2 R46, R34.F32x2.HI_LO, R46.F32x2.HI_LO ;  /* 0x0000002e222e724b */ /* 0x000fe20000000000 */
[----:B------:R-:W-:Y:S01]  /*14de0*/  F2FP.BF16.F32.PACK_AB R5, R45, R44 ;  /* 0x0000002c2d05723e */ /* 0x000fe200000010ff */
[----:B------:R-:W-:Y:S01]  /*14df0*/  MUFU.EX2 R48, R48 ;  /* 0x0000003000307308 */ /* 0x000fe20000000800 */
[----:B------:R-:W2:Y:S01]  /*14e00*/  LDL R40, [R1+0xe0] ;  /* 0x0000e00001287983 */ /* 0x000ea20000100800 */
[----:B------:R-:W-:Y:S01]  /*14e10*/  FADD2 R44, R32.F32x2.HI_LO, R44.F32x2.HI_LO ;  /* 0x0000002c202c724b */ /* 0x000fe20000000000 */
[----:B------:R-:W-:-:S02]  /*14e20*/  F2FP.BF16.F32.PACK_AB R28, R21, R20 ;  /* 0x00000014151c723e */ /* 0x000fc400000010ff */
[----:B------:R-:W2:Y:S01]  /*14e30*/  LDL R35, [R1+0xdc] ;  /* 0x0000dc0001237983 */ /* 0x000ea20000100800 */
[----:B------:R-:W-:Y:S02]  /*14e40*/  F2FP.BF16.F32.PACK_AB R30, R17, R16 ;  /* 0x00000010111e723e */ /* 0x000fe400000010ff */
[----:B------:R-:W1:Y:S01]  /*14e50*/  MUFU.EX2 R49, R49 ;  /* 0x0000003100317308 */ /* 0x000e620000000800 */
[----:B------:R-:W2:Y:S07]  /*14e60*/  LDL R34, [R1+0xd4] ;  /* 0x0000d40001227983 */ /* 0x000eae0000100800 */
[----:B------:R-:W-:Y:S01]  /*14e70*/  MUFU.EX2 R22, R72 ;  /* 0x0000004800167308 */ /* 0x000fe20000000800 */
[----:B---3--:R3:W-:Y:S04]  /*14e80*/  STS.128 [R0], R8 ;  /* 0x0000000800007388 */ /* 0x0087e80000000c00 */
[----:B----4-:R4:W-:Y:S04]  /*14e90*/  STS.128 [R3], R36 ;  /* 0x0000002403007388 */ /* 0x0109e80000000c00 */
[----:B-----5:R5:W-:Y:S04]  /*14ea0*/  STS.128 [R53], R28 ;  /* 0x0000001c35007388 */ /* 0x020be80000000c00 */
[----:B---3--:R-:W3:Y:S01]  /*14eb0*/  LDL R0, [R1+0xe8] ;  /* 0x0000e80001007983 */ /* 0x008ee20000100800 */
[----:B------:R-:W1:Y:S01]  /*14ec0*/  MUFU.EX2 R23, R73 ;  /* 0x0000004900177308 */ /* 0x000e620000000800 */
[----:B------:R-:W-:Y:S01]  /*14ed0*/  F2FP.BF16.F32.PACK_AB R7, R51, R50 ;  /* 0x000000323307723e */ /* 0x000fe200000010ff */
[----:B------:R-:W-:Y:S01]  /*14ee0*/  FADD2 R106, R14.F32x2.HI_LO, R50.F32x2.HI_LO ;  /* 0x000000320e6a724b */ /* 0x000fe20000000000 */
[----:B----4-:R-:W4:Y:S04]  /*14ef0*/  LDL R3, [R1+0xd8] ;  /* 0x0000d80001037983 */ /* 0x010f280000100800 */
[----:B------:R-:W4:Y:S04]  /*14f00*/  LDL.LU R33, [R1+0x20] ;  /* 0x0000200001217983 */ /* 0x000f280000300800 */
[----:B------:R-:W4:Y:S04]  /*14f10*/  LDL R32, [R1+0x108] ;  /* 0x0001080001207983 */ /* 0x000f280000100800 */
[----:B-----5:R-:W5:Y:S04]  /*14f20*/  LDL.LU R29, [R1+0xbc] ;  /* 0x0000bc00011d7983 */ /* 0x020f680000300800 */
[----:B------:R-:W5:Y:S01]  /*14f30*/  LDL R28, [R1+0x100] ;  /* 0x00010000011c7983 */ /* 0x000f620000100800 */
[----:B------:R-:W-:Y:S08]  /*14f40*/  MUFU.EX2 R20, R104 ;  /* 0x0000006800147308 */ /* 0x000ff00000000800 */
[----:B------:R-:W1:Y:S01]  /*14f50*/  MUFU.EX2 R21, R105 ;  /* 0x0000006900157308 */ /* 0x000e620000000800 */
[----:B------:R-:W-:-:S02]  /*14f60*/  F2FP.BF16.F32.PACK_AB R8, R55, R54 ;  /* 0x000000363708723e */ /* 0x000fc400000010ff */
[----:B------:R-:W-:Y:S02]  /*14f70*/  F2FP.BF16.F32.PACK_AB R9, R57, R56 ;  /* 0x000000383909723e */ /* 0x000fe400000010ff */
[----:B------:R-:W-:Y:S02]  /*14f80*/  F2FP.BF16.F32.PACK_AB R10, R59, R58 ;  /* 0x0000003a3b0a723e */ /* 0x000fe400000010ff */
[----:B------:R-:W-:Y:S02]  /*14f90*/  F2FP.BF16.F32.PACK_AB R11, R61, R60 ;  /* 0x0000003c3d0b723e */ /* 0x000fe400000010ff */
[----:B------:R-:W-:Y:S02]  /*14fa0*/  ISETP.GT.AND P1, PT, R2, RZ, PT ;  /* 0x000000ff0200720c */ /* 0x000fe40003f24270 */
[----:B------:R-:W-:Y:S02]  /*14fb0*/  F2FP.BF16.F32.PACK_AB R12, R63, R62 ;  /* 0x0000003e3f0c723e */ /* 0x000fe400000010ff */
[----:B------:R-:W-:-:S02]  /*14fc0*/  F2FP.BF16.F32.PACK_AB R13, R65, R64 ;  /* 0x00000040410d723e */ /* 0x000fc400000010ff */
[----:B------:R-:W-:Y:S02]  /*14fd0*/  F2FP.BF16.F32.PACK_AB R14, R69, R68 ;  /* 0x00000044450e723e */ /* 0x000fe400000010ff */
[----:B------:R-:W-:Y:S02]  /*14fe0*/  F2FP.BF16.F32.PACK_AB R15, R71, R70 ;  /* 0x00000046470f723e */ /* 0x000fe400000010ff */
[----:B-1----:R-:W-:Y:S02]  /*14ff0*/  F2FP.BF16.F32.PACK_AB R16, R67, R66 ;  /* 0x000000424310723e */ /* 0x002fe400000010ff */
[----:B------:R-:W-:Y:S02]  /*15000*/  F2FP.BF16.F32.PACK_AB R17, R49, R48 ;  /* 0x000000303111723e */ /* 0x000fe400000010ff */
[----:B------:R-:W-:Y:S02]  /*15010*/  F2FP.BF16.F32.PACK_AB R18, R23, R22 ;  /* 0x000000161712723e */ /* 0x000fe400000010ff */
[----:B------:R-:W-:Y:S01]  /*15020*/  F2FP.BF16.F32.PACK_AB R19, R21, R20 ;  /* 0x000000141513723e */ /* 0x000fe200000010ff */
[----:B------:R-:W-:-:S02]  /*15030*/  FADD2 R54, R42.F32x2.HI_LO, R54.F32x2.HI_LO ;  /* 0x000000362a36724b */ /* 0x000fc40000000000 */
[----:B------:R-:W-:Y:S02]  /*15040*/  FADD2 R56, R44.F32x2.HI_LO, R56.F32x2.HI_LO ;  /* 0x000000382c38724b */ /* 0x000fe40000000000 */
[----:B------:R-:W-:Y:S02]  /*15050*/  FADD2 R58, R46.F32x2.HI_LO, R58.F32x2.HI_LO ;  /* 0x0000003a2e3a724b */ /* 0x000fe40000000000 */
[----:B------:R-:W-:Y:S02]  /*15060*/  FADD2 R106, R106.F32x2.HI_LO, R60.F32x2.HI_LO ;  /* 0x0000003c6a6a724b */ /* 0x000fe40000000000 */
[----:B------:R-:W-:Y:S02]  /*15070*/  FADD2 R62, R54.F32x2.HI_LO, R62.F32x2.HI_LO ;  /* 0x0000003e363e724b */ /* 0x000fe40000000000 */
[----:B------:R-:W-:Y:S02]  /*15080*/  FADD2 R64, R56.F32x2.HI_LO, R64.F32x2.HI_LO ;  /* 0x000000403840724b */ /* 0x000fe40000000000 */
[----:B------:R-:W-:-:S02]  /*15090*/  FADD2 R68, R58.F32x2.HI_LO, R68.F32x2.HI_LO ;  /* 0x000000443a44724b */ /* 0x000fc40000000000 */
[----:B------:R-:W-:Y:S02]  /*150a0*/  FADD2 R106, R106.F32x2.HI_LO, R70.F32x2.HI_LO ;  /* 0x000000466a6a724b */ /* 0x000fe40000000000 */
[----:B------:R-:W-:Y:S02]  /*150b0*/  VIADD R91, R91, 0x1 ;  /* 0x000000015b5b7836 */ /* 0x000fe40000000000 */
[----:B------:R-:W-:Y:S02]  /*150c0*/  FADD2 R62, R62.F32x2.HI_LO, R66.F32x2.HI_LO ;  /* 0x000000423e3e724b */ /* 0x000fe40000000000 */
[----:B------:R-:W-:Y:S02]  /*150d0*/  FADD2 R48, R64.F32x2.HI_LO, R48.F32x2.HI_LO ;  /* 0x000000304030724b */ /* 0x000fe40000000000 */
[----:B------:R-:W-:Y:S02]  /*150e0*/  FADD2 R22, R68.F32x2.HI_LO, R22.F32x2.HI_LO ;  /* 0x000000164416724b */ /* 0x000fe40000000000 */
[----:B------:R-:W-:Y:S01]  /*150f0*/  FADD2 R106, R106.F32x2.HI_LO, R20.F32x2.HI_LO ;  /* 0x000000146a6a724b */ /* 0x000fe20000000000 */
[----:B------:R-:W-:-:S03]  /*15100*/  ISETP.NE.AND P3, PT, R91, 0x2, PT ;  /* 0x000000025b00780c */ /* 0x000fc60003f65270 */
[----:B------:R-:W-:Y:S01]  /*15110*/  FADD2 R106, R22.F32x2.HI_LO, R106.F32x2.HI_LO ;  /* 0x0000006a166a724b */ /* 0x000fe20000000000 */
[----:B------:R-:W-:Y:S01]  /*15120*/  SEL R91, R91, RZ, P3 ;  /* 0x000000ff5b5b7207 */ /* 0x000fe20001800000 */
[----:B---3--:R1:W-:Y:S04]  /*15130*/  STS.128 [R0], R24 ;  /* 0x0000001800007388 */ /* 0x0083e80000000c00 */
[----:B--2---:R-:W-:Y:S04]  /*15140*/  STS.128 [R41], R4 ;  /* 0x0000000429007388 */ /* 0x004fe80000000c00 */
[----:B------:R-:W-:Y:S04]  /*15150*/  STS.128 [R40], R8 ;  /* 0x0000000828007388 */ /* 0x000fe80000000c00 */
[----:B------:R-:W-:Y:S04]  /*15160*/  STS.128 [R35], R12 ;  /* 0x0000000c23007388 */ /* 0x000fe80000000c00 */
[----:B----4-:R2:W-:Y:S01]  /*15170*/  STS.128 [R3], R16 ;  /* 0x0000001003007388 */ /* 0x0105e20000000c00 */
[----:B------:R3:W-:Y:S06]  /*15180*/  MEMBAR.ALL.CTA ;  /* 0x0000000000007992 */ /* 0x0007ec0000008000 */
[----:B---3--:R-:W3:Y:S01]  /*15190*/  FENCE.VIEW.ASYNC.S ;  /* 0x00000000000073c6 */ /* 0x008ee20000000000 */
[----:B-1----:R-:W-:-:S05]  /*151a0*/  VIADD R0, R2, 0xffffffff ;  /* 0xffffffff02007836 */ /* 0x002fca0000000000 */
[----:B------:R-:W-:-:S04]  /*151b0*/  LEA.HI R0, R0, R0, RZ, 0x1 ;  /* 0x0000000000007211 */ /* 0x000fc800078f08ff */
[----:B------:R-:W-:Y:S02]  /*151c0*/  LEA.HI.SX32 R0, R0, 0x1, 0x1f ;  /* 0x0000000100007811 */ /* 0x000fe400078ffaff */
[----:B--2---:R-:W-:Y:S01]  /*151d0*/  LEA.HI R3, R2, R2, RZ, 0x1 ;  /* 0x0000000202037211 */ /* 0x004fe200078f08ff */
[----:B------:R-:W-:-:S03]  /*151e0*/  VIADD R2, R33, 0x1 ;  /* 0x0000000121027836 */ /* 0x000fc60000000000 */
[----:B------:R-:W-:Y:S02]  /*151f0*/  @!P1 SHF.R.S32.HI R0, RZ, 0x1, R3 ;  /* 0x00000001ff009819 */ /* 0x000fe40000011403 */
[----:B------:R-:W-:Y:S02]  /*15200*/  ISETP.NE.AND P2, PT, R2, 0x2, PT ;  /* 0x000000020200780c */ /* 0x000fe40003f45270 */
[----:B------:R-:W-:Y:S02]  /*15210*/  VIADDMNMX R6, R32, 0xffffffff, R0, PT ;  /* 0xffffffff20067846 */ /* 0x000fe40003800100 */
[----:B------:R-:W-:Y:S02]  /*15220*/  SEL R0, RZ, 0x1, P2 ;  /* 0x00000001ff007807 */ /* 0x000fe40001000000 */
[----:B------:R-:W-:Y:S02]  /*15230*/  SEL R2, R2, RZ, P2 ;  /* 0x000000ff02027207 */ /* 0x000fe40001000000 */
[----:B-----5:R-:W-:Y:S01]  /*15240*/  LOP3.LUT R29, R29, R0, RZ, 0x3c, !PT ;  /* 0x000000001d1d7212 */ /* 0x020fe200078e3cff */
[----:B------:R-:W-:Y:S01]  /*15250*/  VIADD R0, R28, 0xfffffffe ;  /* 0xfffffffe1c007836 */ /* 0x000fe20000000000 */
[----:B------:R1:W-:Y:S04]  /*15260*/  STL [R1+0xcc], R6 ;  /* 0x0000cc0601007387 */ /* 0x0003e80000100800 */
[----:B------:R1:W-:Y:S04]  /*15270*/  STL [R1+0xbc], R29 ;  /* 0x0000bc1d01007387 */ /* 0x0003e80000100800 */
[----:B------:R1:W-:Y:S04]  /*15280*/  STL [R1+0xc4], R0 ;  /* 0x0000c40001007387 */ /* 0x0003e80000100800 */
[----:B------:R1:W-:Y:S01]  /*15290*/  STL [R1+0x20], R2 ;  /* 0x0000200201007387 */ /* 0x0003e20000100800 */
[----:B------:R-:W-:Y:S01]  /*152a0*/  ISETP.GE.AND P1, PT, R6, 0x1, PT ;  /* 0x000000010600780c */ /* 0x000fe20003f26270 */
[----:B------:R-:W-:-:S02]  /*152b0*/  FADD2 R4, R62.F32x2.HI_LO, R48.F32x2.HI_LO ;  /* 0x000000303e04724b */ /* 0x000fc40000000000 */
[----:B------:R-:W-:Y:S01]  /*152c0*/  IMAD.MOV.U32 R35, RZ, RZ, 0x1 ;  /* 0x00000001ff237424 */ /* 0x000fe200078e00ff */
[----:B------:R-:W-:Y:S01]  /*152d0*/  SEL R3, RZ, 0x1, P3 ;  /* 0x00000001ff037807 */ /* 0x000fe20001800000 */
[----:B------:R-:W-:Y:S02]  /*152e0*/  FADD2 R106, R4.F32x2.HI_LO, R106.F32x2.HI_LO ;  /* 0x0000006a046a724b */ /* 0x000fe40000000000 */
[----:B---3--:R1:W-:Y:S01]  /*152f0*/  SYNCS.ARRIVE.TRANS64.RED.ART0 RZ, [R34+URZ], R35 ;  /* 0x0000002322ff79a7 */ /* 0x0083e200085004ff */
[----:B------:R-:W-:Y:S01]  /*15300*/  LOP3.LUT R90, R90, R3, RZ, 0x3c, !PT ;  /* 0x000000035a5a7212 */ /* 0x000fe200078e3cff */
[----:B------:R-:W-:-:S04]  /*15310*/  FADD R107, R106, R107 ;  /* 0x0000006b6a6b7221 */ /* 0x000fc80000000000 */
[----:B------:R-:W-:Y:S05]  /*15320*/  @!P1 BRA `(.L_x_160) ;  /* 0x0000004000589947 */ /* 0x000fea0003800000 */
[----:B------:R2:W-:Y:S01]  /*15330*/  STL [R1+0xc0], RZ ;  /* 0x0000c0ff01007387 */ /* 0x0005e20000100800 */
[----:B------:R-:W-:-:S03]  /*15340*/  MOV R106, R28 ;  /* 0x0000001c006a7202 */ /* 0x000fc60000000f00 */
[----:B------:R2:W-:Y:S04]  /*15350*/  STL [R1+0x8c], R0 ;  /* 0x00008c0001007387 */ /* 0x0005e80000100800 */
.L_x_167:
[----:B-123--:R-:W1:Y:S01]  /*15360*/  S2R R0, SR_TID.X ;  /* 0x0000000000007919 */ /* 0x00ee620000002100 */
[----:B------:R-:W-:Y:S02]  /*15370*/  IMAD R48, R91, 0x8, R88 ;  /* 0x000000085b307824 */ /* 0x000fe400078e0258 */
[C---:B-1----:R-:W-:Y:S01]  /*15380*/  IMAD.U32 R3, R0.reuse, 0x10000, RZ ;  /* 0x0001000000037824 */ /* 0x042fe200078e00ff */
[----:B------:R-:W-:Y:S01]  /*15390*/  LOP3.LUT R2, R0, 0x40, RZ, 0xc0, !PT ;  /* 0x0000004000027812 */ /* 0x000fe200078ec0ff */
[----:B------:R-:W-:-:S03]  /*153a0*/  IMAD.U32 R0, R90, -0x80000000, RZ ;  /* 0x800000005a007824 */ /* 0x000fc600078e00ff */
[----:B------:R-:W-:Y:S01]  /*153b0*/  LOP3.LUT R3, R3, 0x200000, RZ, 0xc0, !PT ;  /* 0x0020000003037812 */ /* 0x000fe200078ec0ff */
[----:B------:R-:W1:Y:S01]  /*153c0*/  SYNCS.PHASECHK.TRANS64.TRYWAIT P1, [R48+URZ+0x80], R0 ;  /* 0x00008000300075a7 */ /* 0x000e6200080211ff */
[----:B------:R-:W-:-:S05]  /*153d0*/  SHF.R.U32.HI R2, RZ, 0x6, R2 ;  /* 0x00000006ff027819 */ /* 0x000fca0000011602 */
[----:B------:R-:W-:-:S05]  /*153e0*/  IMAD R2, R2, 0x400000, R3 ;  /* 0x0040000002027824 */ /* 0x000fca00078e0203 */
[----:B------:R-:W-:Y:S01]  /*153f0*/  R2UR UR4, R2 ;  /* 0x00000000020472ca */ /* 0x000fe200000e0000 */
[----:B-1----:R-:W-:-:S14]  /*15400*/  @!P1 BRA `(.L_x_161) ;  /* 0x000000ec00cc9947 */ /* 0x002fdc0003800000 */
.L_x_379:
[----:B------:R-:W2:Y:S01]  /*15410*/  LDL R6, [R1+0x8c] ;  /* 0x00008c0001067983 */ /* 0x000ea20000100800 */
[----:B------:R-:W3:Y:S03]  /*15420*/  LDC R4, c[0x0][0x380] ;  /* 0x0000e000ff047b82 */ /* 0x000ee60000000800 */
[----:B------:R-:W4:Y:S04]  /*15430*/  LDL R5, [R1+0xf8] ;  /* 0x0000f80001057983 */ /* 0x000f280000100800 */
[----:B------:R-:W5:Y:S01]  /*15440*/  LDL.LU R14, [R1] ;  /* 0x00000000010e7983 */ /* 0x000f620000300800 */
[----:B------:R-:W3:Y:S03]  /*15450*/  LDC R0, c[0x0][0x398] ;  /* 0x0000e600ff007b82 */ /* 0x000ee60000000800 */
[----:B------:R-:W5:Y:S04]  /*15460*/  LDL.LU R13, [R1+0x4] ;  /* 0x00000400010d7983 */ /* 0x000f680000300800 */
[----:B------:R-:W5:Y:S04]  /*15470*/  LDL.LU R12, [R1+0x8] ;  /* 0x00000800010c7983 */ /* 0x000f680000300800 */
[----:B------:R-:W5:Y:S04]  /*15480*/  LDL.LU R10, [R1+0xc] ;  /* 0x00000c00010a7983 */ /* 0x000f680000300800 */
[----:B------:R-:W5:Y:S04]  /*15490*/  LDL.LU R8, [R1+0x10] ;  /* 0x0000100001087983 */ /* 0x000f680000300800 */
[----:B------:R-:W5:Y:S01]  /*154a0*/  LDL.LU R7, [R1+0x14] ;  /* 0x0000140001077983 */ /* 0x000f620000300800 */
[----:B------:R-:W1:Y:S01]  /*154b0*/  LDTM.x32 R16, tmem[UR4+0x40] ;  /* 0x00004004001079ee */ /* 0x000e6200082c0000 */
[----:B---3--:R-:W-:Y:S01]  /*154c0*/  IMAD.IADD R0, R0, 0x1, -R4 ;  /* 0x0000000100007824 */ /* 0x008fe200078e0a04 */
[----:B--2---:R-:W-:-:S02]  /*154d0*/  VIMNMX R2, PT, PT, RZ, R6, !PT ;  /* 0x00000006ff027248 */ /* 0x004fc40007fe0100 */
[----:B------:R-:W2:Y:S01]  /*154e0*/  LDL.LU R6, [R1+0x1c] ;  /* 0x00001c0001067983 */ /* 0x000ea20000300800 */
[----:B----4-:R-:W-:-:S03]  /*154f0*/  IMAD.IADD R0, R0, 0x1, R5 ;  /* 0x0000000100007824 */ /* 0x010fc600078e0205 */
[----:B------:R-:W3:Y:S04]  /*15500*/  LDL.LU R5, [R1+0x24] ;  /* 0x0000240001057983 */ /* 0x000ee80000300800 */
[----:B------:R-:W4:Y:S04]  /*15510*/  LDL.LU R4, [R1+0x2c] ;  /* 0x00002c0001047983 */ /* 0x000f280000300800 */
[----:B------:R-:W2:Y:S04]  /*15520*/  LDL.LU R11, [R1+0x30] ;  /* 0x00003000010b7983 */ /* 0x000ea80000300800 */
[----:B------:R-:W3:Y:S04]  /*15530*/  LDL.LU R9, [R1+0x34] ;  /* 0x0000340001097983 */ /* 0x000ee80000300800 */
[----:B-1----:R-:W4:Y:S01]  /*15540*/  LDL.LU R3, [R1+0x38] ;  /* 0x0000380001037983 */ /* 0x002f220000300800 */
[----:B------:R-:W-:-:S04]  /*15550*/  IMAD R0, R2, -0x80, R0 ;  /* 0xffffff8002007824 */ /* 0x000fc800078e0200 */
[----:B------:R-:W-:-:S05]  /*15560*/  VIADD R0, R0, 0x1 ;  /* 0x0000000100007836 */ /* 0x000fca0000000000 */
[----:B------:R-:W-:-:S04]  /*15570*/  ISETP.GE.AND P5, PT, R161, R0, PT ;  /* 0x00000000a100720c */ /* 0x000fc80003fa6270 */
[----:B------:R-:W-:Y:S02]  /*15580*/  SEL R54, R20, 0xff800000, !P5 ;  /* 0xff80000014367807 */ /* 0x000fe40006800000 */
[-C--:B-----5:R-:W-:Y:S02]  /*15590*/  ISETP.GE.AND P5, PT, R10, R0.reuse, PT ;  /* 0x000000000a00720c */ /* 0x0a0fe40003fa6270 */
[----:B------:R-:W5:Y:S04]  /*155a0*/  LDL.LU R10, [R1+0x3c] ;  /* 0x00003c00010a7983 */ /* 0x000f680000300800 */
[----:B------:R-:W5:Y:S01]  /*155b0*/  LDL.LU R2, [R1+0x40] ;  /* 0x0000400001027983 */ /* 0x000f620000300800 */
[----:B------:R-:W-:-:S04]  /*155c0*/  ISETP.GE.AND P4, PT, R52, R0, PT ;  /* 0x000000003400720c */ /* 0x000fc80003f86270 */
[----:B------:R-:W-:Y:S02]  /*155d0*/  SEL R50, R16, 0xff800000, !P4 ;  /* 0xff80000010327807 */ /* 0x000fe40006000000 */
[----:B------:R-:W-:-:S04]  /*155e0*/  ISETP.GE.AND P4, PT, R165, R0, PT ;  /* 0x00000000a500720c */ /* 0x000fc80003f86270 */
[----:B------:R-:W-:Y:S02]  /*155f0*/  SEL R55, R21, 0xff800000, !P4 ;  /* 0xff80000015377807 */ /* 0x000fe40006000000 */
[-C--:B------:R-:W-:Y:S02]  /*15600*/  ISETP.GE.AND P4, PT, R8, R0.reuse, PT ;  /* 0x000000000800720c */ /* 0x080fe40003f86270 */
[-C--:B------:R-:W-:Y:S01]  /*15610*/  ISETP.GE.AND P3, PT, R164, R0.reuse, PT ;  /* 0x00000000a400720c */ /* 0x080fe20003f66270 */
[----:B------:R-:W5:Y:S01]  /*15620*/  LDL.LU R8, [R1+0x44] ;  /* 0x0000440001087983 */ /* 0x000f620000300800 */
[----:B------:R-:W-:Y:S02]  /*15630*/  SEL R76, R26, 0xff800000, !P4 ;  /* 0xff8000001a4c7807 */ /* 0x000fe40006000000 */
[----:B------:R-:W-:Y:S02]  /*15640*/  ISETP.GE.AND P2, PT, R163, R0, PT ;  /* 0x00000000a300720c */ /* 0x000fe40003f46270 */
[----:B------:R-:W-:-:S02]  /*15650*/  SEL R51, R17, 0xff800000, !P3 ;  /* 0xff80000011337807 */ /* 0x000fc40005800000 */
[-C--:B------:R-:W-:Y:S02]  /*15660*/  ISETP.GE.AND P3, PT, R14, R0.reuse, PT ;  /* 0x000000000e00720c */ /* 0x080fe40003f66270 */
[----:B------:R-:W-:Y:S02]  /*15670*/  SEL R52, R18, 0xff800000, !P2 ;  /* 0xff80000012347807 */ /* 0x000fe40005000000 */
[-C--:B------:R-:W-:Y:S02]  /*15680*/  ISETP.GE.AND P2, PT, R13, R0.reuse, PT ;  /* 0x000000000d00720c */ /* 0x080fe40003f46270 */
[----:B------:R-:W-:Y:S02]  /*15690*/  SEL R56, R22, 0xff800000, !P3 ;  /* 0xff80000016387807 */ /* 0x000fe40005800000 */
[----:B------:R-:W-:Y:S02]  /*156a0*/  ISETP.GE.AND P3, PT, R7, R0, PT ;  /* 0x000000000700720c */ /* 0x000fe40003f66270 */
[----:B------:R-:W-:Y:S01]  /*156b0*/  SEL R57, R23, 0xff800000, !P2 ;  /* 0xff80000017397807 */ /* 0x000fe20005000000 */
[----:B------:R-:W5:Y:S01]  /*156c0*/  LDL.LU R7, [R1+0x48] ;  /* 0x0000480001077983 */ /* 0x000f620000300800 */
[----:B------:R-:W-:-:S02]  /*156d0*/  SEL R77, R27, 0xff800000, !P3 ;  /* 0xff8000001b4d7807 */ /* 0x000fc40005800000 */
[----:B------:R-:W-:-:S04]  /*156e0*/  ISETP.GE.AND P1, PT, R162, R0, PT ;  /* 0x00000000a200720c */ /* 0x000fc80003f26270 */
[----:B------:R-:W-:Y:S02]  /*156f0*/  SEL R53, R19, 0xff800000, !P1 ;  /* 0xff80000013357807 */ /* 0x000fe40004800000 */
[-C--:B------:R-:W-:Y:S02]  /*15700*/  ISETP.GE.AND P1, PT, R12, R0.reuse, PT ;  /* 0x000000000c00720c */ /* 0x080fe40003f26270 */
[----:B------:R-:W-:Y:S02]  /*15710*/  SEL R61, R25, 0xff800000, !P5 ;  /* 0xff800000193d7807 */ /* 0x000fe40006800000 */
[----:B------:R-:W-:Y:S02]  /*15720*/  SEL R60, R24, 0xff800000, !P1 ;  /* 0xff800000183c7807 */ /* 0x000fe40004800000 */
[-C--:B--2---:R-:W-:Y:S02]  /*15730*/  ISETP.GE.AND P4, PT, R11, R0.reuse, PT ;  /* 0x000000000b00720c */ /* 0x084fe40003f86270 */
[----:B------:R-:W1:Y:S01]  /*15740*/  S2R R11, SR_TID.X ;  /* 0x00000000000b7919 */ /* 0x000e620000002100 */
[----:B------:R-:W-:-:S02]  /*15750*/  ISETP.GE.AND P2, PT, R6, R0, PT ;  /* 0x000000000600720c */ /* 0x000fc40003f46270 */
[-C--:B---3--:R-:W-:Y:S01]  /*15760*/  ISETP.GE.AND P3, PT, R9, R0.reuse, PT ;  /* 0x000000000900720c */ /* 0x088fe20003f66270 */
[----:B------:R-:W2:Y:S01]  /*15770*/  LDL.LU R6, [R1+0x4c] ;  /* 0x00004c0001067983 */ /* 0x000ea20000300800 */
[----:B------:R-:W-:Y:S02]  /*15780*/  SEL R78, R28, 0xff800000, !P2 ;  /* 0xff8000001c4e7807 */ /* 0x000fe40005000000 */
[-C--:B----4-:R-:W-:Y:S02]  /*15790*/  ISETP.GE.AND P2, PT, R3, R0.reuse, PT ;  /* 0x000000000300720c */ /* 0x090fe40003f46270 */
[-C--:B------:R-:W-:Y:S02]  /*157a0*/  ISETP.GE.AND P1, PT, R5, R0.reuse, PT ;  /* 0x000000000500720c */ /* 0x080fe40003f26270 */
[----:B------:R-:W-:Y:S01]  /*157b0*/  ISETP.GE.AND P5, PT, R4, R0, PT ;  /* 0x000000000400720c */ /* 0x000fe20003fa6270 */
[----:B------:R-:W3:Y:S04]  /*157c0*/  LDL.LU R5, [R1+0x54] ;  /* 0x0000540001057983 */ /* 0x000ee80000300800 */
[----:B------:R-:W4:Y:S04]  /*157d0*/  LDL.LU R4, [R1+0x58] ;  /* 0x0000580001047983 */ /* 0x000f280000300800 */
[----:B------:R-:W4:Y:S04]  /*157e0*/  LDL.LU R67, [R1+0x94] ;  /* 0x0000940001437983 */ /* 0x000f280000300800 */
[----:B------:R-:W4:Y:S04]  /*157f0*/  LDL.LU R66, [R1+0x9c] ;  /* 0x00009c0001427983 */ /* 0x000f280000300800 */
[----:B------:R-:W4:Y:S01]  /*15800*/  LDL.LU R58, [R1+0xa4] ;  /* 0x0000a400013a7983 */ /* 0x000f220000300800 */
[C---:B-1----:R-:W-:Y:S01]  /*15810*/  IMAD.U32 R9, R11.reuse, 0x10000, RZ ;  /* 0x000100000b097824 */ /* 0x042fe200078e00ff */
[----:B------:R-:W-:-:S02]  /*15820*/  LOP3.LUT R3, R11, 0x40, RZ, 0xc0, !PT ;  /* 0x000000400b037812 */ /* 0x000fc400078ec0ff */
[----:B------:R-:W4:Y:S02]  /*15830*/  LDL.LU R49, [R1+0xac] ;  /* 0x0000ac0001317983 */ /* 0x000f240000300800 */
[----:B------:R-:W-:Y:S02]  /*15840*/  LOP3.LUT R9, R9, 0x200000, RZ, 0xc0, !PT ;  /* 0x0020000009097812 */ /* 0x000fe400078ec0ff */
[----:B------:R-:W-:-:S05]  /*15850*/  SHF.R.U32.HI R3, RZ, 0x6, R3 ;  /* 0x00000006ff037819 */ /* 0x000fca0000011603 */
[----:B------:R-:W-:Y:S01]  /*15860*/  IMAD R3, R3, 0x400000, R9 ;  /* 0x0040000003037824 */ /* 0x000fe200078e0209 */
[----:B------:R-:W-:-:S04]  /*15870*/  SEL R80, R30, 0xff800000, !P5 ;  /* 0xff8000001e507807 */ /* 0x000fc80006800000 */
[----:B------:R-:W-:Y:S02]  /*15880*/  R2UR UR4, R3 ;  /* 0x00000000030472ca */ /* 0x000fe400000e0000 */
[----:B------:R-:W4:Y:S01]  /*15890*/  LDL.LU R3, [R1+0xb0] ;  /* 0x0000b00001037983 */ /* 0x000f220000300800 */
[----:B-----5:R-:W-:-:S03]  /*158a0*/  ISETP.GE.AND P5, PT, R2, R0, PT ;  /* 0x000000000200720c */ /* 0x020fc60003fa6270 */
[----:B------:R-:W5:Y:S01]  /*158b0*/  LDL.LU R2, [R1+0xb4] ;  /* 0x0000b40001027983 */ /* 0x000f620000300800 */
[----:B------:R-:W-:Y:S02]  /*158c0*/  SEL R79, R29, 0xff800000, !P1 ;  /* 0xff8000001d4f7807 */ /* 0x000fe40004800000 */
[----:B------:R-:W-:Y:S01]  /*158d0*/  ISETP.GE.AND P1, PT, R10, R0, PT ;  /* 0x000000000a00720c */ /* 0x000fe20003f26270 */
[----:B------:R-:W5:Y:S01]  /*158e0*/  LDL.LU R65, [R1+0xb8] ;  /* 0x0000b80001417983 */ /* 0x000f620000300800 */
[----:B------:R-:W-:-:S03]  /*158f0*/  SEL R83, R33, 0xff800000, !P2 ;  /* 0xff80000021537807 */ /* 0x000fc60005000000 */
[----:B------:R-:W5:Y:S01]  /*15900*/  LDL.LU R64, [R1+0x5c] ;  /* 0x00005c0001407983 */ /* 0x000f620000300800 */
[----:B------:R-:W-:Y:S02]  /*15910*/  SEL R84, R34, 0xff800000, !P1 ;  /* 0xff80000022547807 */ /* 0x000fe40004800000 */
[----:B------:R-:W-:Y:S01]  /*15920*/  SEL R81, R31, 0xff800000, !P4 ;  /* 0xff8000001f517807 */ /* 0x000fe20006000000 */
[----:B------:R-:W5:Y:S01]  /*15930*/  LDL.LU R63, [R1+0x60] ;  /* 0x00006000013f7983 */ /* 0x000f620000300800 */
[----:B------:R-:W-:Y:S02]  /*15940*/  SEL R85, R35, 0xff800000, !P5 ;  /* 0xff80000023557807 */ /* 0x000fe40006800000 */
[-C--:B------:R-:W-:Y:S01]  /*15950*/  ISETP.GE.AND P4, PT, R8, R0.reuse, PT ;  /* 0x000000000800720c */ /* 0x080fe20003f86270 */
[----:B------:R-:W5:Y:S03]  /*15960*/  LDL.LU R62, [R1+0x64] ;  /* 0x00006400013e7983 */ /* 0x000f660000300800 */
[----:B------:R-:W-:Y:S01]  /*15970*/  SEL R36, R36, 0xff800000, !P4 ;  /* 0xff80000024247807 */ /* 0x000fe20006000000 */
[----:B------:R-:W5:Y:S01]  /*15980*/  LDL.LU R59, [R1+0x68] ;  /* 0x00006800013b7983 */ /* 0x000f620000300800 */
[----:B--2---:R-:W-:-:S04]  /*15990*/  ISETP.GE.AND P2, PT, R6, R0, PT ;  /* 0x000000000600720c */ /* 0x004fc80003f46270 */
[----:B------:R-:W-:Y:S02]  /*159a0*/  SEL R38, R38, 0xff800000, !P2 ;  /* 0xff80000026267807 */ /* 0x000fe40005000000 */
[-C--:B---3--:R-:W-:Y:S02]  /*159b0*/  ISETP.GE.AND P1, PT, R5, R0.reuse, PT ;  /* 0x000000000500720c */ /* 0x088fe40003f26270 */
[-C--:B----4-:R-:W-:Y:S02]  /*159c0*/  ISETP.GE.AND P5, PT, R4, R0.reuse, PT ;  /* 0x000000000400720c */ /* 0x090fe40003fa6270 */
[----:B------:R-:W-:Y:S02]  /*159d0*/  SEL R39, R39, 0xff800000, !P1 ;  /* 0xff80000027277807 */ /* 0x000fe40004800000 */
[----:B------:R-:W-:Y:S02]  /*159e0*/  SEL R86, R40, 0xff800000, !P5 ;  /* 0xff80000028567807 */ /* 0x000fe40006800000 */
[----:B------:R-:W-:-:S02]  /*159f0*/  ISETP.GE.AND P4, PT, R67, R0, PT ;  /* 0x000000004300720c */ /* 0x000fc40003f86270 */
[-C--:B------:R-:W-:Y:S02]  /*15a00*/  ISETP.GE.AND P2, PT, R58, R0.reuse, PT ;  /* 0x000000003a00720c */ /* 0x080fe40003f46270 */
[----:B------:R-:W2:Y:S01]  /*15a10*/  LDL.LU R58, [R1+0x6c] ;  /* 0x00006c00013a7983 */ /* 0x000ea20000300800 */
[----:B------:R-:W-:-:S03]  /*15a20*/  ISETP.GE.AND P1, PT, R49, R0, PT ;  /* 0x000000003100720c */ /* 0x000fc60003f26270 */
[----:B------:R-:W3:Y:S01]  /*15a30*/  LDL.LU R49, [R1+0x70] ;  /* 0x0000700001317983 */ /* 0x000ee20000300800 */
[----:B------:R-:W-:Y:S02]  /*15a40*/  SEL R87, R41, 0xff800000, !P4 ;  /* 0xff80000029577807 */ /* 0x000fe40006000000 */
[-C--:B------:R-:W-:Y:S02]  /*15a50*/  ISETP.GE.AND P5, PT, R3, R0.reuse, PT ;  /* 0x000000000300720c */ /* 0x080fe40003fa6270 */
[----:B------:R-:W4:Y:S01]  /*15a60*/  LDL.LU R3, [R1+0x74] ;  /* 0x0000740001037983 */ /* 0x000f220000300800 */
[----:B-----5:R-:W-:-:S03]  /*15a70*/  ISETP.GE.AND P4, PT, R2, R0, PT ;  /* 0x000000000200720c */ /* 0x020fc60003f86270 */
[----:B------:R-:W5:Y:S01]  /*15a80*/  LDL.LU R2, [R1+0x78] ;  /* 0x0000780001027983 */ /* 0x000f620000300800 */
[----:B------:R-:W-:Y:S02]  /*15a90*/  SEL R82, R32, 0xff800000, !P3 ;  /* 0xff80000020527807 */ /* 0x000fe40005800000 */
[-C--:B------:R-:W-:Y:S02]  /*15aa0*/  ISETP.GE.AND P3, PT, R7, R0.reuse, PT ;  /* 0x000000000700720c */ /* 0x080fe40003f66270 */
[----:B------:R-:W1:Y:S01]  /*15ab0*/  LDTM.x32 R4, tmem[UR4+0x60] ;  /* 0x00006004000479ee */ /* 0x000e6200082c0000 */
[----:B------:R-:W-:Y:S01]  /*15ac0*/  SEL R93, R43, 0xff800000, !P2 ;  /* 0xff8000002b5d7807 */ /* 0x000fe20005000000 */
[----:B------:R-:W-:Y:S01]  /*15ad0*/  NOP ;  /* 0x0000000000007918 */ /* 0x000fe20000000000 */
[----:B------:R-:W-:Y:S01]  /*15ae0*/  SEL R37, R37, 0xff800000, !P3 ;  /* 0xff80000025257807 */ /* 0x000fe20005800000 */
[----:B------:R-:W2:Y:S01]  /*15af0*/  LDL.LU R43, [R1+0x7c] ;  /* 0x00007c00012b7983 */ /* 0x000ea20000300800 */
[----:B------:R-:W-:-:S02]  /*15b00*/  ISETP.GE.AND P3, PT, R66, R0, PT ;  /* 0x000000004200720c */ /* 0x000fc40003f66270 */
[-C--:B------:R-:W-:Y:S02]  /*15b10*/  ISETP.GE.AND P2, PT, R64, R0.reuse, PT ;  /* 0x000000004000720c */ /* 0x080fe40003f46270 */
[----:B------:R-:W-:Y:S02]  /*15b20*/  SEL R92, R42, 0xff800000, !P3 ;  /* 0xff8000002a5c7807 */ /* 0x000fe40005800000 */
[----:B------:R-:W-:Y:S01]  /*15b30*/  SEL R94, R44, 0xff800000, !P1 ;  /* 0xff8000002c5e7807 */ /* 0x000fe20004800000 */
[----:B------:R-:W2:Y:S01]  /*15b40*/  LDL.LU R42, [R1+0x80] ;  /* 0x00008000012a7983 */ /* 0x000ea20000300800 */
[----:B------:R-:W-:-:S03]  /*15b50*/  ISETP.GE.AND P1, PT, R63, R0, PT ;  /* 0x000000003f00720c */ /* 0x000fc60003f26270 */
[----:B------:R-:W2:Y:S04]  /*15b60*/  LDL.LU R41, [R1+0x84] ;  /* 0x0000840001297983 */ /* 0x000ea80000300800 */
[----:B------:R-:W2:Y:S01]  /*15b70*/  LDL.LU R40, [R1+0x88] ;  /* 0x0000880001287983 */ /* 0x000ea20000300800 */
[----:B-1----:R-:W-:Y:S02]  /*15b80*/  SEL R100, R4, 0xff800000, !P2 ;  /* 0xff80000004647807 */ /* 0x002fe40005000000 */
[-C--:B------:R-:W-:Y:S02]  /*15b90*/  ISETP.GE.AND P2, PT, R146, R0.reuse, PT ;  /* 0x000000009200720c */ /* 0x080fe40003f46270 */
[----:B------:R-:W-:Y:S02]  /*15ba0*/  SEL R101, R5, 0xff800000, !P1 ;  /* 0xff80000005657807 */ /* 0x000fe40004800000 */
[----:B------:R-:W-:Y:S01]  /*15bb0*/  SEL R103, R9, 0xff800000, !P2 ;  /* 0xff80000009677807 */ /* 0x000fe20005000000 */
[----:B------:R-:W3:Y:S01]  /*15bc0*/  LDL.LU R5, [R1+0x90] ;  /* 0x0000900001057983 */ /* 0x000ee20000300800 */
[----:B------:R-:W-:-:S03]  /*15bd0*/  ISETP.GE.AND P1, PT, R147, R0, PT ;  /* 0x000000009300720c */ /* 0x000fc60003f26270 */
[----:B------:R-:W3:Y:S01]  /*15be0*/  LDL.LU R4, [R1+0x98] ;  /* 0x0000980001047983 */ /* 0x000ee20000300800 */
[----:B------:R-:W-:Y:S02]  /*15bf0*/  SEL R104, R10, 0xff800000, !P1 ;  /* 0xff8000000a687807 */ /* 0x000fe40004800000 */
[-C--:B----4-:R-:W-:Y:S02]  /*15c00*/  ISETP.GE.AND P2, PT, R3, R0.reuse, PT ;  /* 0x000000000300720c */ /* 0x090fe40003f46270 */
[----:B------:R-:W4:Y:S01]  /*15c10*/  LDL.LU R3, [R1+0xa0] ;  /* 0x0000a00001037983 */ /* 0x000f220000300800 */
[----:B-----5:R-:W-:-:S03]  /*15c20*/  ISETP.GE.AND P1, PT, R2, R0, PT ;  /* 0x000000000200720c */ /* 0x020fc60003f26270 */
[----:B------:R-:W5:Y:S01]  /*15c30*/  LDL.LU R2, [R1+0xa8] ;  /* 0x0000a80001027983 */ /* 0x000f620000300800 */
[-C--:B------:R-:W-:Y:S02]  /*15c40*/  ISETP.GE.AND P3, PT, R65, R0.reuse, PT ;  /* 0x000000004100720c */ /* 0x080fe40003f66270 */
[----:B------:R-:W-:Y:S02]  /*15c50*/  SEL R95, R45, 0xff800000, !P5 ;  /* 0xff8000002d5f7807 */ /* 0x000fe40006800000 */
[----:B------:R-:W-:Y:S02]  /*15c60*/  SEL R96, R46, 0xff800000, !P4 ;  /* 0xff8000002e607807 */ /* 0x000fe40006000000 */
[----:B------:R-:W-:Y:S02]  /*15c70*/  SEL R97, R47, 0xff800000, !P3 ;  /* 0xff8000002f617807 */ /* 0x000fe40005800000 */
[-C--:B------:R-:W-:Y:S02]  /*15c80*/  ISETP.GE.AND P5, PT, R62, R0.reuse, PT ;  /* 0x000000003e00720c */ /* 0x080fe40003fa6270 */
[----:B------:R-:W-:-:S02]  /*15c90*/  ISETP.GE.AND P4, PT, R59, R0, PT ;  /* 0x000000003b00720c */ /* 0x000fc40003f86270 */
[-C--:B------:R-:W-:Y:S02]  /*15ca0*/  ISETP.GE.AND P3, PT, R121, R0.reuse, PT ;  /* 0x000000007900720c */ /* 0x080fe40003f66270 */
[----:B------:R-:W-:Y:S02]  /*15cb0*/  SEL R98, R6, 0xff800000, !P5 ;  /* 0xff80000006627807 */ /* 0x000fe40006800000 */
[----:B------:R-:W-:Y:S02]  /*15cc0*/  SEL R99, R7, 0xff800000, !P4 ;  /* 0xff80000007637807 */ /* 0x000fe40006000000 */
[----:B------:R-:W-:Y:S02]  /*15cd0*/  SEL R102, R8, 0xff800000, !P3 ;  /* 0xff80000008667807 */ /* 0x000fe40005800000 */
[-C--:B------:R-:W-:Y:S01]  /*15ce0*/  ISETP.GE.AND P5, PT, R148, R0.reuse, PT ;  /* 0x000000009400720c */ /* 0x080fe20003fa6270 */
[----:B------:R-:W5:Y:S01]  /*15cf0*/  LDL R8, [R1+0xfc] ;  /* 0x0000fc0001087983 */ /* 0x000f620000100800 */
[----:B--2---:R-:W-:-:S02]  /*15d00*/  ISETP.GE.AND P4, PT, R58, R0, PT ;  /* 0x000000003a00720c */ /* 0x004fc40003f86270 */
[----:B---3--:R-:W-:Y:S01]  /*15d10*/  ISETP.GE.AND P3, PT, R49, R0, PT ;  /* 0x000000003100720c */ /* 0x008fe20003f66270 */
[----:B------:R-:W2:Y:S01]  /*15d20*/  LDL.LU R6, [R1+0xc8] ;  /* 0x0000c80001067983 */ /* 0x000ea20000300800 */
[----:B------:R-:W-:Y:S02]  /*15d30*/  SEL R105, R11, 0xff800000, !P5 ;  /* 0xff8000000b697807 */ /* 0x000fe40006800000 */
[----:B------:R-:W-:Y:S01]  /*15d40*/  SEL R12, R12, 0xff800000, !P4 ;  /* 0xff8000000c0c7807 */ /* 0x000fe20006000000 */
[----:B------:R-:W3:Y:S01]  /*15d50*/  LDL R9, [R1+0x20] ;  /* 0x0000200001097983 */ /* 0x000ee20000100800 */
[----:B------:R-:W-:Y:S02]  /*15d60*/  SEL R13, R13, 0xff800000, !P3 ;  /* 0xff8000000d0d7807 */ /* 0x000fe40005800000 */
[----:B------:R-:W-:Y:S02]  /*15d70*/  SEL R58, R14, 0xff800000, !P2 ;  /* 0xff8000000e3a7807 */ /* 0x000fe40005000000 */
[----:B------:R-:W-:-:S02]  /*15d80*/  SEL R59, R15, 0xff800000, !P1 ;  /* 0xff8000000f3b7807 */ /* 0x000fc40004800000 */
[-C--:B------:R-:W-:Y:S02]  /*15d90*/  ISETP.GE.AND P5, PT, R150, R0.reuse, PT ;  /* 0x000000009600720c */ /* 0x080fe40003fa6270 */
[-C--:B------:R-:W-:Y:S02]  /*15da0*/  ISETP.GE.AND P4, PT, R152, R0.reuse, PT ;  /* 0x000000009800720c */ /* 0x080fe40003f86270 */
[-C--:B------:R-:W-:Y:S02]  /*15db0*/  ISETP.GE.AND P3, PT, R149, R0.reuse, PT ;  /* 0x000000009500720c */ /* 0x080fe40003f66270 */
[-C--:B------:R-:W-:Y:S02]  /*15dc0*/  ISETP.GE.AND P2, PT, R151, R0.reuse, PT ;  /* 0x000000009700720c */ /* 0x080fe40003f46270 */
[----:B------:R-:W-:Y:S02]  /*15dd0*/  ISETP.GE.AND P1, PT, R43, R0, PT ;  /* 0x000000002b00720c */ /* 0x000fe40003f26270 */
[----:B------:R-:W-:-:S02]  /*15de0*/  SEL R74, R16, 0xff800000, !P5 ;  /* 0xff800000104a7807 */ /* 0x000fc40006800000 */
[----:B------:R-:W-:Y:S02]  /*15df0*/  SEL R75, R17, 0xff800000, !P4 ;  /* 0xff800000114b7807 */ /* 0x000fe40006000000 */
[----:B------:R-:W-:Y:S02]  /*15e00*/  SEL R72, R18, 0xff800000, !P3 ;  /* 0xff80000012487807 */ /* 0x000fe40005800000 */
[----:B------:R-:W-:Y:S02]  /*15e10*/  SEL R73, R19, 0xff800000, !P2 ;  /* 0xff80000013497807 */ /* 0x000fe40005000000 */
[----:B------:R-:W-:Y:S02]  /*15e20*/  SEL R70, R20, 0xff800000, !P1 ;  /* 0xff80000014467807 */ /* 0x000fe40004800000 */
[-C--:B------:R-:W-:Y:S02]  /*15e30*/  ISETP.GE.AND P5, PT, R42, R0.reuse, PT ;  /* 0x000000002a00720c */ /* 0x080fe40003fa6270 */
[----:B------:R-:W-:-:S02]  /*15e40*/  ISETP.GE.AND P4, PT, R41, R0, PT ;  /* 0x000000002900720c */ /* 0x000fc40003f86270 */
[-C--:B------:R-:W-:Y:S02]  /*15e50*/  ISETP.GE.AND P3, PT, R40, R0.reuse, PT ;  /* 0x000000002800720c */ /* 0x080fe40003f66270 */
[-C--:B------:R-:W-:Y:S02]  /*15e60*/  ISETP.GE.AND P2, PT, R154, R0.reuse, PT ;  /* 0x000000009a00720c */ /* 0x080fe40003f46270 */
[----:B------:R-:W-:Y:S02]  /*15e70*/  ISETP.GE.AND P1, PT, R155, R0, PT ;  /* 0x000000009b00720c */ /* 0x000fe40003f26270 */
[----:B------:R-:W-:Y:S02]  /*15e80*/  SEL R71, R21, 0xff800000, !P5 ;  /* 0xff80000015477807 */ /* 0x000fe40006800000 */
[----:B------:R-:W-:Y:S02]  /*15e90*/  SEL R68, R22, 0xff800000, !P4 ;  /* 0xff80000016447807 */ /* 0x000fe40006000000 */
[----:B------:R-:W-:-:S02]  /*15ea0*/  SEL R69, R23, 0xff800000, !P3 ;  /* 0xff80000017457807 */ /* 0x000fc40005800000 */
[----:B------:R-:W-:Y:S01]  /*15eb0*/  SEL R66, R24, 0xff800000, !P2 ;  /* 0xff80000018427807 */ /* 0x000fe20005000000 */
[----:B------:R-:W-:Y:S01]  /*15ec0*/  IMAD.MOV.U32 R7, RZ, RZ, 0x1 ;  /* 0x00000001ff077424 */ /* 0x000fe200078e00ff */
[----:B------:R-:W-:Y:S01]  /*15ed0*/  SEL R67, R25, 0xff800000, !P1 ;  /* 0xff80000019437807 */ /* 0x000fe20004800000 */
[----:B------:R-:W1:Y:S01]  /*15ee0*/  LDC R23, c[0x0][0x890] ;  /* 0x00022400ff177b82 */ /* 0x000e620000000800 */
[-C--:B------:R-:W-:Y:S02]  /*15ef0*/  ISETP.GE.AND P5, PT, R153, R0.reuse, PT ;  /* 0x000000009900720c */ /* 0x080fe40003fa6270 */
[-C--:B------:R-:W-:Y:S02]  /*15f00*/  ISETP.GE.AND P4, PT, R156, R0.reuse, PT ;  /* 0x000000009c00720c */ /* 0x080fe40003f86270 */
[-C--:B------:R-:W-:Y:S02]  /*15f10*/  ISETP.GE.AND P3, PT, R5, R0.reuse, PT ;  /* 0x000000000500720c */ /* 0x080fe40003f66270 */
[----:B------:R-:W-:-:S02]  /*15f20*/  ISETP.GE.AND P2, PT, R4, R0, PT ;  /* 0x000000000400720c */ /* 0x000fc40003f46270 */
[----:B------:R-:W-:Y:S02]  /*15f30*/  SEL R18, R26, 0xff800000, !P5 ;  /* 0xff8000001a127807 */ /* 0x000fe40006800000 */
[----:B------:R-:W-:Y:S02]  /*15f40*/  SEL R19, R27, 0xff800000, !P4 ;  /* 0xff8000001b137807 */ /* 0x000fe40006000000 */
[----:B------:R-:W-:Y:S02]  /*15f50*/  SEL R20, R28, 0xff800000, !P3 ;  /* 0xff8000001c147807 */ /* 0x000fe40005800000 */
[----:B------:R-:W-:Y:S02]  /*15f60*/  SEL R21, R29, 0xff800000, !P2 ;  /* 0xff8000001d157807 */ /* 0x000fe40005000000 */
[-C--:B------:R-:W-:Y:S02]  /*15f70*/  ISETP.GE.AND P4, PT, R158, R0.reuse, PT ;  /* 0x000000009e00720c */ /* 0x080fe40003f86270 */
[----:B------:R-:W-:-:S02]  /*15f80*/  ISETP.GE.AND P3, PT, R160, R0, PT ;  /* 0x00000000a000720c */ /* 0x000fc40003f66270 */
[----:B------:R-:W-:Y:S02]  /*15f90*/  ISETP.GE.AND P2, PT, R157, R0, PT ;  /* 0x000000009d00720c */ /* 0x000fe40003f46270 */
[----:B------:R-:W-:Y:S02]  /*15fa0*/  FMNMX R4, R54, R55, !PT ;  /* 0x0000003736047209 */ /* 0x000fe40007800000 */
[----:B------:R-:W-:Y:S02]  /*15fb0*/  FMNMX R5, R56, R57, !PT ;  /* 0x0000003938057209 */ /* 0x000fe40007800000 */
[----:B------:R-:W-:Y:S02]  /*15fc0*/  FMNMX3 R4, R4, R78, R79, !PT ;  /* 0x0000004e04047276 */ /* 0x000fe4000780004f */
[----:B------:R-:W-:Y:S02]  /*15fd0*/  FMNMX3 R5, R5, R80, R81, !PT ;  /* 0x0000005005057276 */ /* 0x000fe40007800051 */
        /* <DEDUP_REMOVED lines=12> */
[----:B----4-:R-:W-:-:S04]  /*160a0*/  ISETP.GE.AND P1, PT, R3, R0, PT ;  /* 0x000000000300720c */ /* 0x010fc80003f26270 */
[----:B------:R-:W-:Y:S02]  /*160b0*/  SEL R16, R30, 0xff800000, !P1 ;  /* 0xff8000001e107807 */ /* 0x000fe40004800000 */
[-C--:B-----5:R-:W-:Y:S02]  /*160c0*/  ISETP.GE.AND P5, PT, R2, R0.reuse, PT ;  /* 0x000000000200720c */ /* 0x0a0fe40003fa6270 */
[----:B------:R-:W-:Y:S02]  /*160d0*/  ISETP.GE.AND P1, PT, R159, R0, PT ;  /* 0x000000009f00720c */ /* 0x000fe40003f26270 */
[----:B------:R-:W-:Y:S02]  /*160e0*/  FMNMX3 R0, R89, R50, R51, !PT ;  /* 0x0000003259007276 */ /* 0x000fe40007800033 */
[----:B------:R-:W-:Y:S02]  /*160f0*/  FMNMX R3, R52, R53, !PT ;  /* 0x0000003534037209 */ /* 0x000fe40007800000 */
        /* <DEDUP_REMOVED lines=13> */
[----:B------:R-:W-:Y:S02]  /*161d0*/  FMNMX3 R3, R2, R20, R21, !PT ;  /* 0x0000001402037276 */ /* 0x000fe40007800015 */
[----:B------:R-:W-:Y:S02]  /*161e0*/  FMNMX3 R2, R0, R16, R17, !PT ;  /* 0x0000001000027276 */ /* 0x000fe40007800011 */
[----:B------:R-:W-:Y:S02]  /*161f0*/  FMNMX3 R0, R4, R66, R67, !PT ;  /* 0x0000004204007276 */ /* 0x000fe40007800043 */
[----:B------:R-:W-:Y:S02]  /*16200*/  SEL R11, R35, 0xff800000, !P1 ;  /* 0xff800000230b7807 */ /* 0x000fe40004800000 */
[----:B------:R-:W-:Y:S02]  /*16210*/  FMNMX R4, R3, R2, !PT ;  /* 0x0000000203047209 */ /* 0x000fe40007800000 */
[----:B------:R-:W-:-:S02]  /*16220*/  FMNMX3 R2, R0, R14, R15, !PT ;  /* 0x0000000e00027276 */ /* 0x000fc4000780000f */
[----:B------:R-:W-:Y:S02]  /*16230*/  FMNMX3 R0, R5, R10, R11, !PT ;  /* 0x0000000a05007276 */ /* 0x000fe4000780000b */
[----:B------:R-:W4:Y:S01]  /*16240*/  LDL R5, [R1+0xbc] ;  /* 0x0000bc0001057983 */ /* 0x000f220000100800 */
[----:B------:R-:W-:-:S05]  /*16250*/  VIADD R3, R48, 0x90 ;  /* 0x0000009030037836 */ /* 0x000fca0000000000 */
[----:B------:R-:W-:-:S04]  /*16260*/  PRMT R3, R8, 0x654, R3 ;  /* 0x0000065408037816 */ /* 0x000fc80000000003 */
[----:B------:R5:W-:Y:S01]  /*16270*/  SYNCS.ARRIVE.TRANS64.RED.ART0 RZ, [R3+URZ], R7 ;  /* 0x0000000703ff79a7 */ /* 0x000be200085004ff */
[----:B------:R-:W-:Y:S01]  /*16280*/  BAR.SYNC.DEFER_BLOCKING 0x4, 0x80 ;  /* 0x0102000000007b1d */ /* 0x000fe20000010000 */
[----:B------:R-:W-:-:S05]  /*16290*/  FMNMX3 R0, R4, R2, R0, !PT ;  /* 0x0000000204007276 */ /* 0x000fca0007800000 */
[----:B--2---:R-:W-:Y:S02]  /*162a0*/  STS [R6+0x1b8], R0 ;  /* 0x0001b80006007388 */ /* 0x004fe40000000800 */
[----:B------:R-:W-:Y:S06]  /*162b0*/  BAR.SYNC.DEFER_BLOCKING 0x4, 0x80 ;  /* 0x0102000000007b1d */ /* 0x000fec0000010000 */
[----:B------:R-:W2:Y:S04]  /*162c0*/  LDS R22, [R120+0x2b8] ;  /* 0x0002b80078167984 */ /* 0x000ea80000000800 */
[----:B------:R-:W1:Y:S01]  /*162d0*/  LDS R0, [R120+0x1b8] ;  /* 0x0001b80078007984 */ /* 0x000e620000000800 */
[----:B--2---:R-:W-:-:S02]  /*162e0*/  FSETP.NAN.AND P2, PT, R22, R22, PT ;  /* 0x000000161600720b */ /* 0x004fc40003f48000 */
[----:B-1----:R-:W-:-:S11]  /*162f0*/  FSETP.GTU.AND P1, PT, R0, R22, PT ;  /* 0x000000160000720b */ /* 0x002fd60003f2c000 */
[----:B------:R-:W-:-:S04]  /*16300*/  @!P2 FSEL R22, R22, R0, !P1 ;  /* 0x000000001616a208 */ /* 0x000fc80004800000 */
[----:B------:R-:W-:-:S04]  /*16310*/  FSETP.NEU.AND P1, PT, R22, -INF , PT ;  /* 0xff8000001600780b */ /* 0x000fc80003f2d000 */
[----:B-----5:R-:W-:-:S05]  /*16320*/  FSEL R3, R22, RZ, P1 ;  /* 0x000000ff16037208 */ /* 0x020fca0000800000 */
[----:B------:R-:W-:Y:S01]  /*16330*/  FADD R0, -R3, R89 ;  /* 0x0000005903007221 */ /* 0x000fe20000000100 */
[----:B----4-:R-:W-:Y:S02]  /*16340*/  IMAD.U32 R8, R5, -0x80000000, RZ ;  /* 0x8000000005087824 */ /* 0x010fe400078e00ff */
[----:B------:R-:W2:Y:S01]  /*16350*/  LDL R5, [R1+0xd0] ;  /* 0x0000d00001057983 */ /* 0x000ea20000100800 */
[----:B------:R-:W-:-:S04]  /*16360*/  FMUL R0, R0, R23 ;  /* 0x0000001700007220 */ /* 0x000fc80000400000 */
[C---:B------:R-:W-:Y:S01]  /*16370*/  FMUL R2, R0.reuse, 0.5 ;  /* 0x3f00000000027820 */ /* 0x040fe20000400000 */
[C---:B------:R-:W-:Y:S02]  /*16380*/  FSETP.GEU.AND P1, PT, R0.reuse, -126, PT ;  /* 0xc2fc00000000780b */ /* 0x040fe40003f2e000 */
[----:B------:R-:W-:Y:S02]  /*16390*/  FSETP.GE.AND P3, PT, R0, -8, PT ;  /* 0xc10000000000780b */ /* 0x000fe40003f66000 */
[----:B------:R-:W-:Y:S02]  /*163a0*/  FSEL R2, R2, R0, !P1 ;  /* 0x0000000002027208 */ /* 0x000fe40004800000 */
[----:B------:R-:W-:Y:S02]  /*163b0*/  FSEL R0, R89, R3, P3 ;  /* 0x0000000359007208 */ /* 0x000fe40001800000 */
[----:B------:R1:W4:Y:S03]  /*163c0*/  MUFU.EX2 R7, R2 ;  /* 0x0000000200077308 */ /* 0x0003260000000800 */
[----:B------:R-:W-:-:S04]  /*163d0*/  FFMA R4, -R0, R23, RZ ;  /* 0x0000001700047223 */ /* 0x000fc800000001ff */
[----:B-1----:R-:W-:-:S04]  /*163e0*/  FFMA2 R2, R50.F32x2.HI_LO, R23.F32, R4.F32 ;  /* 0x0000001732027249 */ /* 0x002fc80001200004 */
[----:B------:R-:W1:Y:S08]  /*163f0*/  MUFU.EX2 R64, R2 ;  /* 0x0000000200407308 */ /* 0x000e700000000800 */
[----:B------:R5:W1:Y:S01]  /*16400*/  MUFU.EX2 R65, R3 ;  /* 0x0000000300417308 */ /* 0x000a620000000800 */
[----:B---3--:R-:W-:-:S04]  /*16410*/  IMAD R6, R9, 0x8, R88 ;  /* 0x0000000809067824 */ /* 0x008fc800078e0258 */
[----:B------:R-:W3:Y:S01]  /*16420*/  SYNCS.PHASECHK.TRANS64.TRYWAIT P2, [R6+URZ+0x130], R8 ;  /* 0x00013008060075a7 */ /* 0x000ee200080411ff */
[----:B-----5:R-:W-:-:S04]  /*16430*/  FFMA2 R2, R52.F32x2.HI_LO, R23.F32, R4.F32 ;  /* 0x0000001734027249 */ /* 0x020fc80001200004 */
[----:B------:R-:W1:Y:S08]  /*16440*/  MUFU.EX2 R50, R2 ;  /* 0x0000000200327308 */ /* 0x000e700000000800 */
[----:B------:R5:W1:Y:S02]  /*16450*/  MUFU.EX2 R51, R3 ;  /* 0x0000000300337308 */ /* 0x000a640000000800 */
[----:B-----5:R-:W-:-:S06]  /*16460*/  FFMA2 R2, R54.F32x2.HI_LO, R23.F32, R4.F32 ;  /* 0x0000001736027249 */ /* 0x020fcc0001200004 */
        /* <DEDUP_REMOVED lines=25> */
[----:B------:R5:W1:Y:S01]  /*16600*/  MUFU.EX2 R43, R3 ;  /* 0x00000003002b7308 */ /* 0x000a620000000800 */
[----:B------:R-:W1:Y:S01]  /*16610*/  S2R R108, SR_TID.X ;  /* 0x00000000006c7919 */ /* 0x000e620000002100 */
[----:B-----5:R-:W-:-:S06]  /*16620*/  FFMA2 R2, R38.F32x2.HI_LO, R23.F32, R4.F32 ;  /* 0x0000001726027249 */ /* 0x020fcc0001200004 */
[----:B------:R-:W1:Y:S08]  /*16630*/  MUFU.EX2 R40, R2 ;  /* 0x0000000200287308 */ /* 0x000e700000000800 */
[----:B------:R5:W1:Y:S01]  /*16640*/  MUFU.EX2 R41, R3 ;  /* 0x0000000300297308 */ /* 0x000a620000000800 */
[----:B------:R-:W1:Y:S01]  /*16650*/  S2R R0, SR_CgaCtaId ;  /* 0x0000000000007919 */ /* 0x000e620000008800 */
        /* <DEDUP_REMOVED lines=18> */
[----:B------:R-:W-:Y:S01]  /*16780*/  MOV R88, 0x400 ;  /* 0x0000040000587802 */ /* 0x000fe20000000f00 */
[----:B-----5:R-:W-:-:S06]  /*16790*/  FFMA2 R2, R102.F32x2.HI_LO, R23.F32, R4.F32 ;  /* 0x0000001766027249 */ /* 0x020fcc0001200004 */
[----:B------:R-:W2:Y:S08]  /*167a0*/  MUFU.EX2 R30, R2 ;  /* 0x00000002001e7308 */ /* 0x000eb00000000800 */
[----:B------:R5:W2:Y:S01]  /*167b0*/  MUFU.EX2 R31, R3 ;  /* 0x00000003001f7308 */ /* 0x000aa20000000800 */
[----:B-1----:R-:W-:Y:S01]  /*167c0*/  LEA R88, R0, R88, 0x18 ;  /* 0x0000005800587211 */ /* 0x002fe200078ec0ff */
[----:B----4-:R-:W-:Y:S01]  /*167d0*/  @!P1 FMUL R7, R7, R7 ;  /* 0x0000000707079220 */ /* 0x010fe20000400000 */
[----:B-----5:R-:W-:Y:S01]  /*167e0*/  FFMA2 R2, R104.F32x2.HI_LO, R23.F32, R4.F32 ;  /* 0x0000001768027249 */ /* 0x020fe20001200004 */
[----:B------:R-:W-:-:S04]  /*167f0*/  LOP3.LUT R23, R108, 0x3f, RZ, 0xc0, !PT ;  /* 0x0000003f6c177812 */ /* 0x000fc800078ec0ff */
[----:B------:R1:W4:Y:S08]  /*16800*/  MUFU.EX2 R26, R2 ;  /* 0x00000002001a7308 */ /* 0x0003300000000800 */
[----:B------:R1:W1:Y:S01]  /*16810*/  MUFU.EX2 R27, R3 ;  /* 0x00000003001b7308 */ /* 0x0002620000000800 */
[----:B------:R-:W-:Y:S01]  /*16820*/  @!P6 IMAD R0, R9, 0x40, R23 ;  /* 0x000000400900e824 */ /* 0x000fe200078e0217 */
[----:B--2---:R-:W-:-:S02]  /*16830*/  LOP3.LUT R5, R5, 0x1, RZ, 0x3c, !PT ;  /* 0x0000000105057812 */ /* 0x004fc400078e3cff */
[----:B------:R-:W-:Y:S01]  /*16840*/  FSEL R23, R7, 1, !P3 ;  /* 0x3f80000007177808 */ /* 0x000fe20005800000 */
[----:B------:R-:W-:Y:S01]  /*16850*/  @!P6 IMAD.U32 R0, R0, 0x4, R88 ;  /* 0x000000040000e824 */ /* 0x000fe200078e0058 */
[----:B---3--:R-:W-:Y:S06]  /*16860*/  @!P2 BRA `(.L_x_162) ;  /* 0x000000d800d0a947 */ /* 0x008fec0003800000 */
.L_x_381:
[----:B------:R-:W-:Y:S01]  /*16870*/  HFMA2 R24, -RZ, RZ, 0, 5.9604644775390625e-08 ;  /* 0x00000001ff187431 */ /* 0x000fe200000001ff */
[----:B------:R-:W-:Y:S01]  /*16880*/  SHF.L.U32 R8, R5, 0x1f, RZ ;  /* 0x0000001f05087819 */ /* 0x000fe200000006ff */
[----:B------:R3:W-:Y:S01]  /*16890*/  @!P6 STS [R0+0x5b8], R23 ;  /* 0x0005b8170000e388 */ /* 0x0007e20000000800 */
[----:B------:R-:W5:Y:S01]  /*168a0*/  LDC R7, c[0x0][0x890] ;  /* 0x00022400ff077b82 */ /* 0x000f620000000800 */
[----:B------:R-:W-:Y:S01]  /*168b0*/  F2FP.BF16.F32.PACK_AB R5, R51, R50 ;  /* 0x000000323305723e */ /* 0x000fe200000010ff */
[----:B------:R2:W-:Y:S01]  /*168c0*/  SYNCS.ARRIVE.TRANS64.ART0 RZ, [R6+URZ+0x120], R24 ;  /* 0x0001201806ff79a7 */ /* 0x0005e200085000ff */
[----:B------:R-:W4:Y:S01]  /*168d0*/  SYNCS.PHASECHK.TRANS64.TRYWAIT P2, [R88+URZ+0xa8], R8 ;  /* 0x0000a808580075a7 */ /* 0x000f2200080411ff */
[-CC-:B-1---5:R-:W-:Y:S02]  /*168e0*/  FFMA2 R2, R12.F32x2.HI_LO, R7.reuse.F32, R4.reuse.F32 ;  /* 0x000000070c027249 */ /* 0x1a2fe40001200004 */
[----:B------:R-:W-:Y:S02]  /*168f0*/  FFMA2 R20, R20.F32x2.HI_LO, R7.F32, R4.F32 ;  /* 0x0000000714147249 */ /* 0x000fe40001200004 */
[----:B------:R-:W1:Y:S01]  /*16900*/  MUFU.EX2 R138, R2 ;  /* 0x00000002008a7308 */ /* 0x000e620000000800 */
[----:B--2---:R-:W-:-:S07]  /*16910*/  F2FP.BF16.F32.PACK_AB R6, R55, R54 ;  /* 0x000000363706723e */ /* 0x004fce00000010ff */
[----:B------:R2:W1:Y:S08]  /*16920*/  MUFU.EX2 R139, R3 ;  /* 0x00000003008b7308 */ /* 0x0004700000000800 */
[----:B------:R5:W1:Y:S01]  /*16930*/  MUFU.EX2 R134, R20 ;  /* 0x0000001400867308 */ /* 0x000a620000000800 */
[----:B--2---:R-:W-:-:S07]  /*16940*/  FFMA2 R2, R58.F32x2.HI_LO, R7.F32, R4.F32 ;  /* 0x000000073a027249 */ /* 0x004fce0001200004 */
[----:B------:R-:W2:Y:S01]  /*16950*/  MUFU.EX2 R24, R2 ;  /* 0x0000000200187308 */ /* 0x000ea20000000800 */
[----:B-----5:R-:W-:-:S07]  /*16960*/  IADD3 R20, PT, PT, R91, 0x1, RZ ;  /* 0x000000015b147810 */ /* 0x020fce0007ffe0ff */
[----:B------:R5:W1:Y:S01]  /*16970*/  MUFU.EX2 R25, R3 ;  /* 0x0000000300197308 */ /* 0x000a620000000800 */
[----:B------:R-:W-:-:S04]  /*16980*/  ISETP.NE.AND P1, PT, R20, 0x2, PT ;  /* 0x000000021400780c */ /* 0x000fc80003f25270 */
[----:B---3--:R-:W-:-:S04]  /*16990*/  SEL R0, RZ, 0x1, P1 ;  /* 0x00000001ff007807 */ /* 0x008fc80000800000 */
[----:B------:R-:W-:-:S05]  /*169a0*/  LOP3.LUT R0, R90, R0, RZ, 0x3c, !PT ;  /* 0x000000005a007212 */ /* 0x000fca00078e3cff */
[----:B------:R3:W-:Y:S01]  /*169b0*/  STL [R1+0x50], R0 ;  /* 0x0000500001007387 */ /* 0x0007e20000100800 */
        /* <DEDUP_REMOVED lines=24> */
[----:B-----5:R-:W-:Y:S01]  /*16b40*/  FFMA2 R2, R10.F32x2.HI_LO, R7.F32, R4.F32 ;  /* 0x000000070a027249 */ /* 0x020fe20001200004 */
[----:B------:R-:W-:-:S02]  /*16b50*/  F2FP.BF16.F32.PACK_AB R7, R53, R52 ;  /* 0x000000343507723e */ /* 0x000fc400000010ff */
[----:B------:R-:W-:-:S03]  /*16b60*/  F2FP.BF16.F32.PACK_AB R4, R65, R64 ;  /* 0x000000404104723e */ /* 0x000fc600000010ff */
[----:B------:R3:W1:Y:S01]  /*16b70*/  MUFU.EX2 R122, R2 ;  /* 0x00000002007a7308 */ /* 0x0006620000000800 */
[----:B--2-4-:R-:W-:Y:S05]  /*16b80*/  @!P2 BRA `(.L_x_163) ;  /* 0x000000d80020a947 */ /* 0x014fea0003800000 */
.L_x_383:
[----:B---3--:R-:W3:Y:S04]  /*16b90*/  LDL R0, [R1+0xf4] ;  /* 0x0000f40001007983 */ /* 0x008ee80000100800 */
[----:B------:R-:W4:Y:S04]  /*16ba0*/  LDL R70, [R1+0xf0] ;  /* 0x0000f00001467983 */ /* 0x000f280000100800 */
[----:B------:R-:W5:Y:S04]  /*16bb0*/  LDL R69, [R1+0xec] ;  /* 0x0000ec0001457983 */ /* 0x000f680000100800 */
[----:B--2---:R-:W2:Y:S04]  /*16bc0*/  LDL R68, [R1+0xe8] ;  /* 0x0000e80001447983 */ /* 0x004ea80000100800 */
[----:B------:R-:W2:Y:S04]  /*16bd0*/  LDL R2, [R1+0xe4] ;  /* 0x0000e40001027983 */ /* 0x000ea80000100800 */
[----:B------:R-:W2:Y:S04]  /*16be0*/  LDL R67, [R1+0xe0] ;  /* 0x0000e00001437983 */ /* 0x000ea80000100800 */
[----:B------:R-:W2:Y:S04]  /*16bf0*/  LDL R66, [R1+0xdc] ;  /* 0x0000dc0001427983 */ /* 0x000ea80000100800 */
[----:B------:R-:W2:Y:S04]  /*16c00*/  LDL R58, [R1+0xd8] ;  /* 0x0000d800013a7983 */ /* 0x000ea80000100800 */
[----:B------:R-:W2:Y:S01]  /*16c10*/  LDL R59, [R1+0x50] ;  /* 0x00005000013b7983 */ /* 0x000ea20000100800 */
[----:B------:R-:W-:-:S02]  /*16c20*/  F2FP.BF16.F32.PACK_AB R11, R47, R46 ;  /* 0x0000002e2f0b723e */ /* 0x000fc400000010ff */
[----:B------:R-:W-:Y:S02]  /*16c30*/  F2FP.BF16.F32.PACK_AB R10, R49, R48 ;  /* 0x00000030310a723e */ /* 0x000fe400000010ff */
[----:B------:R-:W-:Y:S02]  /*16c40*/  F2FP.BF16.F32.PACK_AB R9, R29, R28 ;  /* 0x0000001c1d09723e */ /* 0x000fe400000010ff */
[----:B------:R-:W-:Y:S02]  /*16c50*/  F2FP.BF16.F32.PACK_AB R8, R63, R62 ;  /* 0x0000003e3f08723e */ /* 0x000fe400000010ff */
[----:B------:R-:W-:Y:S02]  /*16c60*/  F2FP.BF16.F32.PACK_AB R15, R41, R40 ;  /* 0x00000028290f723e */ /* 0x000fe400000010ff */
[----:B------:R-:W-:Y:S02]  /*16c70*/  F2FP.BF16.F32.PACK_AB R14, R43, R42 ;  /* 0x0000002a2b0e723e */ /* 0x000fe400000010ff */
[----:B------:R-:W-:-:S02]  /*16c80*/  F2FP.BF16.F32.PACK_AB R13, R45, R44 ;  /* 0x0000002c2d0d723e */ /* 0x000fc400000010ff */
[----:B------:R-:W-:Y:S02]  /*16c90*/  F2FP.BF16.F32.PACK_AB R12, R61, R60 ;  /* 0x0000003c3d0c723e */ /* 0x000fe400000010ff */
[----:B------:R-:W-:Y:S02]  /*16ca0*/  F2FP.BF16.F32.PACK_AB R19, R35, R34 ;  /* 0x000000222313723e */ /* 0x000fe400000010ff */
[----:B------:R-:W-:Y:S02]  /*16cb0*/  F2FP.BF16.F32.PACK_AB R18, R37, R36 ;  /* 0x000000242512723e */ /* 0x000fe400000010ff */
[----:B------:R-:W-:Y:S02]  /*16cc0*/  F2FP.BF16.F32.PACK_AB R17, R39, R38 ;  /* 0x000000262711723e */ /* 0x000fe400000010ff */
[----:B------:R-:W-:Y:S01]  /*16cd0*/  F2FP.BF16.F32.PACK_AB R16, R57, R56 ;  /* 0x000000383910723e */ /* 0x000fe200000010ff */
[----:B---3--:R3:W-:Y:S04]  /*16ce0*/  STS.128 [R0], R4 ;  /* 0x0000000400007388 */ /* 0x0087e80000000c00 */
[----:B---3--:R-:W3:Y:S04]  /*16cf0*/  LDL R0, [R1+0xd4] ;  /* 0x0000d40001007983 */ /* 0x008ee80000100800 */
[----:B----4-:R-:W-:Y:S04]  /*16d00*/  STS.128 [R70], R8 ;  /* 0x0000000846007388 */ /* 0x010fe80000000c00 */
[----:B-----5:R-:W-:Y:S04]  /*16d10*/  STS.128 [R69], R12 ;  /* 0x0000000c45007388 */ /* 0x020fe80000000c00 */
[----:B--2---:R2:W-:Y:S04]  /*16d20*/  STS.128 [R68], R16 ;  /* 0x0000001044007388 */ /* 0x0045e80000000c00 */
[----:B--2---:R-:W2:Y:S01]  /*16d30*/  LDL R16, [R1+0xf8] ;  /* 0x0000f80001107983 */ /* 0x004ea20000100800 */
[----:B------:R-:W4:Y:S08]  /*16d40*/  MUFU.EX2 R123, R3 ;  /* 0x00000003007b7308 */ /* 0x000f300000000800 */
[----:B------:R-:W5:Y:S01]  /*16d50*/  MUFU.EX2 R135, R21 ;  /* 0x0000001500877308 */ /* 0x000f620000000800 */
[----:B------:R-:W-:-:S02]  /*16d60*/  F2FP.BF16.F32.PACK_AB R7, R27, R26 ;  /* 0x0000001a1b07723e */ /* 0x000fc400000010ff */
[----:B------:R-:W-:Y:S02]  /*16d70*/  F2FP.BF16.F32.PACK_AB R6, R31, R30 ;  /* 0x0000001e1f06723e */ /* 0x000fe400000010ff */
[----:B------:R-:W-:Y:S02]  /*16d80*/  F2FP.BF16.F32.PACK_AB R5, R33, R32 ;  /* 0x000000202105723e */ /* 0x000fe400000010ff */
[----:B------:R-:W-:Y:S02]  /*16d90*/  F2FP.BF16.F32.PACK_AB R4, R141, R140 ;  /* 0x0000008c8d04723e */ /* 0x000fe400000010ff */
[----:B-1----:R-:W-:Y:S02]  /*16da0*/  F2FP.BF16.F32.PACK_AB R11, R103, R102 ;  /* 0x00000066670b723e */ /* 0x002fe400000010ff */
[----:B------:R-:W-:Y:S01]  /*16db0*/  F2FP.BF16.F32.PACK_AB R10, R119, R118 ;  /* 0x00000076770a723e */ /* 0x000fe200000010ff */
[----:B------:R4:W-:Y:S01]  /*16dc0*/  STS.128 [R2], R4 ;  /* 0x0000000402007388 */ /* 0x0009e20000000c00 */
[----:B------:R-:W-:-:S02]  /*16dd0*/  F2FP.BF16.F32.PACK_AB R9, R25, R24 ;  /* 0x000000181909723e */ /* 0x000fc400000010ff */
[----:B------:R-:W-:Y:S02]  /*16de0*/  F2FP.BF16.F32.PACK_AB R8, R139, R138 ;  /* 0x0000008a8b08723e */ /* 0x000fe400000010ff */
[----:B------:R-:W-:Y:S02]  /*16df0*/  F2FP.BF16.F32.PACK_AB R15, R131, R130 ;  /* 0x00000082830f723e */ /* 0x000fe400000010ff */
[----:B------:R-:W-:Y:S02]  /*16e00*/  F2FP.BF16.F32.PACK_AB R14, R129, R128 ;  /* 0x00000080810e723e */ /* 0x000fe400000010ff */
[----:B------:R-:W-:Y:S02]  /*16e10*/  F2FP.BF16.F32.PACK_AB R13, R133, R132 ;  /* 0x00000084850d723e */ /* 0x000fe400000010ff */
[----:B------:R-:W-:Y:S01]  /*16e20*/  F2FP.BF16.F32.PACK_AB R12, R137, R136 ;  /* 0x00000088890c723e */ /* 0x000fe200000010ff */
[----:B------:R-:W-:Y:S04]  /*16e30*/  STS.128 [R67], R8 ;  /* 0x0000000843007388 */ /* 0x000fe80000000c00 */
[----:B------:R1:W-:Y:S01]  /*16e40*/  STS.128 [R66], R12 ;  /* 0x0000000c42007388 */ /* 0x0003e20000000c00 */
[----:B----4-:R-:W-:-:S02]  /*16e50*/  F2FP.BF16.F32.PACK_AB R7, R123, R122 ;  /* 0x0000007a7b07723e */ /* 0x010fc400000010ff */
[----:B------:R-:W-:Y:S02]  /*16e60*/  F2FP.BF16.F32.PACK_AB R6, R125, R124 ;  /* 0x0000007c7d06723e */ /* 0x000fe400000010ff */
[----:B------:R-:W-:Y:S02]  /*16e70*/  F2FP.BF16.F32.PACK_AB R5, R127, R126 ;  /* 0x0000007e7f05723e */ /* 0x000fe400000010ff */
[----:B-----5:R-:W-:-:S05]  /*16e80*/  F2FP.BF16.F32.PACK_AB R4, R135, R134 ;  /* 0x000000868704723e */ /* 0x020fca00000010ff */
[----:B------:R-:W-:Y:S01]  /*16e90*/  STS.128 [R58], R4 ;  /* 0x000000043a007388 */ /* 0x000fe20000000c00 */
[----:B------:R4:W-:Y:S06]  /*16ea0*/  MEMBAR.ALL.CTA ;  /* 0x0000000000007992 */ /* 0x0009ec0000008000 */
[----:B----4-:R-:W3:Y:S01]  /*16eb0*/  FENCE.VIEW.ASYNC.S ;  /* 0x00000000000073c6 */ /* 0x010ee20000000000 */
[----:B------:R-:W-:Y:S01]  /*16ec0*/  SEL R2, R20, RZ, P1 ;  /* 0x000000ff14027207 */ /* 0x000fe20000800000 */
[----:B-1----:R-:W-:Y:S01]  /*16ed0*/  IMAD.U32 R12, R59, -0x80000000, RZ ;  /* 0x800000003b0c7824 */ /* 0x002fe200078e00ff */
[----:B------:R-:W2:Y:S03]  /*16ee0*/  LDC R13, c[0x0][0x398] ;  /* 0x0000e600ff0d7b82 */ /* 0x000ea60000000800 */
[----:B------:R1:W-:Y:S01]  /*16ef0*/  STL [R1+0x18], R2 ;  /* 0x0000180201007387 */ /* 0x0003e20000100800 */
[----:B------:R-:W-:-:S02]  /*16f00*/  IMAD R70, R2, 0x8, R88 ;  /* 0x0000000802467824 */ /* 0x000fc400078e0258 */
[----:B-1----:R-:W-:Y:S01]  /*16f10*/  IMAD.MOV.U32 R2, RZ, RZ, 0x1 ;  /* 0x00000001ff027424 */ /* 0x002fe200078e00ff */
[----:B------:R-:W1:Y:S01]  /*16f20*/  S2R R14, SR_TID.X ;  /* 0x00000000000e7919 */ /* 0x000e620000002100 */
[----:B------:R-:W-:Y:S02]  /*16f30*/  FADD2 R6, R54.F32x2.HI_LO, R48.F32x2.HI_LO ;  /* 0x000000303606724b */ /* 0x000fe40000000000 */
[----:B------:R-:W-:Y:S02]  /*16f40*/  FADD2 R8, R52.F32x2.HI_LO, R46.F32x2.HI_LO ;  /* 0x0000002e3408724b */ /* 0x000fe40000000000 */
[----:B------:R-:W-:Y:S02]  /*16f50*/  IMAD.MOV.U32 R11, RZ, RZ, RZ ;  /* 0x000000ffff0b7224 */ /* 0x000fe400078e00ff */
[----:B------:R-:W-:Y:S01]  /*16f60*/  FMUL R10, R23, R107 ;  /* 0x0000006b170a7220 */ /* 0x000fe20000400000 */
[----:B------:R-:W-:-:S03]  /*16f70*/  FADD2 R8, R8.F32x2.HI_LO, R40.F32x2.HI_LO ;  /* 0x000000280808724b */ /* 0x000fc60000000000 */
[----:B------:R-:W-:-:S04]  /*16f80*/  FADD2 R10, R10.F32x2.HI_LO, R64.F32x2.HI_LO ;  /* 0x000000400a0a724b */ /* 0x000fc80000000000 */
[----:B------:R-:W-:Y:S01]  /*16f90*/  FADD2 R10, R10.F32x2.HI_LO, R62.F32x2.HI_LO ;  /* 0x0000003e0a0a724b */ /* 0x000fe20000000000 */
[----:B------:R-:W-:Y:S01]  /*16fa0*/  FSEL R76, R89, R22, P3 ;  /* 0x00000016594c7208 */ /* 0x000fe20001800000 */
[----:B---3--:R3:W-:Y:S01]  /*16fb0*/  SYNCS.ARRIVE.TRANS64.RED.ART0 RZ, [R0+URZ], R2 ;  /* 0x0000000200ff79a7 */ /* 0x0087e200085004ff */
[----:B------:R-:W4:Y:S01]  /*16fc0*/  SYNCS.PHASECHK.TRANS64.TRYWAIT P1, [R70+URZ+0x80], R12 ;  /* 0x0000800c460075a7 */ /* 0x000f2200080211ff */
[----:B---3--:R-:W2:Y:S01]  /*16fd0*/  LDC R0, c[0x0][0x380] ;  /* 0x0000e000ff007b82 */ /* 0x008ea20000000800 */
[----:B------:R-:W-:-:S04]  /*16fe0*/  FADD2 R2, R50.F32x2.HI_LO, R28.F32x2.HI_LO ;  /* 0x0000001c3202724b */ /* 0x000fc80000000000 */
[----:B------:R-:W-:Y:S02]  /*16ff0*/  FADD2 R4, R2.F32x2.HI_LO, R44.F32x2.HI_LO ;  /* 0x0000002c0204724b */ /* 0x000fe40000000000 */
[----:B------:R-:W-:Y:S02]  /*17000*/  FADD2 R2, R6.F32x2.HI_LO, R42.F32x2.HI_LO ;  /* 0x0000002a0602724b */ /* 0x000fe40000000000 */
[----:B------:R-:W-:Y:S02]  /*17010*/  FADD2 R6, R4.F32x2.HI_LO, R38.F32x2.HI_LO ;  /* 0x000000260406724b */ /* 0x000fe40000000000 */
[----:B------:R-:W-:Y:S02]  /*17020*/  FADD2 R4, R2.F32x2.HI_LO, R36.F32x2.HI_LO ;  /* 0x000000240204724b */ /* 0x000fe40000000000 */
[----:B------:R-:W-:Y:S02]  /*17030*/  FADD2 R2, R8.F32x2.HI_LO, R34.F32x2.HI_LO ;  /* 0x000000220802724b */ /* 0x000fe40000000000 */
[----:B------:R-:W-:-:S02]  /*17040*/  FADD2 R8, R10.F32x2.HI_LO, R60.F32x2.HI_LO ;  /* 0x0000003c0a08724b */ /* 0x000fc40000000000 */
[----:B------:R-:W-:Y:S01]  /*17050*/  FADD2 R90, R2.F32x2.HI_LO, R26.F32x2.HI_LO ;  /* 0x0000001a025a724b */ /* 0x000fe20000000000 */
[----:B------:R-:W-:Y:S01]  /*17060*/  VIADDMNMX R2, R106, 0xfffffffd, RZ, !PT ;  /* 0xfffffffd6a027846 */ /* 0x000fe200078001ff */
[----:B------:R-:W-:Y:S01]  /*17070*/  FADD2 R6, R6.F32x2.HI_LO, R32.F32x2.HI_LO ;  /* 0x000000200606724b */ /* 0x000fe20000000000 */
[----:B--2---:R-:W-:Y:S01]  /*17080*/  IADD3 R0, PT, PT, R16, R13, -R0 ;  /* 0x0000000d10007210 */ /* 0x004fe20007ffe800 */
[----:B------:R-:W-:Y:S02]  /*17090*/  FADD2 R78, R4.F32x2.HI_LO, R30.F32x2.HI_LO ;  /* 0x0000001e044e724b */ /* 0x000fe40000000000 */
[----:B------:R-:W-:Y:S02]  /*170a0*/  FADD2 R144, R8.F32x2.HI_LO, R56.F32x2.HI_LO ;  /* 0x000000380890724b */ /* 0x000fe40000000000 */
[----:B------:R-:W-:Y:S02]  /*170b0*/  FADD2 R142, R6.F32x2.HI_LO, R24.F32x2.HI_LO ;  /* 0x00000018068e724b */ /* 0x000fe40000000000 */
[----:B------:R-:W-:Y:S01]  /*170c0*/  IMAD R0, R2, -0x80, R0 ;  /* 0xffffff8002007824 */ /* 0x000fe200078e0200 */
[----:B-1--4-:R-:W-:Y:S06]  /*170d0*/  @!P1 BRA `(.L_x_164) ;  /* 0x000000d000e49947 */ /* 0x012fec0003800000 */
.L_x_385:
[----:B------:R-:W2:Y:S01]  /*170e0*/  S2R R4, SR_TID.X ;  /* 0x0000000000047919 */ /* 0x000ea20000002100 */
[----:B------:R-:W-:Y:S01]  /*170f0*/  VIADD R0, R0, 0x1 ;  /* 0x0000000100007836 */ /* 0x000fe20000000000 */
[----:B------:R-:W-:-:S04]  /*17100*/  LOP3.LUT R52, R14, 0x40, RZ, 0xc0, !PT ;  /* 0x000000400e347812 */ /* 0x000fc800078ec0ff */
[C---:B------:R-:W-:Y:S02]  /*17110*/  ISETP.GE.AND P3, PT, R52.reuse, R0, PT ;  /* 0x000000003400720c */ /* 0x040fe40003f66270 */
[C---:B------:R-:W-:Y:S02]  /*17120*/  LOP3.LUT R164, R52.reuse, 0x1, RZ, 0xfc, !PT ;  /* 0x0000000134a47812 */ /* 0x040fe400078efcff */
[C---:B------:R-:W-:Y:S02]  /*17130*/  LOP3.LUT R163, R52.reuse, 0x2, RZ, 0xfc, !PT ;  /* 0x0000000234a37812 */ /* 0x040fe400078efcff */
[C---:B------:R-:W-:Y:S02]  /*17140*/  LOP3.LUT R162, R52.reuse, 0x3, RZ, 0xfc, !PT ;  /* 0x0000000334a27812 */ /* 0x040fe400078efcff */
[C---:B------:R-:W-:Y:S02]  /*17150*/  LOP3.LUT R161, R52.reuse, 0x4, RZ, 0xfc, !PT ;  /* 0x0000000434a17812 */ /* 0x040fe400078efcff */
[----:B------:R-:W-:-:S02]  /*17160*/  LOP3.LUT R165, R52, 0x5, RZ, 0xfc, !PT ;  /* 0x0000000534a57812 */ /* 0x000fc400078efcff */
[C---:B------:R-:W-:Y:S02]  /*17170*/  LOP3.LUT R18, R52.reuse, 0x6, RZ, 0xfc, !PT ;  /* 0x0000000634127812 */ /* 0x040fe400078efcff */
[C---:B------:R-:W-:Y:S02]  /*17180*/  LOP3.LUT R17, R52.reuse, 0x7, RZ, 0xfc, !PT ;  /* 0x0000000734117812 */ /* 0x040fe400078efcff */
[C---:B------:R-:W-:Y:S01]  /*17190*/  LOP3.LUT R16, R52.reuse, 0x8, RZ, 0xfc, !PT ;  /* 0x0000000834107812 */ /* 0x040fe200078efcff */
[----:B------:R-:W-:Y:S01]  /*171a0*/  STL [R1], R18 ;  /* 0x0000001201007387 */ /* 0x000fe20000100800 */
[C---:B------:R-:W-:Y:S02]  /*171b0*/  LOP3.LUT R15, R52.reuse, 0x9, RZ, 0xfc, !PT ;  /* 0x00000009340f7812 */ /* 0x040fe400078efcff */
[----:B------:R-:W-:Y:S01]  /*171c0*/  LOP3.LUT R14, R52, 0xa, RZ, 0xfc, !PT ;  /* 0x0000000a340e7812 */ /* 0x000fe200078efcff */
[----:B------:R-:W-:Y:S01]  /*171d0*/  STL [R1+0x4], R17 ;  /* 0x0000041101007387 */ /* 0x000fe20000100800 */
[----:B------:R-:W-:-:S02]  /*171e0*/  ISETP.GE.AND P1, PT, R164, R0, PT ;  /* 0x00000000a400720c */ /* 0x000fc40003f26270 */
[-C--:B------:R-:W-:Y:S01]  /*171f0*/  ISETP.GE.AND P2, PT, R163, R0.reuse, PT ;  /* 0x00000000a300720c */ /* 0x080fe20003f46270 */
[----:B------:R-:W-:Y:S01]  /*17200*/  STL [R1+0x8], R16 ;  /* 0x0000081001007387 */ /* 0x000fe20000100800 */
[C---:B--2---:R-:W-:Y:S01]  /*17210*/  IMAD.U32 R5, R4.reuse, 0x10000, RZ ;  /* 0x0001000004057824 */ /* 0x044fe200078e00ff */
[----:B------:R-:W-:Y:S02]  /*17220*/  LOP3.LUT R4, R4, 0x40, RZ, 0xc0, !PT ;  /* 0x0000004004047812 */ /* 0x000fe400078ec0ff */
[-C--:B------:R-:W-:Y:S01]  /*17230*/  ISETP.GE.AND P5, PT, R162, R0.reuse, PT ;  /* 0x00000000a200720c */ /* 0x080fe20003fa6270 */
[----:B------:R-:W-:Y:S01]  /*17240*/  STL [R1+0xc], R15 ;  /* 0x00000c0f01007387 */ /* 0x000fe20000100800 */
[----:B------:R-:W-:Y:S02]  /*17250*/  LOP3.LUT R5, R5, 0x200000, RZ, 0xc0, !PT ;  /* 0x0020000005057812 */ /* 0x000fe400078ec0ff */
[----:B------:R-:W-:Y:S01]  /*17260*/  SHF.R.U32.HI R4, RZ, 0x6, R4 ;  /* 0x00000006ff047819 */ /* 0x000fe20000011604 */
[----:B------:R-:W-:Y:S01]  /*17270*/  STL [R1+0x10], R14 ;  /* 0x0000100e01007387 */ /* 0x000fe20000100800 */
[----:B------:R-:W-:-:S02]  /*17280*/  ISETP.GE.AND P4, PT, R161, R0, PT ;  /* 0x00000000a100720c */ /* 0x000fc40003f86270 */
[----:B------:R-:W-:Y:S01]  /*17290*/  LOP3.LUT R13, R52, 0xb, RZ, 0xfc, !PT ;  /* 0x0000000b340d7812 */ /* 0x000fe200078efcff */
[----:B------:R-:W-:Y:S01]  /*172a0*/  IMAD R4, R4, 0x400000, R5 ;  /* 0x0040000004047824 */ /* 0x000fe200078e0205 */
[C---:B------:R-:W-:Y:S02]  /*172b0*/  LOP3.LUT R12, R52.reuse, 0xc, RZ, 0xfc, !PT ;  /* 0x0000000c340c7812 */ /* 0x040fe400078efcff */
[----:B------:R-:W-:Y:S01]  /*172c0*/  LOP3.LUT R11, R52, 0xd, RZ, 0xfc, !PT ;  /* 0x0000000d340b7812 */ /* 0x000fe200078efcff */
[----:B------:R-:W-:Y:S01]  /*172d0*/  STL [R1+0x14], R13 ;  /* 0x0000140d01007387 */ /* 0x000fe20000100800 */
[C---:B------:R-:W-:Y:S02]  /*172e0*/  R2UR UR5, R4.reuse ;  /* 0x00000000040572ca */ /* 0x040fe400000e0000 */
[----:B------:R-:W-:Y:S01]  /*172f0*/  R2UR UR4, R4 ;  /* 0x00000000040472ca */ /* 0x000fe200000e0000 */
[----:B------:R-:W-:Y:S01]  /*17300*/  STL [R1+0x1c], R12 ;  /* 0x00001c0c01007387 */ /* 0x000fe20000100800 */
[----:B------:R-:W-:-:S02]  /*17310*/  LOP3.LUT R10, R52, 0xe, RZ, 0xfc, !PT ;  /* 0x0000000e340a7812 */ /* 0x000fc400078efcff */
[C---:B------:R-:W-:Y:S01]  /*17320*/  LOP3.LUT R9, R52.reuse, 0xf, RZ, 0xfc, !PT ;  /* 0x0000000f34097812 */ /* 0x040fe200078efcff */
[----:B------:R-:W-:Y:S01]  /*17330*/  STL [R1+0x24], R11 ;  /* 0x0000240b01007387 */ /* 0x000fe20000100800 */
[C---:B------:R-:W-:Y:S02]  /*17340*/  LOP3.LUT R8, R52.reuse, 0x10, RZ, 0xfc, !PT ;  /* 0x0000001034087812 */ /* 0x040fe400078efcff */
[C---:B------:R-:W-:Y:S01]  /*17350*/  LOP3.LUT R7, R52.reuse, 0x11, RZ, 0xfc, !PT ;  /* 0x0000001134077812 */ /* 0x040fe200078efcff */
[----:B------:R-:W-:Y:S01]  /*17360*/  STL [R1+0x2c], R10 ;  /* 0x00002c0a01007387 */ /* 0x000fe20000100800 */
[C---:B------:R-:W-:Y:S02]  /*17370*/  LOP3.LUT R6, R52.reuse, 0x12, RZ, 0xfc, !PT ;  /* 0x0000001234067812 */ /* 0x040fe400078efcff */
[C---:B------:R-:W-:Y:S01]  /*17380*/  LOP3.LUT R5, R52.reuse, 0x13, RZ, 0xfc, !PT ;  /* 0x0000001334057812 */ /* 0x040fe200078efcff */
[----:B------:R-:W2:Y:S01]  /*17390*/  LDTM.x32 R20, tmem[UR5] ;  /* 0x00000005001479ee */ /* 0x000ea200082c0000 */
        /* <DEDUP_REMOVED lines=16> */
[----:B------:R-:W-:Y:S02]  /*174a0*/  LOP3.LUT R85, R52, 0x1e, RZ, 0xfc, !PT ;  /* 0x0000001e34557812 */ /* 0x000fe400078efcff */
[----:B--2---:R-:W-:Y:S01]  /*174b0*/  SEL R68, R20, 0xff800000, !P3 ;  /* 0xff80000014447807 */ /* 0x004fe20005800000 */
[----:B------:R-:W-:Y:S01]  /*174c0*/  STL [R1+0x48], R100 ;  /* 0x0000486401007387 */ /* 0x000fe20000100800 */
[----:B------:R-:W-:-:S02]  /*174d0*/  ISETP.GE.AND P3, PT, R165, R0, PT ;  /* 0x00000000a500720c */ /* 0x000fc40003f66270 */
[----:B------:R-:W-:Y:S01]  /*174e0*/  SEL R69, R21, 0xff800000, !P1 ;  /* 0xff80000015457807 */ /* 0x000fe20004800000 */
[----:B------:R-:W-:Y:S01]  /*174f0*/  STL [R1+0x4c], R99 ;  /* 0x00004c6301007387 */ /* 0x000fe20000100800 */
[----:B------:R-:W-:Y:S02]  /*17500*/  SEL R66, R22, 0xff800000, !P2 ;  /* 0xff80000016427807 */ /* 0x000fe40005000000 */
[----:B------:R-:W-:Y:S01]  /*17510*/  SEL R67, R23, 0xff800000, !P5 ;  /* 0xff80000017437807 */ /* 0x000fe20006800000 */
[----:B------:R-:W-:Y:S01]  /*17520*/  STL [R1+0x54], R98 ;  /* 0x0000546201007387 */ /* 0x000fe20000100800 */
[----:B------:R-:W-:Y:S02]  /*17530*/  SEL R64, R24, 0xff800000, !P4 ;  /* 0xff80000018407807 */ /* 0x000fe40006000000 */
[----:B------:R-:W-:Y:S01]  /*17540*/  SEL R65, R25, 0xff800000, !P3 ;  /* 0xff80000019417807 */ /* 0x000fe20005800000 */
[----:B------:R-:W-:Y:S01]  /*17550*/  STL [R1+0x58], R97 ;  /* 0x0000586101007387 */ /* 0x000fe20000100800 */
[----:B------:R-:W-:-:S02]  /*17560*/  ISETP.GE.AND P1, PT, R18, R0, PT ;  /* 0x000000001200720c */ /* 0x000fc40003f26270 */
[-C--:B------:R-:W-:Y:S01]  /*17570*/  ISETP.GE.AND P2, PT, R17, R0.reuse, PT ;  /* 0x000000001100720c */ /* 0x080fe20003f46270 */
[----:B------:R-:W-:Y:S01]  /*17580*/  STL [R1+0x94], R96 ;  /* 0x0000946001007387 */ /* 0x000fe20000100800 */
[-C--:B------:R-:W-:Y:S02]  /*17590*/  ISETP.GE.AND P5, PT, R16, R0.reuse, PT ;  /* 0x000000001000720c */ /* 0x080fe40003fa6270 */
[-C--:B------:R-:W-:Y:S01]  /*175a0*/  ISETP.GE.AND P4, PT, R15, R0.reuse, PT ;  /* 0x000000000f00720c */ /* 0x080fe20003f86270 */
[----:B------:R-:W-:Y:S01]  /*175b0*/  STL [R1+0x9c], R95 ;  /* 0x00009c5f01007387 */ /* 0x000fe20000100800 */
[----:B------:R-:W-:Y:S02]  /*175c0*/  ISETP.GE.AND P3, PT, R14, R0, PT ;  /* 0x000000000e00720c */ /* 0x000fe40003f66270 */
[----:B------:R-:W-:Y:S01]  /*175d0*/  SEL R62, R26, 0xff800000, !P1 ;  /* 0xff8000001a3e7807 */ /* 0x000fe20004800000 */
[----:B------:R-:W-:Y:S01]  /*175e0*/  STL [R1+0xa4], R94 ;  /* 0x0000a45e01007387 */ /* 0x000fe20000100800 */
[----:B------:R-:W-:-:S02]  /*175f0*/  SEL R63, R27, 0xff800000, !P2 ;  /* 0xff8000001b3f7807 */ /* 0x000fc40005000000 */
[----:B------:R-:W-:Y:S01]  /*17600*/  SEL R60, R28, 0xff800000, !P5 ;  /* 0xff8000001c3c7807 */ /* 0x000fe20006800000 */
[----:B------:R-:W-:Y:S01]  /*17610*/  STL [R1+0xac], R93 ;  /* 0x0000ac5d01007387 */ /* 0x000fe20000100800 */
[----:B------:R-:W-:Y:S02]  /*17620*/  SEL R61, R29, 0xff800000, !P4 ;  /* 0xff8000001d3d7807 */ /* 0x000fe40006000000 */
[----:B------:R-:W-:Y:S01]  /*17630*/  SEL R58, R30, 0xff800000, !P3 ;  /* 0xff8000001e3a7807 */ /* 0x000fe20005800000 */
[----:B------:R-:W-:Y:S01]  /*17640*/  STL [R1+0xb0], R92 ;  /* 0x0000b05c01007387 */ /* 0x000fe20000100800 */
[-C--:B------:R-:W-:Y:S02]  /*17650*/  ISETP.GE.AND P1, PT, R13, R0.reuse, PT ;  /* 0x000000000d00720c */ /* 0x080fe40003f26270 */
[-C--:B------:R-:W-:Y:S01]  /*17660*/  ISETP.GE.AND P2, PT, R12, R0.reuse, PT ;  /* 0x000000000c00720c */ /* 0x080fe20003f46270 */
[----:B------:R-:W-:Y:S01]  /*17670*/  STL [R1+0xb4], R85 ;  /* 0x0000b45501007387 */ /* 0x000fe20000100800 */
[----:B------:R-:W-:-:S02]  /*17680*/  ISETP.GE.AND P5, PT, R11, R0, PT ;  /* 0x000000000b00720c */ /* 0x000fc40003fa6270 */
[-C--:B------:R-:W-:Y:S02]  /*17690*/  ISETP.GE.AND P4, PT, R10, R0.reuse, PT ;  /* 0x000000000a00720c */ /* 0x080fe40003f86270 */
[----:B------:R-:W-:Y:S02]  /*176a0*/  ISETP.GE.AND P3, PT, R9, R0, PT ;  /* 0x000000000900720c */ /* 0x000fe40003f66270 */
[----:B------:R-:W-:Y:S02]  /*176b0*/  SEL R59, R31, 0xff800000, !P1 ;  /* 0xff8000001f3b7807 */ /* 0x000fe40004800000 */
[----:B------:R-:W-:Y:S02]  /*176c0*/  SEL R56, R32, 0xff800000, !P2 ;  /* 0xff80000020387807 */ /* 0x000fe40005000000 */
[----:B------:R-:W-:Y:S02]  /*176d0*/  SEL R57, R33, 0xff800000, !P5 ;  /* 0xff80000021397807 */ /* 0x000fe40006800000 */
[----:B------:R-:W-:-:S02]  /*176e0*/  SEL R54, R34, 0xff800000, !P4 ;  /* 0xff80000022367807 */ /* 0x000fc40006000000 */
[----:B------:R-:W-:Y:S02]  /*176f0*/  SEL R55, R35, 0xff800000, !P3 ;  /* 0xff80000023377807 */ /* 0x000fe40005800000 */
[-C--:B------:R-:W-:Y:S02]  /*17700*/  ISETP.GE.AND P1, PT, R8, R0.reuse, PT ;  /* 0x000000000800720c */ /* 0x080fe40003f26270 */
[-C--:B------:R-:W-:Y:S02]  /*17710*/  ISETP.GE.AND P2, PT, R7, R0.reuse, PT ;  /* 0x000000000700720c */ /* 0x080fe40003f46270 */
[-C--:B------:R-:W-:Y:S02]  /*17720*/  ISETP.GE.AND P5, PT, R6, R0.reuse, PT ;  /* 0x000000000600720c */ /* 0x080fe40003fa6270 */
[-C--:B------:R-:W-:Y:S02]  /*17730*/  ISETP.GE.AND P4, PT, R5, R0.reuse, PT ;  /* 0x000000000500720c */ /* 0x080fe40003f86270 */
[----:B------:R-:W-:-:S02]  /*17740*/  ISETP.GE.AND P3, PT, R4, R0, PT ;  /* 0x000000000400720c */ /* 0x000fc40003f66270 */
[----:B---3--:R-:W2:Y:S01]  /*17750*/  LDTM.x32 R4, tmem[UR4+0x20] ;  /* 0x00002004000479ee */ /* 0x008ea200082c0000 */
[C---:B------:R-:W-:Y:S01]  /*17760*/  LOP3.LUT R89, R52.reuse, 0x20, RZ, 0xfc, !PT ;  /* 0x0000002034597812 */ /* 0x040fe200078efcff */
[----:B------:R-:W-:Y:S01]  /*17770*/  NOP ;  /* 0x0000000000007918 */ /* 0x000fe20000000000 */
[C---:B------:R-:W-:Y:S02]  /*17780*/  LOP3.LUT R53, R52.reuse, 0x1f, RZ, 0xfc, !PT ;  /* 0x0000001f34357812 */ /* 0x040fe400078efcff */
[C---:B------:R-:W-:Y:S01]  /*17790*/  LOP3.LUT R87, R52.reuse, 0x21, RZ, 0xfc, !PT ;  /* 0x0000002134577812 */ /* 0x040fe200078efcff */
[----:B------:R-:W-:Y:S01]  /*177a0*/  STL [R1+0x5c], R89 ;  /* 0x00005c5901007387 */ /* 0x000fe20000100800 */
[C---:B------:R-:W-:Y:S02]  /*177b0*/  LOP3.LUT R74, R52.reuse, 0x22, RZ, 0xfc, !PT ;  /* 0x00000022344a7812 */ /* 0x040fe400078efcff */
[C---:B------:R-:W-:Y:S01]  /*177c0*/  LOP3.LUT R75, R52.reuse, 0x23, RZ, 0xfc, !PT ;  /* 0x00000023344b7812 */ /* 0x040fe200078efcff */
[----:B------:R-:W-:Y:S01]  /*177d0*/  STL [R1+0xb8], R53 ;  /* 0x0000b83501007387 */ /* 0x000fe20000100800 */
[----:B------:R-:W-:-:S02]  /*177e0*/  LOP3.LUT R72, R52, 0x28, RZ, 0xfc, !PT ;  /* 0x0000002834487812 */ /* 0x000fc400078efcff */
[----:B------:R-:W-:Y:S01]  /*177f0*/  LOP3.LUT R73, R52, 0x29, RZ, 0xfc, !PT ;  /* 0x0000002934497812 */ /* 0x000fe200078efcff */
[----:B------:R-:W-:Y:S01]  /*17800*/  STL [R1+0x60], R87 ;  /* 0x0000605701007387 */ /* 0x000fe20000100800 */
[----:B------:R-:W-:Y:S02]  /*17810*/  SEL R36, R36, 0xff800000, !P1 ;  /* 0xff80000024247807 */ /* 0x000fe40004800000 */
[----:B------:R-:W-:Y:S01]  /*17820*/  LOP3.LUT R80, R52, 0x2a, RZ, 0xfc, !PT ;  /* 0x0000002a34507812 */ /* 0x000fe200078efcff */
[----:B------:R2:W-:Y:S01]  /*17830*/  STL [R1+0x64], R74 ;  /* 0x0000644a01007387 */ /* 0x0005e20000100800 */
[----:B------:R-:W-:Y:S02]  /*17840*/  ISETP.GE.AND P1, PT, R100, R0, PT ;  /* 0x000000006400720c */ /* 0x000fe40003f26270 */
[----:B------:R-:W-:Y:S01]  /*17850*/  SEL R37, R37, 0xff800000, !P2 ;  /* 0xff80000025257807 */ /* 0x000fe20005000000 */
[----:B------:R3:W-:Y:S01]  /*17860*/  STL [R1+0x68], R75 ;  /* 0x0000684b01007387 */ /* 0x0007e20000100800 */
[----:B------:R-:W-:-:S02]  /*17870*/  LOP3.LUT R81, R52, 0x2b, RZ, 0xfc, !PT ;  /* 0x0000002b34517812 */ /* 0x000fc400078efcff */
[-C--:B------:R-:W-:Y:S01]  /*17880*/  ISETP.GE.AND P2, PT, R99, R0.reuse, PT ;  /* 0x000000006300720c */ /* 0x080fe20003f46270 */
[----:B------:R4:W-:Y:S01]  /*17890*/  STL [R1+0x6c], R72 ;  /* 0x00006c4801007387 */ /* 0x0009e20000100800 */
[----:B------:R-:W-:Y:S02]  /*178a0*/  LOP3.LUT R84, R52, 0x30, RZ, 0xfc, !PT ;  /* 0x0000003034547812 */ /* 0x000fe400078efcff */
[----:B------:R-:W-:Y:S01]  /*178b0*/  SEL R40, R40, 0xff800000, !P3 ;  /* 0xff80000028287807 */ /* 0x000fe20005800000 */
[----:B------:R5:W-:Y:S01]  /*178c0*/  STL [R1+0x70], R73 ;  /* 0x0000704901007387 */ /* 0x000be20000100800 */
[----:B-1----:R-:W-:Y:S02]  /*178d0*/  LOP3.LUT R3, R52, 0x31, RZ, 0xfc, !PT ;  /* 0x0000003134037812 */ /* 0x002fe400078efcff */
[----:B------:R-:W-:Y:S01]  /*178e0*/  ISETP.GE.AND P3, PT, R96, R0, PT ;  /* 0x000000006000720c */ /* 0x000fe20003f66270 */
[----:B------:R1:W-:Y:S01]  /*178f0*/  STL [R1+0x74], R80 ;  /* 0x0000745001007387 */ /* 0x0003e20000100800 */
[----:B------:R-:W-:-:S02]  /*17900*/  LOP3.LUT R2, R52, 0x32, RZ, 0xfc, !PT ;  /* 0x0000003234027812 */ /* 0x000fc400078efcff */
[----:B------:R-:W-:Y:S01]  /*17910*/  SEL R41, R41, 0xff800000, !P1 ;  /* 0xff80000029297807 */ /* 0x000fe20004800000 */
[----:B------:R1:W-:Y:S01]  /*17920*/  STL [R1+0x78], R81 ;  /* 0x0000785101007387 */ /* 0x0003e20000100800 */
[----:B------:R-:W-:Y:S02]  /*17930*/  LOP3.LUT R86, R52, 0x33, RZ, 0xfc, !PT ;  /* 0x0000003334567812 */ /* 0x000fe400078efcff */
[-C--:B------:R-:W-:Y:S01]  /*17940*/  ISETP.GE.AND P1, PT, R95, R0.reuse, PT ;  /* 0x000000005f00720c */ /* 0x080fe20003f26270 */
[----:B------:R1:W-:Y:S01]  /*17950*/  STL [R1+0x7c], R84 ;  /* 0x00007c5401007387 */ /* 0x0003e20000100800 */
[----:B------:R-:W-:Y:S02]  /*17960*/  SEL R42, R42, 0xff800000, !P2 ;  /* 0xff8000002a2a7807 */ /* 0x000fe40005000000 */
[----:B------:R-:W-:Y:S01]  /*17970*/  LOP3.LUT R83, R52, 0x38, RZ, 0xfc, !PT ;  /* 0x0000003834537812 */ /* 0x000fe200078efcff */
[----:B------:R1:W-:Y:S01]  /*17980*/  STL [R1+0x80], R3 ;  /* 0x0000800301007387 */ /* 0x0003e20000100800 */
[----:B------:R-:W-:-:S02]  /*17990*/  ISETP.GE.AND P2, PT, R94, R0, PT ;  /* 0x000000005e00720c */ /* 0x000fc40003f46270 */
[C---:B------:R-:W-:Y:S01]  /*179a0*/  LOP3.LUT R82, R52.reuse, 0x39, RZ, 0xfc, !PT ;  /* 0x0000003934527812 */ /* 0x040fe200078efcff */
[----:B------:R1:W-:Y:S01]  /*179b0*/  STL [R1+0x84], R2 ;  /* 0x0000840201007387 */ /* 0x0003e20000100800 */
[----:B------:R-:W-:Y:S02]  /*179c0*/  SEL R45, R45, 0xff800000, !P3 ;  /* 0xff8000002d2d7807 */ /* 0x000fe40005800000 */
[C---:B------:R-:W-:Y:S01]  /*179d0*/  LOP3.LUT R77, R52.reuse, 0x3a, RZ, 0xfc, !PT ;  /* 0x0000003a344d7812 */ /* 0x040fe200078efcff */
[----:B------:R-:W-:Y:S01]  /*179e0*/  STL [R1+0x88], R86 ;  /* 0x0000885601007387 */ /* 0x000fe20000100800 */
[----:B------:R-:W-:Y:S02]  /*179f0*/  ISETP.GE.AND P3, PT, R89, R0, PT ;  /* 0x000000005900720c */ /* 0x000fe40003f66270 */
[----:B------:R-:W-:Y:S01]  /*17a00*/  LOP3.LUT R71, R52, 0x3b, RZ, 0xfc, !PT ;  /* 0x0000003b34477812 */ /* 0x000fe200078efcff */
[----:B------:R-:W-:Y:S01]  /*17a10*/  STL [R1+0x90], R83 ;  /* 0x0000905301007387 */ /* 0x000fe20000100800 */
[----:B------:R-:W-:-:S02]  /*17a20*/  SEL R46, R46, 0xff800000, !P1 ;  /* 0xff8000002e2e7807 */ /* 0x000fc40004800000 */
[-C--:B------:R-:W-:Y:S01]  /*17a30*/  ISETP.GE.AND P1, PT, R87, R0.reuse, PT ;  /* 0x000000005700720c */ /* 0x080fe20003f26270 */
[----:B------:R-:W-:Y:S01]  /*17a40*/  STL [R1+0x98], R82 ;  /* 0x0000985201007387 */ /* 0x000fe20000100800 */
[----:B------:R-:W-:Y:S02]  /*17a50*/  SEL R47, R47, 0xff800000, !P2 ;  /* 0xff8000002f2f7807 */ /* 0x000fe40005000000 */
[-C--:B------:R-:W-:Y:S01]  /*17a60*/  ISETP.GE.AND P2, PT, R74, R0.reuse, PT ;  /* 0x000000004a00720c */ /* 0x080fe20003f46270 */
[----:B------:R-:W-:Y:S01]  /*17a70*/  STL [R1+0xa0], R77 ;  /* 0x0000a04d01007387 */ /* 0x000fe20000100800 */
[----:B--2---:R-:W-:Y:S02]  /*17a80*/  SEL R74, R4, 0xff800000, !P3 ;  /* 0xff800000044a7807 */ /* 0x004fe40005800000 */
[----:B------:R-:W-:Y:S01]  /*17a90*/  ISETP.GE.AND P3, PT, R75, R0, PT ;  /* 0x000000004b00720c */ /* 0x000fe20003f66270 */
[----:B------:R-:W-:Y:S01]  /*17aa0*/  STL [R1+0xa8], R71 ;  /* 0x0000a84701007387 */ /* 0x000fe20000100800 */
[----:B---3--:R-:W-:-:S02]  /*17ab0*/  SEL R75, R5, 0xff800000, !P1 ;  /* 0xff800000054b7807 */ /* 0x008fc40004800000 */
[-C--:B------:R-:W-:Y:S01]  /*17ac0*/  ISETP.GE.AND P1, PT, R72, R0.reuse, PT ;  /* 0x000000004800720c */ /* 0x080fe20003f26270 */
[----:B------:R-:W2:Y:S01]  /*17ad0*/  LDL R5, [R1+0xfc] ;  /* 0x0000fc0001057983 */ /* 0x000ea20000100800 */
[----:B----4-:R-:W-:Y:S02]  /*17ae0*/  SEL R72, R6, 0xff800000, !P2 ;  /* 0xff80000006487807 */ /* 0x010fe40005000000 */
[-C--:B------:R-:W-:Y:S02]  /*17af0*/  ISETP.GE.AND P2, PT, R73, R0.reuse, PT ;  /* 0x000000004900720c */ /* 0x080fe40003f46270 */
[----:B-----5:R-:W-:Y:S02]  /*17b00*/  SEL R73, R7, 0xff800000, !P3 ;  /* 0xff80000007497807 */ /* 0x020fe40005800000 */
[----:B------:R-:W-:Y:S02]  /*17b10*/  ISETP.GE.AND P3, PT, R80, R0, PT ;  /* 0x000000005000720c */ /* 0x000fe40003f66270 */
[----:B------:R-:W-:-:S02]  /*17b20*/  SEL R38, R38, 0xff800000, !P5 ;  /* 0xff80000026267807 */ /* 0x000fc40006800000 */
[----:B------:R-:W-:Y:S02]  /*17b30*/  SEL R39, R39, 0xff800000, !P4 ;  /* 0xff80000027277807 */ /* 0x000fe40006000000 */
[C---:B------:R-:W-:Y:S02]  /*17b40*/  LOP3.LUT R121, R52.reuse, 0x24, RZ, 0xfc, !PT ;  /* 0x0000002434797812 */ /* 0x040fe400078efcff */
[C---:B------:R-:W-:Y:S02]  /*17b50*/  LOP3.LUT R146, R52.reuse, 0x25, RZ, 0xfc, !PT ;  /* 0x0000002534927812 */ /* 0x040fe400078efcff */
[C---:B------:R-:W-:Y:S02]  /*17b60*/  LOP3.LUT R147, R52.reuse, 0x26, RZ, 0xfc, !PT ;  /* 0x0000002634937812 */ /* 0x040fe400078efcff */
[C---:B------:R-:W-:Y:S02]  /*17b70*/  LOP3.LUT R148, R52.reuse, 0x27, RZ, 0xfc, !PT ;  /* 0x0000002734947812 */ /* 0x040fe400078efcff */
[----:B------:R-:W-:-:S02]  /*17b80*/  LOP3.LUT R150, R52, 0x2c, RZ, 0xfc, !PT ;  /* 0x0000002c34967812 */ /* 0x000fc400078efcff */
[C---:B------:R-:W-:Y:S02]  /*17b90*/  LOP3.LUT R152, R52.reuse, 0x2d, RZ, 0xfc, !PT ;  /* 0x0000002d34987812 */ /* 0x040fe400078efcff */
        /* <DEDUP_REMOVED lines=9> */
[----:B------:R-:W-:Y:S01]  /*17c30*/  LOP3.LUT R159, R52, 0x3f, RZ, 0xfc, !PT ;  /* 0x0000003f349f7812 */ /* 0x000fe200078efcff */
[----:B------:R-:W3:Y:S01]  /*17c40*/  S2R R4, SR_TID.X ;  /* 0x0000000000047919 */ /* 0x000ee20000002100 */
[----:B-1----:R-:W-:Y:S01]  /*17c50*/  SEL R80, R12, 0xff800000, !P1 ;  /* 0xff8000000c507807 */ /* 0x002fe20004800000 */
[----:B------:R-:W1:Y:S01]  /*17c60*/  LDC R7, c[0x0][0x890] ;  /* 0x00022400ff077b82 */ /* 0x000e620000000800 */
[----:B------:R-:W-:-:S02]  /*17c70*/  ISETP.GE.AND P1, PT, R81, R0, PT ;  /* 0x000000005100720c */ /* 0x000fc40003f26270 */
[----:B------:R-:W-:Y:S02]  /*17c80*/  SEL R81, R13, 0xff800000, !P2 ;  /* 0xff8000000d517807 */ /* 0x000fe40005000000 */
[-C--:B------:R-:W-:Y:S02]  /*17c90*/  ISETP.GE.AND P2, PT, R84, R0.reuse, PT ;  /* 0x000000005400720c */ /* 0x080fe40003f46270 */
[----:B------:R-:W-:Y:S02]  /*17ca0*/  SEL R84, R14, 0xff800000, !P3 ;  /* 0xff8000000e547807 */ /* 0x000fe40005800000 */
[-C--:B------:R-:W-:Y:S02]  /*17cb0*/  ISETP.GE.AND P3, PT, R85, R0.reuse, PT ;  /* 0x000000005500720c */ /* 0x080fe40003f66270 */
[----:B------:R-:W-:Y:S02]  /*17cc0*/  SEL R85, R15, 0xff800000, !P1 ;  /* 0xff8000000f557807 */ /* 0x000fe40004800000 */
[----:B------:R-:W-:-:S02]  /*17cd0*/  ISETP.GE.AND P1, PT, R3, R0, PT ;  /* 0x000000000300720c */ /* 0x000fc40003f26270 */
[-C--:B------:R-:W-:Y:S02]  /*17ce0*/  ISETP.GE.AND P5, PT, R98, R0.reuse, PT ;  /* 0x000000006200720c */ /* 0x080fe40003fa6270 */
[----:B------:R-:W-:Y:S02]  /*17cf0*/  SEL R99, R21, 0xff800000, !P1 ;  /* 0xff80000015637807 */ /* 0x000fe40004800000 */
[-C--:B------:R-:W-:Y:S02]  /*17d00*/  ISETP.GE.AND P1, PT, R86, R0.reuse, PT ;  /* 0x000000005600720c */ /* 0x080fe40003f26270 */
[----:B------:R-:W-:Y:S02]  /*17d10*/  SEL R98, R20, 0xff800000, !P2 ;  /* 0xff80000014627807 */ /* 0x000fe40005000000 */
[----:B------:R-:W-:Y:S02]  /*17d20*/  ISETP.GE.AND P2, PT, R2, R0, PT ;  /* 0x000000000200720c */ /* 0x000fe40003f46270 */
[----:B------:R-:W-:-:S02]  /*17d30*/  FMNMX3 R3, R76, R68, R69, !PT ;  /* 0x000000444c037276 */ /* 0x000fc40007800045 */
[----:B------:R-:W-:Y:S02]  /*17d40*/  FMNMX R2, R66, R67, !PT ;  /* 0x0000004342027209 */ /* 0x000fe40007800000 */
[----:B------:R-:W-:Y:S02]  /*17d50*/  SEL R23, R23, 0xff800000, !P1 ;  /* 0xff80000017177807 */ /* 0x000fe40004800000 */
[-C--:B------:R-:W-:Y:S02]  /*17d60*/  ISETP.GE.AND P1, PT, R82, R0.reuse, PT ;  /* 0x000000005200720c */ /* 0x080fe40003f26270 */
[----:B------:R-:W-:Y:S02]  /*17d70*/  ISETP.GE.AND P4, PT, R97, R0, PT ;  /* 0x000000006100720c */ /* 0x000fe40003f86270 */
[----:B------:R-:W-:Y:S02]  /*17d80*/  FMNMX3 R3, R3, R60, R61, !PT ;  /* 0x0000003c03037276 */ /* 0x000fe4000780003d */
[----:B------:R-:W-:-:S02]  /*17d90*/  FMNMX3 R2, R2, R58, R59, !PT ;  /* 0x0000003a02027276 */ /* 0x000fc4000780003b */
[----:B------:R-:W-:Y:S02]  /*17da0*/  SEL R109, R29, 0xff800000, !P1 ;  /* 0xff8000001d6d7807 */ /* 0x000fe40004800000 */
[----:B------:R-:W-:Y:S02]  /*17db0*/  ISETP.GE.AND P1, PT, R71, R0, PT ;  /* 0x000000004700720c */ /* 0x000fe40003f26270 */
[----:B------:R-:W-:Y:S02]  /*17dc0*/  SEL R44, R44, 0xff800000, !P4 ;  /* 0xff8000002c2c7807 */ /* 0x000fe40006000000 */
[----:B------:R-:W-:Y:S02]  /*17dd0*/  FMNMX3 R3, R3, R36, R37, !PT ;  /* 0x0000002403037276 */ /* 0x000fe40007800025 */
[----:B------:R-:W-:Y:S02]  /*17de0*/  FMNMX3 R2, R2, R38, R39, !PT ;  /* 0x0000002602027276 */ /* 0x000fe40007800027 */
[----:B------:R-:W-:-:S02]  /*17df0*/  SEL R22, R22, 0xff800000, !P2 ;  /* 0xff80000016167807 */ /* 0x000fc40005000000 */
[----:B------:R-:W-:Y:S02]  /*17e00*/  SEL R31, R31, 0xff800000, !P1 ;  /* 0xff8000001f1f7807 */ /* 0x000fe40004800000 */
[----:B------:R-:W-:Y:S02]  /*17e10*/  ISETP.GE.AND P2, PT, R83, R0, PT ;  /* 0x000000005300720c */ /* 0x000fe40003f46270 */
[----:B------:R-:W-:Y:S02]  /*17e20*/  FMNMX3 R3, R3, R44, R45, !PT ;  /* 0x0000002c03037276 */ /* 0x000fe4000780002d */
[----:B------:R-:W-:Y:S02]  /*17e30*/  FMNMX3 R2, R2, R46, R47, !PT ;  /* 0x0000002e02027276 */ /* 0x000fe4000780002f */
[----:B------:R-:W-:Y:S02]  /*17e40*/  ISETP.GE.AND P1, PT, R53, R0, PT ;  /* 0x000000003500720c */ /* 0x000fe40003f26270 */
[----:B------:R-:W-:-:S02]  /*17e50*/  SEL R43, R43, 0xff800000, !P5 ;  /* 0xff8000002b2b7807 */ /* 0x000fc40006800000 */
[----:B------:R-:W-:Y:S02]  /*17e60*/  SEL R108, R28, 0xff800000, !P2 ;  /* 0xff8000001c6c7807 */ /* 0x000fe40005000000 */
[----:B------:R-:W-:Y:S02]  /*17e70*/  FMNMX3 R3, R3, R74, R75, !PT ;  /* 0x0000004a03037276 */ /* 0x000fe4000780004b */
[----:B------:R-:W-:Y:S02]  /*17e80*/  FMNMX3 R2, R2, R72, R73, !PT ;  /* 0x0000004802027276 */ /* 0x000fe40007800049 */
[----:B------:R-:W-:Y:S02]  /*17e90*/  SEL R51, R51, 0xff800000, !P1 ;  /* 0xff80000033337807 */ /* 0x000fe40004800000 */
[-C--:B------:R-:W-:Y:S02]  /*17ea0*/  ISETP.GE.AND P5, PT, R93, R0.reuse, PT ;  /* 0x000000005d00720c */ /* 0x080fe40003fa6270 */
[----:B------:R-:W-:-:S02]  /*17eb0*/  ISETP.GE.AND P4, PT, R92, R0, PT ;  /* 0x000000005c00720c */ /* 0x000fc40003f86270 */
[-C--:B------:R-:W-:Y:S02]  /*17ec0*/  ISETP.GE.AND P2, PT, R77, R0.reuse, PT ;  /* 0x000000004d00720c */ /* 0x080fe40003f46270 */
[----:B------:R-:W-:Y:S02]  /*17ed0*/  ISETP.GE.AND P1, PT, R121, R0, PT ;  /* 0x000000007900720c */ /* 0x000fe40003f26270 */
[----:B------:R-:W-:Y:S02]  /*17ee0*/  FMNMX3 R3, R3, R80, R81, !PT ;  /* 0x0000005003037276 */ /* 0x000fe40007800051 */
[----:B------:R-:W-:Y:S02]  /*17ef0*/  FMNMX3 R2, R2, R84, R85, !PT ;  /* 0x0000005402027276 */ /* 0x000fe40007800055 */
[----:B------:R-:W-:Y:S02]  /*17f00*/  SEL R30, R30, 0xff800000, !P2 ;  /* 0xff8000001e1e7807 */ /* 0x000fe40005000000 */
[----:B------:R-:W-:-:S02]  /*17f10*/  SEL R48, R48, 0xff800000, !P5 ;  /* 0xff80000030307807 */ /* 0x000fc40006800000 */
[----:B------:R-:W-:Y:S02]  /*17f20*/  SEL R49, R49, 0xff800000, !P4 ;  /* 0xff80000031317807 */ /* 0x000fe40006000000 */
[----:B------:R-:W-:Y:S02]  /*17f30*/  SEL R50, R50, 0xff800000, !P3 ;  /* 0xff80000032327807 */ /* 0x000fe40005800000 */
[----:B------:R-:W-:Y:S02]  /*17f40*/  SEL R12, R8, 0xff800000, !P1 ;  /* 0xff800000080c7807 */ /* 0x000fe40004800000 */
[-C--:B------:R-:W-:Y:S02]  /*17f50*/  ISETP.GE.AND P5, PT, R146, R0.reuse, PT ;  /* 0x000000009200720c */ /* 0x080fe40003fa6270 */
        /* <DEDUP_REMOVED lines=15> */
[----:B------:R-:W-:Y:S01]  /*18050*/  ISETP.GE.AND P1, PT, R153, R0, PT ;  /* 0x000000009900720c */ /* 0x000fe20003f26270 */
[----:B------:R-:W4:Y:S01]  /*18060*/  S2R R53, SR_TID.X ;  /* 0x0000000000357919 */ /* 0x000f220000002100 */
[----:B------:R-:W-:Y:S02]  /*18070*/  FMNMX3 R3, R3, R108, R109, !PT ;  /* 0x0000006c03037276 */ /* 0x000fe4000780006d */
[----:B------:R-:W-:Y:S02]  /*18080*/  FMNMX3 R2, R2, R30, R31, !PT ;  /* 0x0000001e02027276 */ /* 0x000fe4000780001f */
[----:B------:R-:W-:Y:S02]  /*18090*/  SEL R18, R18, 0xff800000, !P5 ;  /* 0xff80000012127807 */ /* 0x000fe40006800000 */
[----:B------:R-:W-:-:S02]  /*180a0*/  SEL R19, R19, 0xff800000, !P4 ;  /* 0xff80000013137807 */ /* 0x000fc40006000000 */
[----:B------:R-:W-:Y:S02]  /*180b0*/  SEL R24, R24, 0xff800000, !P3 ;  /* 0xff80000018187807 */ /* 0x000fe40005800000 */
[----:B------:R-:W-:Y:S02]  /*180c0*/  SEL R25, R25, 0xff800000, !P2 ;  /* 0xff80000019197807 */ /* 0x000fe40005000000 */
[----:B------:R-:W-:Y:S02]  /*180d0*/  SEL R26, R26, 0xff800000, !P1 ;  /* 0xff8000001a1a7807 */ /* 0x000fe40004800000 */
[----:B------:R-:W-:Y:S02]  /*180e0*/  FMNMX R3, R3, R2, !PT ;  /* 0x0000000203037209 */ /* 0x000fe40007800000 */
[-C--:B------:R-:W-:Y:S02]  /*180f0*/  ISETP.GE.AND P5, PT, R156, R0.reuse, PT ;  /* 0x000000009c00720c */ /* 0x080fe40003fa6270 */
[----:B------:R-:W-:-:S02]  /*18100*/  ISETP.GE.AND P4, PT, R158, R0, PT ;  /* 0x000000009e00720c */ /* 0x000fc40003f86270 */
[-C--:B------:R-:W-:Y:S02]  /*18110*/  ISETP.GE.AND P3, PT, R160, R0.reuse, PT ;  /* 0x00000000a000720c */ /* 0x080fe40003f66270 */
[-C--:B------:R-:W-:Y:S02]  /*18120*/  ISETP.GE.AND P2, PT, R157, R0.reuse, PT ;  /* 0x000000009d00720c */ /* 0x080fe40003f46270 */
[----:B------:R-:W-:Y:S02]  /*18130*/  ISETP.GE.AND P1, PT, R159, R0, PT ;  /* 0x000000009f00720c */ /* 0x000fe40003f26270 */
[----:B------:R-:W-:Y:S02]  /*18140*/  FMNMX R0, R62, R63, !PT ;  /* 0x0000003f3e007209 */ /* 0x000fe40007800000 */
        /* <DEDUP_REMOVED lines=10> */
[----:B------:R-:W-:Y:S02]  /*181f0*/  FMNMX3 R0, R0, R18, R19, !PT ;  /* 0x0000001200007276 */ /* 0x000fe40007800013 */
[----:B------:R-:W-:Y:S02]  /*18200*/  FMNMX3 R2, R2, R20, R21, !PT ;  /* 0x0000001402027276 */ /* 0x000fe40007800015 */
[----:B------:R-:W-:Y:S02]  /*18210*/  SEL R32, R32, 0xff800000, !P4 ;  /* 0xff80000020207807 */ /* 0x000fe40006000000 */
[----:B------:R-:W-:-:S02]  /*18220*/  SEL R33, R33, 0xff800000, !P3 ;  /* 0xff80000021217807 */ /* 0x000fc40005800000 */
[----:B------:R-:W-:Y:S02]  /*18230*/  SEL R34, R34, 0xff800000, !P2 ;  /* 0xff80000022227807 */ /* 0x000fe40005000000 */
[----:B------:R-:W-:Y:S02]  /*18240*/  SEL R35, R35, 0xff800000, !P1 ;  /* 0xff80000023237807 */ /* 0x000fe40004800000 */
[----:B------:R-:W-:Y:S02]  /*18250*/  FMNMX3 R0, R0, R26, R27, !PT ;  /* 0x0000001a00007276 */ /* 0x000fe4000780001b */
[----:B------:R-:W-:Y:S02]  /*18260*/  FMNMX3 R2, R2, R24, R25, !PT ;  /* 0x0000001802027276 */ /* 0x000fe40007800019 */
[----:B------:R-:W-:Y:S02]  /*18270*/  FMNMX3 R0, R0, R34, R35, !PT ;  /* 0x0000002200007276 */ /* 0x000fe40007800023 */
[----:B----4-:R-:W-:-:S02]  /*18280*/  SHF.R.U32.HI R6, RZ, 0x5, R53 ;  /* 0x00000005ff067819 */ /* 0x010fc40000011635 */
[----:B------:R-:W-:-:S04]  /*18290*/  FMNMX3 R2, R2, R32, R33, !PT ;  /* 0x0000002002027276 */ /* 0x000fc80007800021 */
[----:B------:R-:W-:Y:S01]  /*182a0*/  FMNMX3 R3, R3, R2, R0, !PT ;  /* 0x0000000203037276 */ /* 0x000fe20007800000 */
[----:B------:R-:W-:-:S05]  /*182b0*/  IMAD.SHL.U32 R0, R6, 0x20, RZ ;  /* 0x0000002006007824 */ /* 0x000fca00078e00ff */
[----:B------:R-:W-:-:S04]  /*182c0*/  LOP3.LUT R0, R0, 0x40, RZ, 0xc0, !PT ;  /* 0x0000004000007812 */ /* 0x000fc800078ec0ff */
[----:B---3--:R-:W-:Y:S02]  /*182d0*/  LOP3.LUT R0, R0, 0x3f, R4, 0xf8, !PT ;  /* 0x0000003f00007812 */ /* 0x008fe400078ef804 */
[----:B------:R-:W-:-:S03]  /*182e0*/  LOP3.LUT R4, R4, 0x3f, RZ, 0xc0, !PT ;  /* 0x0000003f04047812 */ /* 0x000fc600078ec0ff */
[--C-:B------:R-:W-:Y:S02]  /*182f0*/  IMAD R0, R0, 0x4, R88.reuse ;  /* 0x0000000400007824 */ /* 0x100fe400078e0258 */
[----:B------:R-:W-:-:S03]  /*18300*/  IMAD R120, R4, 0x4, R88 ;  /* 0x0000000404787824 */ /* 0x000fc600078e0258 */
[----:B------:R-:W-:Y:S04]  /*18310*/  STL [R1+0xc8], R0 ;  /* 0x0000c80001007387 */ /* 0x000fe80000100800 */
[----:B------:R-:W3:Y:S04]  /*18320*/  LDL.LU R4, [R1+0x20] ;  /* 0x0000200001047983 */ /* 0x000ee80000300800 */
[----:B------:R-:W4:Y:S01]  /*18330*/  LDL.LU R6, [R1+0xbc] ;  /* 0x0000bc0001067983 */ /* 0x000f220000300800 */
[----:B------:R-:W-:-:S05]  /*18340*/  VIADD R2, R70, 0x90 ;  /* 0x0000009046027836 */ /* 0x000fca0000000000 */
[----:B--2---:R-:W-:Y:S01]  /*18350*/  PRMT R2, R5, 0x654, R2 ;  /* 0x0000065405027816 */ /* 0x004fe20000000002 */
[----:B------:R-:W-:-:S04]  /*18360*/  IMAD.MOV.U32 R5, RZ, RZ, 0x1 ;  /* 0x00000001ff057424 */ /* 0x000fc800078e00ff */
        /* <DEDUP_REMOVED lines=11> */
[----:B------:R-:W-:-:S04]  /*18420*/  FADD R0, R76, -R3 ;  /* 0x800000034c007221 */ /* 0x000fc80000000000 */
[----:B------:R-:W-:-:S04]  /*18430*/  FMUL R0, R0, R7 ;  /* 0x0000000700007220 */ /* 0x000fc80000400000 */
[C---:B--2---:R-:W-:Y:S01]  /*18440*/  FMUL R2, R0.reuse, 0.5 ;  /* 0x3f00000000027820 */ /* 0x044fe20000400000 */
[C---:B------:R-:W-:Y:S02]  /*18450*/  FSETP.GEU.AND P1, PT, R0.reuse, -126, PT ;  /* 0xc2fc00000000780b */ /* 0x040fe40003f2e000 */
[----:B------:R-:W-:Y:S02]  /*18460*/  FSETP.GE.AND P3, PT, R0, -8, PT ;  /* 0xc10000000000780b */ /* 0x000fe40003f66000 */
[----:B------:R-:W-:Y:S02]  /*18470*/  FSEL R2, R2, R0, !P1 ;  /* 0x0000000002027208 */ /* 0x000fe40004800000 */
[----:B------:R-:W-:Y:S02]  /*18480*/  FSEL R0, R76, R3, P3 ;  /* 0x000000034c007208 */ /* 0x000fe40001800000 */
[----:B------:R1:W2:Y:S03]  /*18490*/  MUFU.EX2 R8, R2 ;  /* 0x0000000200087308 */ /* 0x0002a60000000800 */
[----:B------:R-:W-:-:S04]  /*184a0*/  FFMA R5, -R0, R7, RZ ;  /* 0x0000000700057223 */ /* 0x000fc800000001ff */
[----:B-1----:R-:W-:-:S04]  /*184b0*/  FFMA2 R2, R68.F32x2.HI_LO, R7.F32, R5.F32 ;  /* 0x0000000744027249 */ /* 0x002fc80001200005 */
        /* <DEDUP_REMOVED lines=11> */
[----:B-----5:R-:W-:-:S02]  /*18570*/  FFMA2 R2, R60.F32x2.HI_LO, R7.F32, R5.F32 ;  /* 0x000000073c027249 */ /* 0x020fc40001200005 */
[----:B---3--:R-:W-:-:S04]  /*18580*/  VIADD R4, R4, 0x1 ;  /* 0x0000000104047836 */ /* 0x008fc80000000000 */
[----:B------:R-:W3:Y:S08]  /*18590*/  MUFU.EX2 R114, R2 ;  /* 0x0000000200727308 */ /* 0x000ef00000000800 */
[----:B------:R5:W1:Y:S01]  /*185a0*/  MUFU.EX2 R115, R3 ;  /* 0x0000000300737308 */ /* 0x000a620000000800 */
[----:B------:R-:W-:-:S04]  /*185b0*/  ISETP.NE.AND P2, PT, R4, 0x2, PT ;  /* 0x000000020400780c */ /* 0x000fc80003f45270 */
[----:B------:R-:W-:Y:S01]  /*185c0*/  SEL R0, RZ, 0x1, P2 ;  /* 0x00000001ff007807 */ /* 0x000fe20001000000 */
[----:B-----5:R-:W-:-:S04]  /*185d0*/  FFMA2 R2, R58.F32x2.HI_LO, R7.F32, R5.F32 ;  /* 0x000000073a027249 */ /* 0x020fc80001200005 */
[----:B------:R-:W1:Y:S08]  /*185e0*/  MUFU.EX2 R100, R2 ;  /* 0x0000000200647308 */ /* 0x000e700000000800 */
[----:B------:R5:W1:Y:S01]  /*185f0*/  MUFU.EX2 R101, R3 ;  /* 0x0000000300657308 */ /* 0x000a620000000800 */
[----:B----4-:R-:W-:Y:S02]  /*18600*/  LOP3.LUT R77, R6, R0, RZ, 0x3c, !PT ;  /* 0x00000000064d7212 */ /* 0x010fe400078e3cff */
[----:B------:R-:W-:Y:S01]  /*18610*/  SEL R53, R4, RZ, P2 ;  /* 0x000000ff04357207 */ /* 0x000fe20001000000 */
[----:B-----5:R-:W-:-:S04]  /*18620*/  FFMA2 R2, R56.F32x2.HI_LO, R7.F32, R5.F32 ;  /* 0x0000000738027249 */ /* 0x020fc80001200005 */
[----:B------:R-:W4:Y:S08]  /*18630*/  MUFU.EX2 R96, R2 ;  /* 0x0000000200607308 */ /* 0x000f300000000800 */
[----:B------:R5:W1:Y:S01]  /*18640*/  MUFU.EX2 R97, R3 ;  /* 0x0000000300617308 */ /* 0x000a620000000800 */
[----:B------:R-:W-:Y:S02]  /*18650*/  IMAD R4, R53, 0x8, R88 ;  /* 0x0000000835047824 */ /* 0x000fe400078e0258 */
[----:B------:R-:W-:-:S04]  /*18660*/  IMAD.U32 R6, R77, -0x80000000, RZ ;  /* 0x800000004d067824 */ /* 0x000fc800078e00ff */
[----:B------:R-:W1:Y:S01]  /*18670*/  SYNCS.PHASECHK.TRANS64.TRYWAIT P2, [R4+URZ+0x130], R6 ;  /* 0x00013006040075a7 */ /* 0x000e6200080411ff */
        /* <DEDUP_REMOVED lines=9> */
[----:B------:R-:W-:Y:S02]  /*18710*/  FADD2 R14, R90.F32x2.HI_LO, R102.F32x2.HI_LO ;  /* 0x000000665a0e724b */ /* 0x000fe40000000000 */
[----:B-----5:R-:W-:-:S05]  /*18720*/  FFMA2 R2, R40.F32x2.HI_LO, R7.F32, R5.F32 ;  /* 0x0000000728027249 */ /* 0x020fca0001200005 */
[----:B------:R-:W1:Y:S08]  /*18730*/  MUFU.EX2 R86, R2 ;  /* 0x0000000200567308 */ /* 0x000e700000000800 */
[----:B------:R5:W1:Y:S01]  /*18740*/  MUFU.EX2 R87, R3 ;  /* 0x0000000300577308 */ /* 0x000a620000000800 */
[----:B------:R-:W-:Y:S02]  /*18750*/  FADD2 R118, R78.F32x2.HI_LO, R118.F32x2.HI_LO ;  /* 0x000000764e76724b */ /* 0x000fe40000000000 */
[----:B-----5:R-:W-:-:S05]  /*18760*/  FFMA2 R2, R42.F32x2.HI_LO, R7.F32, R5.F32 ;  /* 0x000000072a027249 */ /* 0x020fca0001200005 */
        /* <DEDUP_REMOVED lines=42> */
[----:B------:R2:W2:Y:S01]  /*18a10*/  MUFU.EX2 R50, R2 ;  /* 0x0000000200327308 */ /* 0x0004a20000000800 */
[----:B-1-34-:R-:W-:Y:S05]  /*18a20*/  @!P2 BRA `(.L_x_165) ;  /* 0x000000b800aca947 */ /* 0x01afea0003800000 */
.L_x_387:
[----:B------:R-:W3:Y:S01]  /*18a30*/  LDL R9, [R1+0xd0] ;  /* 0x0000d00001097983 */ /* 0x000ee20000100800 */
[----:B------:R-:W4:Y:S03]  /*18a40*/  LDC R19, c[0x0][0x890] ;  /* 0x00022400ff137b82 */ /* 0x000f260000000800 */
[----:B--2---:R-:W2:Y:S04]  /*18a50*/  LDL R18, [R1+0xcc] ;  /* 0x0000cc0001127983 */ /* 0x004ea80000100800 */
[----:B------:R-:W2:Y:S01]  /*18a60*/  LDL R17, [R1+0x100] ;  /* 0x0001000001117983 */ /* 0x000ea20000100800 */
[----:B------:R-:W1:Y:S01]  /*18a70*/  S2R R0, SR_TID.X ;  /* 0x0000000000007919 */ /* 0x000e620000002100 */
[----:B------:R-:W-:Y:S01]  /*18a80*/  @!P1 FMUL R8, R8, R8 ;  /* 0x0000000808089220 */ /* 0x000fe20000400000 */
[----:B------:R-:W-:-:S04]  /*18a90*/  IMAD.MOV.U32 R10, RZ, RZ, 0x1 ;  /* 0x00000001ff0a7424 */ /* 0x000fc800078e00ff */
[----:B------:R-:W-:Y:S02]  /*18aa0*/  FSEL R28, R8, 1, !P3 ;  /* 0x3f800000081c7808 */ /* 0x000fe40005800000 */
[----:B-1----:R-:W-:-:S05]  /*18ab0*/  LOP3.LUT R0, R0, 0x3f, RZ, 0xc0, !PT ;  /* 0x0000003f00007812 */ /* 0x002fca00078ec0ff */
[----:B------:R-:W-:-:S04]  /*18ac0*/  @!P6 IMAD R0, R53, 0x40, R0 ;  /* 0x000000403500e824 */ /* 0x000fc800078e0200 */
[----:B------:R-:W-:-:S05]  /*18ad0*/  @!P6 IMAD.U32 R0, R0, 0x4, R88 ;  /* 0x000000040000e824 */ /* 0x000fca00078e0058 */
[----:B------:R2:W-:Y:S01]  /*18ae0*/  @!P6 STS [R0+0x5b8], R28 ;  /* 0x0005b81c0000e388 */ /* 0x0005e20000000800 */
[----:B------:R1:W-:Y:S01]  /*18af0*/  SYNCS.ARRIVE.TRANS64.ART0 RZ, [R4+URZ+0x120], R10 ;  /* 0x0001200a04ff79a7 */ /* 0x0003e200085000ff */
[----:B------:R4:W-:Y:S02]  /*18b00*/  MUFU.EX2 R51, R3 ;  /* 0x0000000300337308 */ /* 0x0009e40000000800 */
[----:B----4-:R-:W-:-:S06]  /*18b10*/  FFMA2 R2, R24.F32x2.HI_LO, R19.F32, R5.F32 ;  /* 0x0000001318027249 */ /* 0x010fcc0001200005 */
[----:B------:R-:W-:Y:S08]  /*18b20*/  MUFU.EX2 R48, R2 ;  /* 0x0000000200307308 */ /* 0x000ff00000000800 */
[----:B------:R4:W-:Y:S01]  /*18b30*/  MUFU.EX2 R49, R3 ;  /* 0x0000000300317308 */ /* 0x0009e20000000800 */
[----:B------:R-:W-:Y:S02]  /*18b40*/  FADD2 R6, R142.F32x2.HI_LO, R132.F32x2.HI_LO ;  /* 0x000000848e06724b */ /* 0x000fe40000000000 */
[----:B----4-:R-:W-:-:S05]  /*18b50*/  FFMA2 R2, R26.F32x2.HI_LO, R19.F32, R5.F32 ;  /* 0x000000131a027249 */ /* 0x010fca0001200005 */
[----:B------:R-:W-:Y:S08]  /*18b60*/  MUFU.EX2 R46, R2 ;  /* 0x00000002002e7308 */ /* 0x000ff00000000800 */
[----:B------:R4:W-:Y:S01]  /*18b70*/  MUFU.EX2 R47, R3 ;  /* 0x00000003002f7308 */ /* 0x0009e20000000800 */
[----:B------:R-:W-:Y:S01]  /*18b80*/  FADD2 R12, R14.F32x2.HI_LO, R130.F32x2.HI_LO ;  /* 0x000000820e0c724b */ /* 0x000fe20000000000 */
[----:B------:R-:W-:Y:S01]  /*18b90*/  FSEL R89, R76, R16, P3 ;  /* 0x000000104c597208 */ /* 0x000fe20001800000 */
[----:B------:R-:W-:Y:S01]  /*18ba0*/  FADD2 R14, R6.F32x2.HI_LO, R126.F32x2.HI_LO ;  /* 0x0000007e060e724b */ /* 0x000fe20000000000 */
[----:B------:R1:W5:Y:S01]  /*18bb0*/  LDL R76, [R1+0x8c] ;  /* 0x00008c00014c7983 */ /* 0x0003620000100800 */
[----:B----4-:R-:W-:-:S04]  /*18bc0*/  FFMA2 R2, R108.F32x2.HI_LO, R19.F32, R5.F32 ;  /* 0x000000136c027249 */ /* 0x010fc80001200005 */
[----:B------:R-:W-:Y:S08]  /*18bd0*/  MUFU.EX2 R56, R2 ;  /* 0x0000000200387308 */ /* 0x000ff00000000800 */
[----:B------:R4:W-:Y:S01]  /*18be0*/  MUFU.EX2 R57, R3 ;  /* 0x0000000300397308 */ /* 0x0009e20000000800 */
[-CC-:B------:R-:W-:Y:S02]  /*18bf0*/  FFMA2 R6, R32.F32x2.HI_LO, R19.reuse.F32, R5.reuse.F32 ;  /* 0x0000001320067249 */ /* 0x180fe40001200005 */
[----:B----4-:R-:W-:-:S05]  /*18c00*/  FFMA2 R2, R30.F32x2.HI_LO, R19.F32, R5.F32 ;  /* 0x000000131e027249 */ /* 0x010fca0001200005 */
[----:B------:R-:W-:Y:S01]  /*18c10*/  MUFU.EX2 R44, R2 ;  /* 0x00000002002c7308 */ /* 0x000fe20000000800 */
[----:B-1----:R-:W-:-:S07]  /*18c20*/  FFMA2 R4, R34.F32x2.HI_LO, R19.F32, R5.F32 ;  /* 0x0000001322047249 */ /* 0x002fce0001200005 */
[----:B------:R1:W-:Y:S01]  /*18c30*/  MUFU.EX2 R45, R3 ;  /* 0x00000003002d7308 */ /* 0x0003e20000000800 */
[----:B------:R-:W-:-:S07]  /*18c40*/  FADD2 R10, R118.F32x2.HI_LO, R128.F32x2.HI_LO ;  /* 0x00000080760a724b */ /* 0x000fce0000000000 */
[----:B------:R-:W-:Y:S01]  /*18c50*/  MUFU.EX2 R30, R6 ;  /* 0x00000006001e7308 */ /* 0x000fe20000000800 */
[----:B------:R-:W-:-:S07]  /*18c60*/  FADD2 R10, R10.F32x2.HI_LO, R124.F32x2.HI_LO ;  /* 0x0000007c0a0a724b */ /* 0x000fce0000000000 */
[----:B------:R4:W-:Y:S01]  /*18c70*/  MUFU.EX2 R31, R7 ;  /* 0x00000007001f7308 */ /* 0x0009e20000000800 */
[----:B------:R-:W-:Y:S02]  /*18c80*/  F2FP.BF16.F32.PACK_AB R23, R69, R68 ;  /* 0x000000444517723e */ /* 0x000fe400000010ff */
[----:B------:R-:W-:Y:S02]  /*18c90*/  F2FP.BF16.F32.PACK_AB R22, R71, R70 ;  /* 0x000000464716723e */ /* 0x000fe400000010ff */
[----:B------:R-:W-:Y:S02]  /*18ca0*/  F2FP.BF16.F32.PACK_AB R21, R79, R78 ;  /* 0x0000004e4f15723e */ /* 0x000fe400000010ff */
[----:B------:R-:W-:Y:S02]  /*18cb0*/  F2FP.BF16.F32.PACK_AB R20, R103, R102 ;  /* 0x000000666714723e */ /* 0x000fe400000010ff */
[----:B------:R-:W-:Y:S02]  /*18cc0*/  F2FP.BF16.F32.PACK_AB R19, R83, R82 ;  /* 0x000000525313723e */ /* 0x000fe400000010ff */
[----:B------:R-:W-:Y:S01]  /*18cd0*/  F2FP.BF16.F32.PACK_AB R16, R105, R104 ;  /* 0x000000686910723e */ /* 0x000fe200000010ff */
[----:B---3--:R-:W-:-:S04]  /*18ce0*/  IMAD.U32 R29, R9, -0x80000000, RZ ;  /* 0x80000000091d7824 */ /* 0x008fc800078e00ff */
[----:B------:R-:W3:Y:S01]  /*18cf0*/  SYNCS.PHASECHK.TRANS64.TRYWAIT P1, [R88+URZ+0xa8], R29 ;  /* 0x0000a81d580075a7 */ /* 0x000ee200080211ff */
[----:B------:R-:W-:Y:S01]  /*18d00*/  FADD2 R8, R144.F32x2.HI_LO, R140.F32x2.HI_LO ;  /* 0x0000008c9008724b */ /* 0x000fe20000000000 */
[----:B--2---:R-:W-:-:S03]  /*18d10*/  IADD3 R0, PT, PT, R17, -R18, -R18 ;  /* 0x8000001211007210 */ /* 0x004fc60007ffe812 */
[----:B------:R-:W-:-:S04]  /*18d20*/  FADD2 R8, R8.F32x2.HI_LO, R138.F32x2.HI_LO ;  /* 0x0000008a0808724b */ /* 0x000fc80000000000 */
[----:B-1----:R-:W-:Y:S02]  /*18d30*/  FADD2 R2, R8.F32x2.HI_LO, R136.F32x2.HI_LO ;  /* 0x000000880802724b */ /* 0x002fe40000000000 */
[----:B------:R-:W-:Y:S02]  /*18d40*/  VIADD R0, R0, 0xfffffffe ;  /* 0xfffffffe00007836 */ /* 0x000fe40000000000 */
[----:B------:R-:W-:-:S03]  /*18d50*/  FADD2 R2, R2.F32x2.HI_LO, R134.F32x2.HI_LO ;  /* 0x000000860202724b */ /* 0x000fc60000000000 */
[----:B------:R1:W-:Y:S01]  /*18d60*/  STL [R1+0xc4], R0 ;  /* 0x0000c40001007387 */ /* 0x0003e20000100800 */
[----:B------:R-:W-:Y:S02]  /*18d70*/  FADD2 R2, R2.F32x2.HI_LO, R14.F32x2.HI_LO ;  /* 0x0000000e0202724b */ /* 0x000fe40000000000 */
[----:B------:R-:W-:Y:S01]  /*18d80*/  MUFU.EX2 R14, R4 ;  /* 0x00000004000e7308 */ /* 0x000fe20000000800 */
[----:B------:R-:W-:-:S07]  /*18d90*/  FADD2 R8, R12.F32x2.HI_LO, R122.F32x2.HI_LO ;  /* 0x0000007a0c08724b */ /* 0x000fce0000000000 */
[----:B------:R2:W1:Y:S01]  /*18da0*/  MUFU.EX2 R15, R5 ;  /* 0x00000005000f7308 */ /* 0x0004620000000800 */
[----:B------:R-:W-:-:S04]  /*18db0*/  FADD2 R8, R10.F32x2.HI_LO, R8.F32x2.HI_LO ;  /* 0x000000080a08724b */ /* 0x000fc80000000000 */
[----:B------:R-:W-:Y:S01]  /*18dc0*/  FADD2 R2, R2.F32x2.HI_LO, R8.F32x2.HI_LO ;  /* 0x000000080202724b */ /* 0x000fe20000000000 */
[----:B------:R-:W-:Y:S02]  /*18dd0*/  F2FP.BF16.F32.PACK_AB R18, R87, R86 ;  /* 0x000000565712723e */ /* 0x000fe400000010ff */
[----:B------:R-:W-:Y:S01]  /*18de0*/  F2FP.BF16.F32.PACK_AB R17, R93, R92 ;  /* 0x0000005c5d11723e */ /* 0x000fe200000010ff */
[----:B------:R-:W-:Y:S01]  /*18df0*/  FADD R12, R2, R3 ;  /* 0x00000003020c7221 */ /* 0x000fe20000000000 */
[----:B------:R-:W-:Y:S02]  /*18e00*/  F2FP.BF16.F32.PACK_AB R11, R95, R94 ;  /* 0x0000005e5f0b723e */ /* 0x000fe400000010ff */
[----:B------:R-:W-:Y:S02]  /*18e10*/  F2FP.BF16.F32.PACK_AB R10, R97, R96 ;  /* 0x00000060610a723e */ /* 0x000fe400000010ff */
[----:B------:R-:W-:Y:S02]  /*18e20*/  F2FP.BF16.F32.PACK_AB R9, R101, R100 ;  /* 0x000000646509723e */ /* 0x000fe400000010ff */
[----:B------:R-:W-:-:S02]  /*18e30*/  F2FP.BF16.F32.PACK_AB R8, R115, R114 ;  /* 0x000000727308723e */ /* 0x000fc400000010ff */
[----:B----4-:R-:W-:Y:S02]  /*18e40*/  F2FP.BF16.F32.PACK_AB R7, R107, R106 ;  /* 0x0000006a6b07723e */ /* 0x010fe400000010ff */
[----:B------:R-:W-:Y:S02]  /*18e50*/  F2FP.BF16.F32.PACK_AB R6, R111, R110 ;  /* 0x0000006e6f06723e */ /* 0x000fe400000010ff */
[----:B--2---:R-:W-:Y:S02]  /*18e60*/  F2FP.BF16.F32.PACK_AB R5, R113, R112 ;  /* 0x000000707105723e */ /* 0x004fe400000010ff */
[----:B------:R-:W-:Y:S02]  /*18e70*/  F2FP.BF16.F32.PACK_AB R4, R117, R116 ;  /* 0x000000747504723e */ /* 0x000fe400000010ff */
[----:B-1----:R-:W-:Y:S02]  /*18e80*/  F2FP.BF16.F32.PACK_AB R43, R15, R14 ;  /* 0x0000000e0f2b723e */ /* 0x002fe400000010ff */
        /* <DEDUP_REMOVED lines=14> */
[----:B------:R-:W-:Y:S01]  /*18f70*/  F2FP.BF16.F32.PACK_AB R24, R91, R90 ;  /* 0x0000005a5b18723e */ /* 0x000fe200000010ff */
[----:B---3--:R-:W-:Y:S06]  /*18f80*/  @!P1 BRA `(.L_x_166) ;  /* 0x000000b4006c9947 */ /* 0x008fec0003800000 */
.L_x_389:
[----:B------:R-:W2:Y:S04]  /*18f90*/  LDL R13, [R1+0xf4] ;  /* 0x0000f400010d7983 */ /* 0x000ea80000100800 */
[----:B------:R-:W3:Y:S04]  /*18fa0*/  LDL R0, [R1+0xf0] ;  /* 0x0000f00001007983 */ /* 0x000ee80000100800 */
[----:B------:R-:W4:Y:S04]  /*18fb0*/  LDL R118, [R1+0xec] ;  /* 0x0000ec0001767983 */ /* 0x000f280000100800 */
[----:B------:R-:W4:Y:S04]  /*18fc0*/  LDL R109, [R1+0xe8] ;  /* 0x0000e800016d7983 */ /* 0x000f280000100800 */
[----:B------:R-:W4:Y:S04]  /*18fd0*/  LDL R108, [R1+0xe0] ;  /* 0x0000e000016c7983 */ /* 0x000f280000100800 */
[----:B------:R-:W4:Y:S04]  /*18fe0*/  LDL R99, [R1+0xdc] ;  /* 0x0000dc0001637983 */ /* 0x000f280000100800 */
[----:B------:R-:W4:Y:S04]  /*18ff0*/  LDL R85, [R1+0xd8] ;  /* 0x0000d80001557983 */ /* 0x000f280000100800 */
[----:B--2---:R2:W-:Y:S04]  /*19000*/  STS.128 [R13], R4 ;  /* 0x000000040d007388 */ /* 0x0045e80000000c00 */
[----:B---3--:R3:W-:Y:S04]  /*19010*/  STS.128 [R0], R8 ;  /* 0x0000000800007388 */ /* 0x0087e80000000c00 */
[----:B--2---:R-:W2:Y:S04]  /*19020*/  LDL R13, [R1+0xe4] ;  /* 0x0000e400010d7983 */ /* 0x004ea80000100800 */
[----:B------:R-:W2:Y:S04]  /*19030*/  LDL.LU R98, [R1+0x18] ;  /* 0x0000180001627983 */ /* 0x000ea80000300800 */
[----:B---3--:R-:W3:Y:S04]  /*19040*/  LDL R0, [R1+0xd4] ;  /* 0x0000d40001007983 */ /* 0x008ee80000100800 */
[----:B------:R-:W3:Y:S04]  /*19050*/  LDL.LU R84, [R1+0x50] ;  /* 0x0000500001547983 */ /* 0x000ee80000300800 */
[----:B------:R-:W3:Y:S04]  /*19060*/  LDL R81, [R1+0xcc] ;  /* 0x0000cc0001517983 */ /* 0x000ee80000100800 */
[----:B------:R-:W3:Y:S04]  /*19070*/  LDL.LU R80, [R1+0xc0] ;  /* 0x0000c00001507983 */ /* 0x000ee80000300800 */
[----:B------:R-:W3:Y:S01]  /*19080*/  LDL.LU R29, [R1+0x8c] ;  /* 0x00008c00011d7983 */ /* 0x000ee20000300800 */
[----:B------:R-:W-:Y:S01]  /*19090*/  MOV R11, RZ ;  /* 0x000000ff000b7202 */ /* 0x000fe20000000f00 */
[----:B------:R-:W-:Y:S01]  /*190a0*/  FMUL R10, R12, R28 ;  /* 0x0000001c0c0a7220 */ /* 0x000fe20000400000 */
[----:B-1----:R-:W-:-:S02]  /*190b0*/  FADD2 R2, R112.F32x2.HI_LO, R100.F32x2.HI_LO ;  /* 0x000000647002724b */ /* 0x002fc40000000000 */
[----:B------:R-:W-:Y:S02]  /*190c0*/  FADD2 R6, R110.F32x2.HI_LO, R96.F32x2.HI_LO ;  /* 0x000000606e06724b */ /* 0x000fe40000000000 */
[----:B------:R-:W-:Y:S02]  /*190d0*/  FADD2 R4, R106.F32x2.HI_LO, R94.F32x2.HI_LO ;  /* 0x0000005e6a04724b */ /* 0x000fe40000000000 */
[----:B------:R-:W-:Y:S01]  /*190e0*/  FADD2 R10, R10.F32x2.HI_LO, R116.F32x2.HI_LO ;  /* 0x000000740a0a724b */ /* 0x000fe20000000000 */
[----:B----4-:R-:W-:Y:S01]  /*190f0*/  STS.128 [R118], R16 ;  /* 0x0000001076007388 */ /* 0x010fe20000000c00 */
[----:B------:R-:W-:Y:S02]  /*19100*/  FADD2 R2, R2.F32x2.HI_LO, R92.F32x2.HI_LO ;  /* 0x0000005c0202724b */ /* 0x000fe40000000000 */
[----:B------:R-:W-:Y:S01]  /*19110*/  FADD2 R6, R6.F32x2.HI_LO, R86.F32x2.HI_LO ;  /* 0x000000560606724b */ /* 0x000fe20000000000 */
[----:B------:R-:W-:Y:S01]  /*19120*/  STS.128 [R109], R20 ;  /* 0x000000146d007388 */ /* 0x000fe20000000c00 */
        /* <DEDUP_REMOVED lines=19> */
[----:B------:R-:W-:Y:S01]  /*19260*/  FADD2 R4, R6.F32x2.HI_LO, R72.F32x2.HI_LO ;  /* 0x000000480604724b */ /* 0x000fe20000000000 */
[----:B------:R-:W-:-:S04]  /*19270*/  IADD3 R7, PT, PT, R53, 0x1, RZ ;  /* 0x0000000135077810 */ /* 0x000fc80007ffe0ff */
[----:B------:R-:W-:Y:S01]  /*19280*/  ISETP.NE.AND P2, PT, R7, 0x2, PT ;  /* 0x000000020700780c */ /* 0x000fe20003f45270 */
[----:B------:R-:W-:Y:S02]  /*19290*/  FADD2 R2, R2.F32x2.HI_LO, R14.F32x2.HI_LO ;  /* 0x0000000e0202724b */ /* 0x000fe40000000000 */
[----:B------:R-:W-:Y:S02]  /*192a0*/  FADD2 R4, R4.F32x2.HI_LO, R56.F32x2.HI_LO ;  /* 0x000000380404724b */ /* 0x000fe40000000000 */
[----:B------:R-:W-:Y:S01]  /*192b0*/  FADD2 R2, R10.F32x2.HI_LO, R2.F32x2.HI_LO ;  /* 0x000000020a02724b */ /* 0x000fe20000000000 */
[----:B-----5:R-:W-:Y:S01]  /*192c0*/  MOV R106, R76 ;  /* 0x0000004c006a7202 */ /* 0x020fe20000000f00 */
[----:B--2---:R-:W-:Y:S04]  /*192d0*/  STS.128 [R13], R24 ;  /* 0x000000180d007388 */ /* 0x004fe80000000c00 */
[----:B------:R-:W-:Y:S04]  /*192e0*/  STS.128 [R108], R32 ;  /* 0x000000206c007388 */ /* 0x000fe80000000c00 */
[----:B------:R-:W-:Y:S04]  /*192f0*/  STS.128 [R99], R36 ;  /* 0x0000002463007388 */ /* 0x000fe80000000c00 */
[----:B------:R1:W-:Y:S01]  /*19300*/  STS.128 [R85], R40 ;  /* 0x0000002855007388 */ /* 0x0003e20000000c00 */
[----:B------:R2:W-:Y:S06]  /*19310*/  MEMBAR.ALL.CTA ;  /* 0x0000000000007992 */ /* 0x0005ec0000008000 */
[----:B--2---:R-:W2:Y:S01]  /*19320*/  FENCE.VIEW.ASYNC.S ;  /* 0x00000000000073c6 */ /* 0x004ea20000000000 */
[----:B---3--:R-:W-:-:S02]  /*19330*/  IADD3 R80, PT, PT, R80, 0x1, RZ ;  /* 0x0000000150507810 */ /* 0x008fc40007ffe0ff */
[----:B------:R-:W-:-:S03]  /*19340*/  IADD3 R29, PT, PT, R29, -0x2, RZ ;  /* 0xfffffffe1d1d7810 */ /* 0x000fc60007ffe0ff */
[----:B------:R-:W-:Y:S01]  /*19350*/  STL [R1+0xc0], R80 ;  /* 0x0000c05001007387 */ /* 0x000fe20000100800 */
[----:B-1----:R-:W-:-:S04]  /*19360*/  HFMA2 R85, -RZ, RZ, 0, 5.9604644775390625e-08 ;  /* 0x00000001ff557431 */ /* 0x002fc800000001ff */
[----:B--2---:R1:W-:Y:S01]  /*19370*/  SYNCS.ARRIVE.TRANS64.RED.ART0 RZ, [R0+URZ], R85 ;  /* 0x0000005500ff79a7 */ /* 0x0043e200085004ff */
[----:B------:R-:W-:Y:S01]  /*19380*/  ISETP.NE.AND P1, PT, R80, R81, PT ;  /* 0x000000515000720c */ /* 0x000fe20003f25270 */
[----:B------:R-:W-:Y:S01]  /*19390*/  FADD2 R12, R8.F32x2.HI_LO, R44.F32x2.HI_LO ;  /* 0x0000002c080c724b */ /* 0x000fe20000000000 */
[----:B-1----:R-:W-:-:S04]  /*193a0*/  SEL R0, RZ, 0x1, P2 ;  /* 0x00000001ff007807 */ /* 0x002fc80001000000 */
[----:B------:R-:W-:-:S05]  /*193b0*/  LOP3.LUT R0, R77, R0, RZ, 0x3c, !PT ;  /* 0x000000004d007212 */ /* 0x000fca00078e3cff */
[----:B------:R1:W-:Y:S04]  /*193c0*/  STL [R1+0xbc], R0 ;  /* 0x0000bc0001007387 */ /* 0x0003e80000100800 */
[----:B------:R3:W-:Y:S01]  /*193d0*/  STL [R1+0x8c], R29 ;  /* 0x00008c1d01007387 */ /* 0x0007e20000100800 */
[----:B------:R-:W-:Y:S01]  /*193e0*/  IADD3 R8, PT, PT, R98, 0x1, RZ ;  /* 0x0000000162087810 */ /* 0x000fe20007ffe0ff */
[----:B------:R-:W-:Y:S01]  /*193f0*/  FADD2 R4, R4.F32x2.HI_LO, R12.F32x2.HI_LO ;  /* 0x0000000c0404724b */ /* 0x000fe20000000000 */
[----:B-1----:R-:W-:-:S05]  /*19400*/  SEL R0, R7, RZ, P2 ;  /* 0x000000ff07007207 */ /* 0x002fca0001000000 */
[----:B------:R3:W-:Y:S01]  /*19410*/  STL [R1+0x20], R0 ;  /* 0x0000200001007387 */ /* 0x0007e20000100800 */
[----:B------:R-:W-:Y:S01]  /*19420*/  ISETP.NE.AND P3, PT, R8, 0x2, PT ;  /* 0x000000020800780c */ /* 0x000fe20003f65270 */
[----:B------:R-:W-:-:S03]  /*19430*/  FADD2 R2, R4.F32x2.HI_LO, R2.F32x2.HI_LO ;  /* 0x000000020402724b */ /* 0x000fc60000000000 */
[----:B------:R-:W-:Y:S01]  /*19440*/  SEL R6, RZ, 0x1, P3 ;  /* 0x00000001ff067807 */ /* 0x000fe20001800000 */
[----:B------:R-:W-:Y:S01]  /*19450*/  FADD R107, R2, R3 ;  /* 0x00000003026b7221 */ /* 0x000fe20000000000 */
[----:B------:R-:W-:Y:S02]  /*19460*/  SEL R91, R8, RZ, P3 ;  /* 0x000000ff085b7207 */ /* 0x000fe40001800000 */
[----:B------:R-:W-:Y:S01]  /*19470*/  LOP3.LUT R90, R84, R6, RZ, 0x3c, !PT ;  /* 0x00000006545a7212 */ /* 0x000fe200078e3cff */
[----:B------:R-:W-:Y:S06]  /*19480*/  @P1 BRA `(.L_x_167) ;  /* 0xffffffbc00b41947 */ /* 0x000fec000383ffff */
.L_x_160:
[----:B-1-3--:R-:W2:Y:S04]  /*19490*/  LDL.LU R0, [R1+0xcc] ;  /* 0x0000cc0001007983 */ /* 0x00aea80000300800 */
[----:B------:R-:W3:Y:S01]  /*194a0*/  LDL.LU R2, [R1+0x108] ;  /* 0x0001080001027983 */ /* 0x000ee20000300800 */
[----:B--2---:R-:W-:-:S05]  /*194b0*/  LOP3.LUT R0, RZ, R0, RZ, 0x33, !PT ;  /* 0x00000000ff007212 */ /* 0x004fca00078e33ff */
[----:B---3--:R-:W-:-:S05]  /*194c0*/  IMAD.IADD R2, R2, 0x1, R0 ;  /* 0x0000000102027824 */ /* 0x008fca00078e0200 */
[----:B------:R1:W-:Y:S01]  /*194d0*/  STL [R1+0x30], R2 ;  /* 0x0000300201007387 */ /* 0x0003e20000100800 */
[----:B------:R-:W-:-:S13]  /*194e0*/  ISETP.GE.AND P1, PT, R2, 0x1, PT ;  /* 0x000000010200780c */ /* 0x000fda0003f26270 */
[----:B------:R-:W-:Y:S05]  /*194f0*/  @!P1 BRA `(.L_x_168) ;  /* 0x0000002400e89947 */ /* 0x000fea0003800000 */
[----:B-1----:R-:W1:Y:S01]  /*19500*/  S2R R2, SR_TID.X ;  /* 0x0000000000027919 */ /* 0x002e620000002100 */
[----:B------:R2:W-:Y:S01]  /*19510*/  STL [R1+0x2c], RZ ;  /* 0x00002cff01007387 */ /* 0x0005e20000100800 */
[----:B-1----:R-:W-:-:S04]  /*19520*/  SHF.R.U32.HI R2, RZ, 0x5, R2 ;  /* 0x00000005ff027819 */ /* 0x002fc80000011602 */
[----:B--2---:R-:W-:-:S13]  /*19530*/  ISETP.GT.U32.AND P1, PT, R2, 0x1, PT ;  /* 0x000000010200780c */ /* 0x004fda0003f24070 */
.L_x_175:
[----:B----4-:R-:W1:Y:S01]  /*19540*/  S2R R0, SR_TID.X ;  /* 0x0000000000007919 */ /* 0x010e620000002100 */
        /* <DEDUP_REMOVED lines=10> */
.L_x_391:
[----:B------:R-:W2:Y:S04]  /*195f0*/  LDL R73, [R1+0xfc] ;  /* 0x0000fc0001497983 */ /* 0x000ea80000100800 */
[----:B------:R-:W3:Y:S01]  /*19600*/  LDL R72, [R1+0xc8] ;  /* 0x0000c80001487983 */ /* 0x000ee20000100800 */
[----:B------:R-:W4:Y:S01]  /*19610*/  S2R R0, SR_TID.X ;  /* 0x0000000000007919 */ /* 0x000f220000002100 */
[----:B------:R-:W5:Y:S01]  /*19620*/  LDTM.x32 R36, tmem[UR4+0x40] ;  /* 0x00004004002479ee */ /* 0x000f6200082c0000 */
[----:B-1----:R-:W-:Y:S01]  /*19630*/  VIADD R68, R68, 0x90 ;  /* 0x0000009044447836 */ /* 0x002fe20000000000 */
[----:B------:R-:W1:Y:S01]  /*19640*/  S2R R71, SR_TID.X ;  /* 0x0000000000477919 */ /* 0x000e620000002100 */
[----:B------:R-:W1:Y:S01]  /*19650*/  LDC R92, c[0x0][0x890] ;  /* 0x00022400ff5c7b82 */ /* 0x000e620000000800 */
[C---:B----4-:R-:W-:Y:S01]  /*19660*/  IMAD.U32 R4, R0.reuse, 0x10000, RZ ;  /* 0x0001000000047824 */ /* 0x050fe200078e00ff */
[----:B------:R-:W-:-:S04]  /*19670*/  LOP3.LUT R0, R0, 0x40, RZ, 0xc0, !PT ;  /* 0x0000004000007812 */ /* 0x000fc800078ec0ff */
[----:B------:R-:W-:Y:S02]  /*19680*/  LOP3.LUT R4, R4, 0x200000, RZ, 0xc0, !PT ;  /* 0x0020000004047812 */ /* 0x000fe400078ec0ff */
[----:B------:R-:W-:-:S05]  /*19690*/  SHF.R.U32.HI R0, RZ, 0x6, R0 ;  /* 0x00000006ff007819 */ /* 0x000fca0000011600 */
[----:B------:R-:W-:-:S05]  /*196a0*/  IMAD R0, R0, 0x400000, R4 ;  /* 0x0040000000007824 */ /* 0x000fca00078e0204 */
[----:B------:R-:W-:Y:S02]  /*196b0*/  R2UR UR4, R0 ;  /* 0x00000000000472ca */ /* 0x000fe400000e0000 */
[----:B-----5:R-:W-:Y:S02]  /*196c0*/  FMNMX3 R0, R89, R36, R37, !PT ;  /* 0x0000002459007276 */ /* 0x020fe40007800025 */
[----:B------:R-:W-:-:S09]  /*196d0*/  FMNMX R3, R38, R39, !PT ;  /* 0x0000002726037209 */ /* 0x000fd20007800000 */
[----:B------:R-:W4:Y:S01]  /*196e0*/  LDTM.x32 R4, tmem[UR4+0x60] ;  /* 0x00006004000479ee */ /* 0x000f2200082c0000 */
[----:B------:R-:W-:Y:S01]  /*196f0*/  FMNMX3 R0, R0, R44, R45, !PT ;  /* 0x0000002c00007276 */ /* 0x000fe2000780002d */
[----:B------:R-:W-:Y:S01]  /*19700*/  NOP ;  /* 0x0000000000007918 */ /* 0x000fe20000000000 */
[----:B------:R-:W-:Y:S02]  /*19710*/  FMNMX3 R3, R3, R46, R47, !PT ;  /* 0x0000002e03037276 */ /* 0x000fe4000780002f */
[----:B------:R-:W-:Y:S02]  /*19720*/  FMNMX R69, R40, R41, !PT ;  /* 0x0000002928457209 */ /* 0x000fe40007800000 */
[----:B------:R-:W-:Y:S02]  /*19730*/  FMNMX R70, R42, R43, !PT ;  /* 0x0000002b2a467209 */ /* 0x000fe40007800000 */
        /* <DEDUP_REMOVED lines=8> */
[----:B----4-:R-:W-:Y:S02]  /*197c0*/  FMNMX3 R0, R0, R4, R5, !PT ;  /* 0x0000000400007276 */ /* 0x010fe40007800005 */
        /* <DEDUP_REMOVED lines=15> */
[----:B------:R-:W-:Y:S02]  /*198c0*/  FMNMX R69, R2, R0, !PT ;  /* 0x0000000002457209 */ /* 0x000fe40007800000 */
[----:B------:R-:W-:-:S02]  /*198d0*/  FMNMX3 R2, R3, R32, R33, !PT ;  /* 0x0000002003027276 */ /* 0x000fc40007800021 */
[----:B------:R-:W-:Y:S02]  /*198e0*/  FMNMX3 R0, R70, R34, R35, !PT ;  /* 0x0000002246007276 */ /* 0x000fe40007800023 */
[----:B-1----:R-:W-:Y:S01]  /*198f0*/  LOP3.LUT R71, R71, 0x3f, RZ, 0xc0, !PT ;  /* 0x0000003f47477812 */ /* 0x002fe200078ec0ff */
[----:B------:R-:W4:Y:S01]  /*19900*/  LDL R70, [R1+0x20] ;  /* 0x0000200001467983 */ /* 0x000f220000100800 */
[----:B------:R-:W-:-:S03]  /*19910*/  FMNMX3 R0, R69, R2, R0, !PT ;  /* 0x0000000245007276 */ /* 0x000fc60007800000 */
[----:B------:R-:W-:Y:S01]  /*19920*/  IMAD R120, R71, 0x4, R88 ;  /* 0x0000000447787824 */ /* 0x000fe200078e0258 */
[----:B--2---:R-:W-:Y:S01]  /*19930*/  PRMT R68, R73, 0x654, R68 ;  /* 0x0000065449447816 */ /* 0x004fe20000000044 */
[----:B------:R-:W-:-:S04]  /*19940*/  IMAD.MOV.U32 R73, RZ, RZ, 0x1 ;  /* 0x00000001ff497424 */ /* 0x000fc800078e00ff */
[----:B------:R1:W-:Y:S01]  /*19950*/  SYNCS.ARRIVE.TRANS64.RED.ART0 RZ, [R68+URZ], R73 ;  /* 0x0000004944ff79a7 */ /* 0x0003e200085004ff */
[----:B------:R-:W-:Y:S06]  /*19960*/  BAR.SYNC.DEFER_BLOCKING 0x4, 0x80 ;  /* 0x0102000000007b1d */ /* 0x000fec0000010000 */
[----:B---3--:R2:W-:Y:S02]  /*19970*/  STS [R72+0x1b8], R0 ;  /* 0x0001b80048007388 */ /* 0x0085e40000000800 */
[----:B------:R-:W-:Y:S06]  /*19980*/  BAR.SYNC.DEFER_BLOCKING 0x4, 0x80 ;  /* 0x0102000000007b1d */ /* 0x000fec0000010000 */
[----:B--2---:R-:W2:Y:S04]  /*19990*/  LDL R72, [R1+0xbc] ;  /* 0x0000bc0001487983 */ /* 0x004ea80000100800 */
[----:B------:R-:W3:Y:S04]  /*199a0*/  LDS R69, [R120+0x2b8] ;  /* 0x0002b80078457984 */ /* 0x000ee80000000800 */
[----:B------:R-:W5:Y:S01]  /*199b0*/  LDS R0, [R120+0x1b8] ;  /* 0x0001b80078007984 */ /* 0x000f620000000800 */
[----:B---3--:R-:W-:-:S02]  /*199c0*/  FSETP.NAN.AND P3, PT, R69, R69, PT ;  /* 0x000000454500720b */ /* 0x008fc40003f68000 */
[----:B-----5:R-:W-:-:S11]  /*199d0*/  FSETP.GTU.AND P2, PT, R0, R69, PT ;  /* 0x000000450000720b */ /* 0x020fd60003f4c000 */
[----:B------:R-:W-:-:S04]  /*199e0*/  @!P3 FSEL R69, R69, R0, !P2 ;  /* 0x000000004545b208 */ /* 0x000fc80005000000 */
[----:B------:R-:W-:-:S04]  /*199f0*/  FSETP.NEU.AND P2, PT, R69, -INF , PT ;  /* 0xff8000004500780b */ /* 0x000fc80003f4d000 */
[----:B------:R-:W-:-:S05]  /*19a00*/  FSEL R2, R69, RZ, P2 ;  /* 0x000000ff45027208 */ /* 0x000fca0001000000 */
[----:B------:R-:W-:-:S04]  /*19a10*/  FADD R0, -R2, R89 ;  /* 0x0000005902007221 */ /* 0x000fc80000000100 */
[----:B------:R-:W-:-:S05]  /*19a20*/  FMUL R0, R0, R92 ;  /* 0x0000005c00007220 */ /* 0x000fca0000400000 */
[----:B------:R-:W-:-:S04]  /*19a30*/  FSETP.GE.AND P4, PT, R0, -8, PT ;  /* 0xc10000000000780b */ /* 0x000fc80003f86000 */
[----:B------:R-:W-:Y:S01]  /*19a40*/  FSEL R2, R89, R2, P4 ;  /* 0x0000000259027208 */ /* 0x000fe20002000000 */
[C---:B------:R-:W-:Y:S01]  /*19a50*/  FMUL R3, R0.reuse, 0.5 ;  /* 0x3f00000000037820 */ /* 0x040fe20000400000 */
[----:B------:R-:W-:-:S03]  /*19a60*/  FSETP.GEU.AND P2, PT, R0, -126, PT ;  /* 0xc2fc00000000780b */ /* 0x000fc60003f4e000 */
[----:B------:R-:W-:Y:S01]  /*19a70*/  FFMA R2, -R2, R92, RZ ;  /* 0x0000005c02027223 */ /* 0x000fe200000001ff */
[----:B------:R-:W-:-:S03]  /*19a80*/  FSEL R0, R3, R0, !P2 ;  /* 0x0000000003007208 */ /* 0x000fc60005000000 */
[----:B------:R-:W-:-:S04]  /*19a90*/  FFMA2 R44, R44.F32x2.HI_LO, R92.F32, R2.F32 ;  /* 0x0000005c2c2c7249 */ /* 0x000fc80001200002 */
[----:B------:R-:W3:Y:S01]  /*19aa0*/  MUFU.EX2 R3, R44 ;  /* 0x0000002c00037308 */ /* 0x000ee20000000800 */
[----:B------:R-:W-:-:S07]  /*19ab0*/  FFMA2 R52, R52.F32x2.HI_LO, R92.F32, R2.F32 ;  /* 0x0000005c34347249 */ /* 0x000fce0001200002 */
[----:B-1----:R-:W-:Y:S08]  /*19ac0*/  MUFU.EX2 R68, R0 ;  /* 0x0000000000447308 */ /* 0x002ff00000000800 */
[----:B------:R-:W1:Y:S01]  /*19ad0*/  MUFU.EX2 R0, R45 ;  /* 0x0000002d00007308 */ /* 0x000e620000000800 */
[----:B---3--:R3:W-:Y:S07]  /*19ae0*/  STL [R1+0x8], R3 ;  /* 0x0000080301007387 */ /* 0x0087ee0000100800 */
[----:B---3--:R-:W3:Y:S01]  /*19af0*/  MUFU.EX2 R3, R52 ;  /* 0x0000003400037308 */ /* 0x008ee20000000800 */
[----:B-1----:R-:W-:Y:S04]  /*19b00*/  STL [R1+0xc], R0 ;  /* 0x00000c0001007387 */ /* 0x002fe80000100800 */
[----:B---3--:R1:W-:Y:S04]  /*19b10*/  STL [R1+0x18], R3 ;  /* 0x0000180301007387 */ /* 0x0083e80000100800 */
[----:B-1----:R-:W3:Y:S01]  /*19b20*/  LDL R3, [R1+0xd0] ;  /* 0x0000d00001037983 */ /* 0x002ee20000100800 */
[----:B------:R-:W-:-:S04]  /*19b30*/  FFMA2 R36, R36.F32x2.HI_LO, R92.F32, R2.F32 ;  /* 0x0000005c24247249 */ /* 0x000fc80001200002 */
[----:B------:R4:W-:Y:S08]  /*19b40*/  MUFU.EX2 R86, R36 ;  /* 0x0000002400567308 */ /* 0x0009f00000000800 */
[----:B------:R-:W-:Y:S01]  /*19b50*/  MUFU.EX2 R87, R37 ;  /* 0x0000002500577308 */ /* 0x000fe20000000800 */
[----:B----4-:R-:W-:-:S07]  /*19b60*/  IMAD R36, R70, 0x8, R88 ;  /* 0x0000000846247824 */ /* 0x010fce00078e0258 */
[----:B------:R-:W1:Y:S01]  /*19b70*/  MUFU.EX2 R0, R53 ;  /* 0x0000003500007308 */ /* 0x000e620000000800 */
[-CC-:B------:R-:W-:Y:S02]  /*19b80*/  FFMA2 R38, R38.F32x2.HI_LO, R92.reuse.F32, R2.reuse.F32 ;  /* 0x0000005c26267249 */ /* 0x180fe40001200002 */
[----:B------:R-:W-:-:S05]  /*19b90*/  FFMA2 R60, R60.F32x2.HI_LO, R92.F32, R2.F32 ;  /* 0x0000005c3c3c7249 */ /* 0x000fca0001200002 */
[----:B------:R-:W-:Y:S08]  /*19ba0*/  MUFU.EX2 R82, R38 ;  /* 0x0000002600527308 */ /* 0x000ff00000000800 */
[----:B------:R-:W4:Y:S01]  /*19bb0*/  MUFU.EX2 R38, R60 ;  /* 0x0000003c00267308 */ /* 0x000f220000000800 */
[----:B-1----:R1:W-:Y:S01]  /*19bc0*/  STL [R1+0x1c], R0 ;  /* 0x00001c0001007387 */ /* 0x0023e20000100800 */
[----:B------:R-:W-:-:S06]  /*19bd0*/  FFMA2 R4, R4.F32x2.HI_LO, R92.F32, R2.F32 ;  /* 0x0000005c04047249 */ /* 0x000fcc0001200002 */
[----:B------:R-:W-:Y:S08]  /*19be0*/  MUFU.EX2 R4, R4 ;  /* 0x0000000400047308 */ /* 0x000ff00000000800 */
[----:B-1----:R-:W1:Y:S01]  /*19bf0*/  MUFU.EX2 R0, R61 ;  /* 0x0000003d00007308 */ /* 0x002e620000000800 */
[----:B--2---:R-:W-:-:S04]  /*19c00*/  IMAD.U32 R37, R72, -0x80000000, RZ ;  /* 0x8000000048257824 */ /* 0x004fc800078e00ff */
[----:B------:R-:W2:Y:S01]  /*19c10*/  SYNCS.PHASECHK.TRANS64.TRYWAIT P3, [R36+URZ+0x130], R37 ;  /* 0x00013025240075a7 */ /* 0x000ea200080611ff */
[----:B----4-:R-:W-:Y:S04]  /*19c20*/  STL [R1+0x10], R38 ;  /* 0x0000102601007387 */ /* 0x010fe80000100800 */
[----:B-1----:R1:W-:Y:S01]  /*19c30*/  STL [R1+0x14], R0 ;  /* 0x0000140001007387 */ /* 0x0023e20000100800 */
[-CC-:B------:R-:W-:Y:S02]  /*19c40*/  FFMA2 R40, R40.F32x2.HI_LO, R92.reuse.F32, R2.reuse.F32 ;  /* 0x0000005c28287249 */ /* 0x180fe40001200002 */
[-CC-:B------:R-:W-:Y:S02]  /*19c50*/  FFMA2 R42, R42.F32x2.HI_LO, R92.reuse.F32, R2.reuse.F32 ;  /* 0x0000005c2a2a7249 */ /* 0x180fe40001200002 */
[----:B------:R-:W-:-:S02]  /*19c60*/  FFMA2 R46, R46.F32x2.HI_LO, R92.F32, R2.F32 ;  /* 0x0000005c2e2e7249 */ /* 0x000fc40001200002 */
[-CC-:B------:R-:W-:Y:S02]  /*19c70*/  FFMA2 R48, R48.F32x2.HI_LO, R92.reuse.F32, R2.reuse.F32 ;  /* 0x0000005c30307249 */ /* 0x180fe40001200002 */
[-CC-:B------:R-:W-:Y:S02]  /*19c80*/  FFMA2 R50, R50.F32x2.HI_LO, R92.reuse.F32, R2.reuse.F32 ;  /* 0x0000005c32327249 */ /* 0x180fe40001200002 */
[-CC-:B------:R-:W-:Y:S02]  /*19c90*/  FFMA2 R54, R54.F32x2.HI_LO, R92.reuse.F32, R2.reuse.F32 ;  /* 0x0000005c36367249 */ /* 0x180fe40001200002 */
[-CC-:B------:R-:W-:Y:S02]  /*19ca0*/  FFMA2 R56, R56.F32x2.HI_LO, R92.reuse.F32, R2.reuse.F32 ;  /* 0x0000005c38387249 */ /* 0x180fe40001200002 */
[-CC-:B------:R-:W-:Y:S01]  /*19cb0*/  FFMA2 R58, R58.F32x2.HI_LO, R92.reuse.F32, R2.reuse.F32 ;  /* 0x0000005c3a3a7249 */ /* 0x180fe20001200002 */
[----:B-1----:R-:W1:Y:S01]  /*19cc0*/  MUFU.EX2 R0, R5 ;  /* 0x0000000500007308 */ /* 0x002e620000000800 */
[----:B------:R-:W-:-:S02]  /*19cd0*/  FFMA2 R62, R62.F32x2.HI_LO, R92.F32, R2.F32 ;  /* 0x0000005c3e3e7249 */ /* 0x000fc40001200002 */
[-CC-:B------:R-:W-:Y:S02]  /*19ce0*/  FFMA2 R64, R64.F32x2.HI_LO, R92.reuse.F32, R2.reuse.F32 ;  /* 0x0000005c40407249 */ /* 0x180fe40001200002 */
[-CC-:B------:R-:W-:Y:S02]  /*19cf0*/  FFMA2 R66, R66.F32x2.HI_LO, R92.reuse.F32, R2.reuse.F32 ;  /* 0x0000005c42427249 */ /* 0x180fe40001200002 */
[-CC-:B------:R-:W-:Y:S02]  /*19d00*/  FFMA2 R6, R6.F32x2.HI_LO, R92.reuse.F32, R2.reuse.F32 ;  /* 0x0000005c06067249 */ /* 0x180fe40001200002 */
[-CC-:B------:R-:W-:Y:S02]  /*19d10*/  FFMA2 R8, R8.F32x2.HI_LO, R92.reuse.F32, R2.reuse.F32 ;  /* 0x0000005c08087249 */ /* 0x180fe40001200002 */
[----:B------:R-:W-:Y:S01]  /*19d20*/  FFMA2 R10, R10.F32x2.HI_LO, R92.F32, R2.F32 ;  /* 0x0000005c0a0a7249 */ /* 0x000fe20001200002 */
[----:B------:R4:W2:Y:S01]  /*19d30*/  MUFU.EX2 R83, R39 ;  /* 0x0000002700537308 */ /* 0x0008a20000000800 */
[----:B------:R-:W-:Y:S04]  /*19d40*/  STL [R1], R4 ;  /* 0x0000000401007387 */ /* 0x000fe80000100800 */
[----:B-1----:R1:W-:Y:S03]  /*19d50*/  STL [R1+0x4], R0 ;  /* 0x0000040001007387 */ /* 0x0023e60000100800 */
[----:B------:R4:W1:Y:S01]  /*19d60*/  MUFU.EX2 R84, R40 ;  /* 0x0000002800547308 */ /* 0x0008620000000800 */
[----:B------:R-:W-:-:S07]  /*19d70*/  @!P2 FMUL R68, R68, R68 ;  /* 0x000000444444a220 */ /* 0x000fce0000400000 */
[----:B------:R4:W1:Y:S08]  /*19d80*/  MUFU.EX2 R85, R41 ;  /* 0x0000002900557308 */ /* 0x0008700000000800 */
[----:B------:R4:W2:Y:S08]  /*19d90*/  MUFU.EX2 R80, R42 ;  /* 0x0000002a00507308 */ /* 0x0008b00000000800 */
[----:B------:R4:W2:Y:S01]  /*19da0*/  MUFU.EX2 R81, R43 ;  /* 0x0000002b00517308 */ /* 0x0008a20000000800 */
[----:B-1----:R-:W-:-:S07]  /*19db0*/  IMAD.SHL.U32 R0, R71, 0x4, RZ ;  /* 0x0000000447007824 */ /* 0x002fce00078e00ff */
[----:B------:R4:W1:Y:S08]  /*19dc0*/  MUFU.EX2 R76, R46 ;  /* 0x0000002e004c7308 */ /* 0x0008700000000800 */
        /* <DEDUP_REMOVED lines=22> */
[----:B------:R4:W1:Y:S01]  /*19f30*/  MUFU.EX2 R151, R11 ;  /* 0x0000000b00977308 */ /* 0x0008620000000800 */
[----:B------:R-:W-:Y:S01]  /*19f40*/  @!P1 IMAD R0, R70, 0x100, R0 ;  /* 0x0000010046009824 */ /* 0x000fe200078e0200 */
[----:B---3--:R-:W-:-:S02]  /*19f50*/  LOP3.LUT R3, R3, 0x1, RZ, 0x3c, !PT ;  /* 0x0000000103037812 */ /* 0x008fc400078e3cff */
[----:B------:R-:W-:Y:S01]  /*19f60*/  FSEL R70, R68, 1, !P4 ;  /* 0x3f80000044467808 */ /* 0x000fe20006000000 */
[----:B------:R-:W-:Y:S01]  /*19f70*/  @!P1 IMAD.IADD R0, R88, 0x1, R0 ;  /* 0x0000000158009824 */ /* 0x000fe200078e0200 */
[----:B--2---:R-:W-:Y:S06]  /*19f80*/  @!P3 BRA `(.L_x_170) ;  /* 0x000000a400a4b947 */ /* 0x004fec0003800000 */
.L_x_393:
[----:B----4-:R-:W-:Y:S01]  /*19f90*/  HFMA2 R7, -RZ, RZ, 0, 5.9604644775390625e-08 ;  /* 0x00000001ff077431 */ /* 0x010fe200000001ff */
[----:B------:R-:W-:Y:S01]  /*19fa0*/  SHF.L.U32 R3, R3, 0x1f, RZ ;  /* 0x0000001f03037819 */ /* 0x000fe200000006ff */
[----:B------:R3:W-:Y:S01]  /*19fb0*/  @!P1 STS [R0+0x5b8], R70 ;  /* 0x0005b84600009388 */ /* 0x0007e20000000800 */
[----:B------:R-:W4:Y:S01]  /*19fc0*/  LDC R6, c[0x0][0x890] ;  /* 0x00022400ff067b82 */ /* 0x000f220000000800 */
[----:B--2---:R-:W-:Y:S02]  /*19fd0*/  F2FP.BF16.F32.PACK_AB R5, R83, R82 ;  /* 0x000000525305723e */ /* 0x004fe400000010ff */
[----:B------:R-:W-:Y:S01]  /*19fe0*/  F2FP.BF16.F32.PACK_AB R4, R87, R86 ;  /* 0x000000565704723e */ /* 0x000fe200000010ff */
[----:B------:R2:W-:Y:S01]  /*19ff0*/  SYNCS.ARRIVE.TRANS64.ART0 RZ, [R36+URZ+0x120], R7 ;  /* 0x0001200724ff79a7 */ /* 0x0005e200085000ff */
[----:B------:R-:W5:Y:S01]  /*1a000*/  SYNCS.PHASECHK.TRANS64.TRYWAIT P3, [R88+URZ+0xa8], R3 ;  /* 0x0000a803580075a7 */ /* 0x000f6200080611ff */
[-CC-:B----4-:R-:W-:Y:S02]  /*1a010*/  FFMA2 R20, R20.F32x2.HI_LO, R6.reuse.F32, R2.reuse.F32 ;  /* 0x0000000614147249 */ /* 0x190fe40001200002 */
[----:B------:R-:W-:-:S02]  /*1a020*/  FFMA2 R12, R12.F32x2.HI_LO, R6.F32, R2.F32 ;  /* 0x000000060c0c7249 */ /* 0x000fc40001200002 */
[----:B------:R4:W1:Y:S01]  /*1a030*/  MUFU.EX2 R148, R20 ;  /* 0x0000001400947308 */ /* 0x0008620000000800 */
[-CC-:B------:R-:W-:Y:S02]  /*1a040*/  FFMA2 R14, R14.F32x2.HI_LO, R6.reuse.F32, R2.reuse.F32 ;  /* 0x000000060e0e7249 */ /* 0x180fe40001200002 */
[--C-:B------:R-:W-:Y:S01]  /*1a050*/  FFMA2 R16, R16.F32x2.HI_LO, R6.F32, R2.reuse.F32 ;  /* 0x0000000610107249 */ /* 0x100fe20001200002 */
[----:B--2---:R-:W-:Y:S01]  /*1a060*/  F2FP.BF16.F32.PACK_AB R7, R81, R80 ;  /* 0x000000505107723e */ /* 0x004fe200000010ff */
[-CC-:B------:R-:W-:Y:S02]  /*1a070*/  FFMA2 R18, R18.F32x2.HI_LO, R6.reuse.F32, R2.reuse.F32 ;  /* 0x0000000612127249 */ /* 0x180fe40001200002 */
[-CC-:B------:R-:W-:Y:S01]  /*1a080*/  FFMA2 R22, R22.F32x2.HI_LO, R6.reuse.F32, R2.reuse.F32 ;  /* 0x0000000616167249 */ /* 0x180fe20001200002 */
[----:B------:R2:W1:Y:S01]  /*1a090*/  MUFU.EX2 R164, R12 ;  /* 0x0000000c00a47308 */ /* 0x0004620000000800 */
[-CC-:B------:R-:W-:Y:S02]  /*1a0a0*/  FFMA2 R24, R24.F32x2.HI_LO, R6.reuse.F32, R2.reuse.F32 ;  /* 0x0000000618187249 */ /* 0x180fe40001200002 */
[----:B------:R-:W-:-:S02]  /*1a0b0*/  FFMA2 R26, R26.F32x2.HI_LO, R6.F32, R2.F32 ;  /* 0x000000061a1a7249 */ /* 0x000fc40001200002 */
[-CC-:B------:R-:W-:Y:S02]  /*1a0c0*/  FFMA2 R28, R28.F32x2.HI_LO, R6.reuse.F32, R2.reuse.F32 ;  /* 0x000000061c1c7249 */ /* 0x180fe40001200002 */
[-CC-:B------:R-:W-:Y:S01]  /*1a0d0*/  FFMA2 R30, R30.F32x2.HI_LO, R6.reuse.F32, R2.reuse.F32 ;  /* 0x000000061e1e7249 */ /* 0x180fe20001200002 */
[----:B------:R2:W1:Y:S01]  /*1a0e0*/  MUFU.EX2 R165, R13 ;  /* 0x0000000d00a57308 */ /* 0x0004620000000800 */
[----:B----4-:R-:W-:Y:S01]  /*1a0f0*/  IADD3 R20, PT, PT, R91, 0x1, RZ ;  /* 0x000000015b147810 */ /* 0x010fe20007ffe0ff */
[-CC-:B------:R-:W-:Y:S02]  /*1a100*/  FFMA2 R32, R32.F32x2.HI_LO, R6.reuse.F32, R2.reuse.F32 ;  /* 0x0000000620207249 */ /* 0x180fe40001200002 */
[----:B------:R-:W-:Y:S01]  /*1a110*/  FFMA2 R34, R34.F32x2.HI_LO, R6.F32, R2.F32 ;  /* 0x0000000622227249 */ /* 0x000fe20001200002 */
[----:B------:R-:W-:Y:S02]  /*1a120*/  ISETP.NE.AND P2, PT, R20, 0x2, PT ;  /* 0x000000021400780c */ /* 0x000fe40003f45270 */
[----:B------:R-:W-:Y:S01]  /*1a130*/  F2FP.BF16.F32.PACK_AB R6, R85, R84 ;  /* 0x000000545506723e */ /* 0x000fe200000010ff */
[----:B------:R2:W4:Y:S01]  /*1a140*/  MUFU.EX2 R140, R14 ;  /* 0x0000000e008c7308 */ /* 0x0005220000000800 */
[----:B---3--:R-:W-:-:S04]  /*1a150*/  SEL R0, RZ, 0x1, P2 ;  /* 0x00000001ff007807 */ /* 0x008fc80001000000 */
[----:B------:R-:W-:-:S03]  /*1a160*/  LOP3.LUT R0, R90, R0, RZ, 0x3c, !PT ;  /* 0x000000005a007212 */ /* 0x000fc600078e3cff */
[----:B------:R2:W3:Y:S02]  /*1a170*/  MUFU.EX2 R141, R15 ;  /* 0x0000000f008d7308 */ /* 0x0004e40000000800 */
[----:B------:R2:W-:Y:S06]  /*1a180*/  STL [R1+0x24], R0 ;  /* 0x0000240001007387 */ /* 0x0005ec0000100800 */
        /* <DEDUP_REMOVED lines=17> */
[----:B---345:R-:W-:Y:S05]  /*1a2a0*/  @!P3 BRA `(.L_x_171) ;  /* 0x000000a000f8b947 */ /* 0x038fea0003800000 */
.L_x_395:
[----:B------:R-:W4:Y:S04]  /*1a2b0*/  LDL R8, [R1+0xc] ;  /* 0x00000c0001087983 */ /* 0x000f280000100800 */
[----:B--2---:R-:W4:Y:S04]  /*1a2c0*/  LDL R0, [R1+0x8] ;  /* 0x0000080001007983 */ /* 0x004f280000100800 */
[----:B------:R-:W2:Y:S04]  /*1a2d0*/  LDL R13, [R1+0xf4] ;  /* 0x0000f400010d7983 */ /* 0x000ea80000100800 */
[----:B------:R-:W5:Y:S04]  /*1a2e0*/  LDL R27, [R1+0x4] ;  /* 0x00000400011b7983 */ /* 0x000f680000100800 */
[----:B------:R-:W5:Y:S04]  /*1a2f0*/  LDL R21, [R1] ;  /* 0x0000000001157983 */ /* 0x000f680000100800 */
[----:B---3--:R-:W3:Y:S04]  /*1a300*/  LDL R12, [R1+0x14] ;  /* 0x00001400010c7983 */ /* 0x008ee80000100800 */
[----:B------:R-:W3:Y:S04]  /*1a310*/  LDL R11, [R1+0x10] ;  /* 0x00001000010b7983 */ /* 0x000ee80000100800 */
        /* <DEDUP_REMOVED lines=8> */
[----:B------:R-:W3:Y:S01]  /*1a3a0*/  LDL R2, [R1+0xd8] ;  /* 0x0000d80001027983 */ /* 0x000ee20000100800 */
[----:B----4-:R-:W-:-:S03]  /*1a3b0*/  F2FP.BF16.F32.PACK_AB R8, R8, R0 ;  /* 0x000000000808723e */ /* 0x010fc600000010ff */
[----:B------:R-:W4:Y:S04]  /*1a3c0*/  LDL R0, [R1+0x24] ;  /* 0x0000240001007983 */ /* 0x000f280000100800 */
[----:B--2---:R5:W-:Y:S02]  /*1a3d0*/  STS.128 [R13], R4 ;  /* 0x000000040d007388 */ /* 0x004be40000000c00 */
[----:B-----5:R-:W-:Y:S02]  /*1a3e0*/  F2FP.BF16.F32.PACK_AB R4, R27, R21 ;  /* 0x000000151b04723e */ /* 0x020fe400000010ff */
[----:B------:R-:W2:Y:S01]  /*1a3f0*/  LDL R21, [R1+0xd4] ;  /* 0x0000d40001157983 */ /* 0x000ea20000100800 */
[----:B---3--:R-:W-:Y:S02]  /*1a400*/  F2FP.BF16.F32.PACK_AB R16, R12, R11 ;  /* 0x0000000b0c10723e */ /* 0x008fe400000010ff */
[----:B------:R-:W-:-:S02]  /*1a410*/  F2FP.BF16.F32.PACK_AB R12, R10, R9 ;  /* 0x000000090a0c723e */ /* 0x000fc400000010ff */
[----:B-1----:R-:W-:Y:S02]  /*1a420*/  F2FP.BF16.F32.PACK_AB R9, R77, R76 ;  /* 0x0000004c4d09723e */ /* 0x002fe400000010ff */
[----:B------:R-:W-:Y:S02]  /*1a430*/  F2FP.BF16.F32.PACK_AB R10, R79, R78 ;  /* 0x0000004e4f0a723e */ /* 0x000fe400000010ff */
[----:B------:R-:W-:Y:S01]  /*1a440*/  F2FP.BF16.F32.PACK_AB R11, R75, R74 ;  /* 0x0000004a4b0b723e */ /* 0x000fe200000010ff */
[----:B------:R-:W-:Y:S01]  /*1a450*/  MUFU.EX2 R116, R34 ;  /* 0x0000002200747308 */ /* 0x000fe20000000800 */
[----:B------:R-:W-:Y:S02]  /*1a460*/  F2FP.BF16.F32.PACK_AB R13, R73, R72 ;  /* 0x00000048490d723e */ /* 0x000fe400000010ff */
[----:B------:R-:W-:Y:S02]  /*1a470*/  F2FP.BF16.F32.PACK_AB R14, R145, R144 ;  /* 0x00000090910e723e */ /* 0x000fe400000010ff */
[----:B------:R-:W-:-:S03]  /*1a480*/  F2FP.BF16.F32.PACK_AB R15, R147, R146 ;  /* 0x00000092930f723e */ /* 0x000fc600000010ff */
[----:B------:R-:W1:Y:S01]  /*1a490*/  MUFU.EX2 R117, R35 ;  /* 0x0000002300757308 */ /* 0x000e620000000800 */
[----:B------:R-:W-:Y:S01]  /*1a4a0*/  F2FP.BF16.F32.PACK_AB R17, R161, R160 ;  /* 0x000000a0a111723e */ /* 0x000fe200000010ff */
[----:B------:R3:W-:Y:S01]  /*1a4b0*/  STS.128 [R26], R8 ;  /* 0x000000081a007388 */ /* 0x0007e20000000c00 */
[----:B------:R-:W-:Y:S02]  /*1a4c0*/  F2FP.BF16.F32.PACK_AB R18, R159, R158 ;  /* 0x0000009e9f12723e */ /* 0x000fe400000010ff */
[----:B------:R-:W-:Y:S02]  /*1a4d0*/  F2FP.BF16.F32.PACK_AB R19, R157, R156 ;  /* 0x0000009c9d13723e */ /* 0x000fe400000010ff */
[----:B------:R-:W-:Y:S02]  /*1a4e0*/  F2FP.BF16.F32.PACK_AB R5, R155, R154 ;  /* 0x0000009a9b05723e */ /* 0x000fe400000010ff */
[----:B------:R-:W-:Y:S02]  /*1a4f0*/  F2FP.BF16.F32.PACK_AB R6, R153, R152 ;  /* 0x000000989906723e */ /* 0x000fe400000010ff */
[----:B------:R-:W-:Y:S01]  /*1a500*/  F2FP.BF16.F32.PACK_AB R7, R151, R150 ;  /* 0x000000969707723e */ /* 0x000fe200000010ff */
[----:B------:R5:W-:Y:S04]  /*1a510*/  STS.128 [R25], R12 ;  /* 0x0000000c19007388 */ /* 0x000be80000000c00 */
[----:B------:R-:W-:Y:S04]  /*1a520*/  STS.128 [R24], R16 ;  /* 0x0000001018007388 */ /* 0x000fe80000000c00 */
[----:B------:R1:W-:Y:S01]  /*1a530*/  STS.128 [R23], R4 ;  /* 0x0000000417007388 */ /* 0x0003e20000000c00 */
[----:B---3--:R-:W-:-:S02]  /*1a540*/  F2FP.BF16.F32.PACK_AB R8, R165, R164 ;  /* 0x000000a4a508723e */ /* 0x008fc400000010ff */
[----:B------:R-:W-:Y:S02]  /*1a550*/  F2FP.BF16.F32.PACK_AB R9, R141, R140 ;  /* 0x0000008c8d09723e */ /* 0x000fe400000010ff */
[----:B------:R-:W-:Y:S02]  /*1a560*/  F2FP.BF16.F32.PACK_AB R10, R139, R138 ;  /* 0x0000008a8b0a723e */ /* 0x000fe400000010ff */
[----:B------:R-:W-:-:S05]  /*1a570*/  F2FP.BF16.F32.PACK_AB R11, R137, R136 ;  /* 0x00000088890b723e */ /* 0x000fca00000010ff */
[----:B------:R3:W-:Y:S01]  /*1a580*/  STS.128 [R22], R8 ;  /* 0x0000000816007388 */ /* 0x0007e20000000c00 */
[----:B-----5:R-:W-:Y:S02]  /*1a590*/  F2FP.BF16.F32.PACK_AB R12, R149, R148 ;  /* 0x00000094950c723e */ /* 0x020fe400000010ff */
[----:B------:R-:W-:Y:S02]  /*1a5a0*/  F2FP.BF16.F32.PACK_AB R13, R135, R134 ;  /* 0x00000086870d723e */ /* 0x000fe400000010ff */
[----:B------:R-:W-:Y:S02]  /*1a5b0*/  F2FP.BF16.F32.PACK_AB R14, R133, R132 ;  /* 0x00000084850e723e */ /* 0x000fe400000010ff */
[----:B------:R-:W-:Y:S02]  /*1a5c0*/  F2FP.BF16.F32.PACK_AB R15, R129, R128 ;  /* 0x00000080810f723e */ /* 0x000fe400000010ff */
[----:B-1----:R-:W-:Y:S02]  /*1a5d0*/  F2FP.BF16.F32.PACK_AB R4, R143, R142 ;  /* 0x0000008e8f04723e */ /* 0x002fe400000010ff */
[----:B------:R-:W-:-:S02]  /*1a5e0*/  F2FP.BF16.F32.PACK_AB R5, R127, R126 ;  /* 0x0000007e7f05723e */ /* 0x000fc400000010ff */
[----:B------:R-:W-:Y:S02]  /*1a5f0*/  F2FP.BF16.F32.PACK_AB R6, R125, R124 ;  /* 0x0000007c7d06723e */ /* 0x000fe400000010ff */
[----:B------:R-:W-:Y:S01]  /*1a600*/  F2FP.BF16.F32.PACK_AB R7, R117, R116 ;  /* 0x000000747507723e */ /* 0x000fe200000010ff */
[----:B------:R1:W-:Y:S01]  /*1a610*/  STS.128 [R3], R12 ;  /* 0x0000000c03007388 */ /* 0x0003e20000000c00 */
[----:B---3--:R-:W1:Y:S03]  /*1a620*/  S2R R22, SR_TID.X ;  /* 0x0000000000167919 */ /* 0x008e660000002100 */
[----:B------:R3:W-:Y:S01]  /*1a630*/  STS.128 [R2], R4 ;  /* 0x0000000402007388 */ /* 0x0007e20000000c00 */
[----:B------:R5:W-:Y:S06]  /*1a640*/  MEMBAR.ALL.CTA ;  /* 0x0000000000007992 */ /* 0x000bec0000008000 */
[----:B-----5:R-:W2:Y:S01]  /*1a650*/  FENCE.VIEW.ASYNC.S ;  /* 0x00000000000073c6 */ /* 0x020ea20000000000 */
[----:B------:R-:W-:-:S05]  /*1a660*/  SEL R121, R20, RZ, P2 ;  /* 0x000000ff14797207 */ /* 0x000fca0001000000 */
[----:B------:R-:W-:Y:S02]  /*1a670*/  IMAD R68, R121, 0x8, R88 ;  /* 0x0000000879447824 */ /* 0x000fe400078e0258 */
[C---:B-1----:R-:W-:Y:S01]  /*1a680*/  IMAD.U32 R3, R22.reuse, 0x10000, RZ ;  /* 0x0001000016037824 */ /* 0x042fe200078e00ff */
[----:B---3--:R-:W-:Y:S01]  /*1a690*/  LOP3.LUT R2, R22, 0x40, RZ, 0xc0, !PT ;  /* 0x0000004016027812 */ /* 0x008fe200078ec0ff */
[----:B------:R-:W-:-:S03]  /*1a6a0*/  IMAD.MOV.U32 R22, RZ, RZ, 0x1 ;  /* 0x00000001ff167424 */ /* 0x000fc600078e00ff */
[----:B------:R-:W-:Y:S02]  /*1a6b0*/  LOP3.LUT R3, R3, 0x200000, RZ, 0xc0, !PT ;  /* 0x0020000003037812 */ /* 0x000fe400078ec0ff */
[----:B------:R-:W-:-:S05]  /*1a6c0*/  SHF.R.U32.HI R2, RZ, 0x6, R2 ;  /* 0x00000006ff027819 */ /* 0x000fca0000011602 */
[----:B------:R-:W-:-:S05]  /*1a6d0*/  IMAD R2, R2, 0x400000, R3 ;  /* 0x0040000002027824 */ /* 0x000fca00078e0203 */
[----:B------:R-:W-:Y:S01]  /*1a6e0*/  R2UR UR4, R2 ;  /* 0x00000000020472ca */ /* 0x000fe200000e0000 */
[----:B----4-:R-:W-:Y:S01]  /*1a6f0*/  IMAD.U32 R0, R0, -0x80000000, RZ ;  /* 0x8000000000007824 */ /* 0x010fe200078e00ff */
[----:B--2---:R1:W-:Y:S03]  /*1a700*/  SYNCS.ARRIVE.TRANS64.RED.ART0 RZ, [R21+URZ], R22 ;  /* 0x0000001615ff79a7 */ /* 0x0043e600085004ff */
[----:B------:R-:W2:Y:S02]  /*1a710*/  SYNCS.PHASECHK.TRANS64.TRYWAIT P2, [R68+URZ+0x80], R0 ;  /* 0x00008000440075a7 */ /* 0x000ea400080411ff */
[----:B-12---:R-:W-:Y:S08]  /*1a720*/  @!P2 BRA `(.L_x_172) ;  /* 0x0000009c00f0a947 */ /* 0x006ff00003800000 */
.L_x_397:
[----:B------:R-:W2:Y:S04]  /*1a730*/  LDL R91, [R1+0xfc] ;  /* 0x0000fc00015b7983 */ /* 0x000ea80000100800 */
[----:B------:R-:W3:Y:S01]  /*1a740*/  LDL R71, [R1+0xc8] ;  /* 0x0000c80001477983 */ /* 0x000ee20000100800 */
[----:B------:R-:W4:Y:S01]  /*1a750*/  S2R R0, SR_TID.X ;  /* 0x0000000000007919 */ /* 0x000f220000002100 */
[----:B------:R-:W5:Y:S01]  /*1a760*/  LDTM.x32 R36, tmem[UR4] ;  /* 0x00000004002479ee */ /* 0x000f6200082c0000 */
[----:B------:R-:W-:Y:S02]  /*1a770*/  IMAD.MOV.U32 R5, RZ, RZ, RZ ;  /* 0x000000ffff057224 */ /* 0x000fe400078e00ff */
[----:B-1----:R-:W-:Y:S02]  /*1a780*/  FADD2 R2, R82.F32x2.HI_LO, R76.F32x2.HI_LO ;  /* 0x0000004c5202724b */ /* 0x002fe40000000000 */
[C---:B----4-:R-:W-:Y:S01]  /*1a790*/  IMAD.U32 R4, R0.reuse, 0x10000, RZ ;  /* 0x0001000000047824 */ /* 0x050fe200078e00ff */
[----:B------:R-:W-:-:S04]  /*1a7a0*/  LOP3.LUT R0, R0, 0x40, RZ, 0xc0, !PT ;  /* 0x0000004000007812 */ /* 0x000fc800078ec0ff */
[----:B------:R-:W-:Y:S02]  /*1a7b0*/  LOP3.LUT R4, R4, 0x200000, RZ, 0xc0, !PT ;  /* 0x0020000004047812 */ /* 0x000fe400078ec0ff */
[----:B------:R-:W-:-:S05]  /*1a7c0*/  SHF.R.U32.HI R0, RZ, 0x6, R0 ;  /* 0x00000006ff007819 */ /* 0x000fca0000011600 */
[----:B------:R-:W-:Y:S02]  /*1a7d0*/  IMAD R0, R0, 0x400000, R4 ;  /* 0x0040000000007824 */ /* 0x000fe400078e0204 */
[----:B------:R-:W-:-:S03]  /*1a7e0*/  FMUL R4, R70, R107 ;  /* 0x0000006b46047220 */ /* 0x000fc60000400000 */
[----:B------:R-:W-:Y:S01]  /*1a7f0*/  R2UR UR4, R0 ;  /* 0x00000000000472ca */ /* 0x000fe200000e0000 */
[----:B------:R-:W-:Y:S01]  /*1a800*/  FADD2 R122, R4.F32x2.HI_LO, R86.F32x2.HI_LO ;  /* 0x00000056047a724b */ /* 0x000fe20000000000 */
[----:B-----5:R-:W-:Y:S01]  /*1a810*/  FMNMX R4, R38, R39, !PT ;  /* 0x0000002726047209 */ /* 0x020fe20007800000 */
[----:B------:R-:W-:-:S03]  /*1a820*/  FADD2 R162, R2.F32x2.HI_LO, R72.F32x2.HI_LO ;  /* 0x0000004802a2724b */ /* 0x000fc60000000000 */
[----:B------:R-:W-:Y:S02]  /*1a830*/  FMNMX3 R3, R4, R46, R47, !PT ;  /* 0x0000002e04037276 */ /* 0x000fe4000780002f */
[----:B------:R-:W-:-:S05]  /*1a840*/  FSEL R70, R89, R69, P4 ;  /* 0x0000004559467208 */ /* 0x000fca0002000000 */
[----:B------:R-:W1:Y:S01]  /*1a850*/  LDTM.x32 R4, tmem[UR4+0x20] ;  /* 0x00002004000479ee */ /* 0x000e6200082c0000 */
[----:B------:R-:W-:Y:S01]  /*1a860*/  FMNMX3 R0, R70, R36, R37, !PT ;  /* 0x0000002446007276 */ /* 0x000fe20007800025 */
[----:B------:R-:W-:Y:S01]  /*1a870*/  IMAD.MOV.U32 R90, RZ, RZ, 0x1 ;  /* 0x00000001ff5a7424 */ /* 0x000fe200078e00ff */
[----:B------:R-:W-:Y:S01]  /*1a880*/  FMNMX3 R3, R3, R54, R55, !PT ;  /* 0x0000003603037276 */ /* 0x000fe20007800037 */
[----:B------:R-:W-:Y:S01]  /*1a890*/  NOP ;  /* 0x0000000000007918 */ /* 0x000fe20000000000 */
[----:B------:R-:W-:Y:S01]  /*1a8a0*/  FMNMX3 R0, R0, R44, R45, !PT ;  /* 0x0000002c00007276 */ /* 0x000fe2000780002d */
[----:B------:R-:W4:Y:S03]  /*1a8b0*/  LDC R89, c[0x0][0x890] ;  /* 0x00022400ff597b82 */ /* 0x000f260000000800 */
[----:B------:R-:W-:Y:S02]  /*1a8c0*/  FMNMX3 R0, R0, R52, R53, !PT ;  /* 0x0000003400007276 */ /* 0x000fe40007800035 */
[----:B------:R-:W-:-:S02]  /*1a8d0*/  FMNMX3 R3, R3, R62, R63, !PT ;  /* 0x0000003e03037276 */ /* 0x000fc4000780003f */
[----:B------:R-:W-:-:S04]  /*1a8e0*/  FMNMX3 R0, R0, R60, R61, !PT ;  /* 0x0000003c00007276 */ /* 0x000fc8000780003d */
[----:B-1----:R-:W-:Y:S02]  /*1a8f0*/  FMNMX3 R0, R0, R4, R5, !PT ;  /* 0x0000000400007276 */ /* 0x002fe40007800005 */
[----:B------:R-:W-:Y:S02]  /*1a900*/  FMNMX3 R3, R3, R6, R7, !PT ;  /* 0x0000000603037276 */ /* 0x000fe40007800007 */
[----:B------:R-:W-:Y:S02]  /*1a910*/  FMNMX3 R0, R0, R12, R13, !PT ;  /* 0x0000000c00007276 */ /* 0x000fe4000780000d */
[----:B------:R-:W-:Y:S02]  /*1a920*/  FMNMX3 R3, R3, R14, R15, !PT ;  /* 0x0000000e03037276 */ /* 0x000fe4000780000f */
[----:B------:R-:W-:Y:S02]  /*1a930*/  FMNMX3 R0, R0, R20, R21, !PT ;  /* 0x0000001400007276 */ /* 0x000fe40007800015 */
[----:B------:R-:W-:-:S02]  /*1a940*/  FMNMX3 R3, R3, R22, R23, !PT ;  /* 0x0000001603037276 */ /* 0x000fc40007800017 */
[----:B------:R-:W-:Y:S02]  /*1a950*/  FMNMX3 R2, R0, R28, R29, !PT ;  /* 0x0000001c00027276 */ /* 0x000fe4000780001d */
[----:B------:R-:W-:Y:S02]  /*1a960*/  FMNMX3 R0, R3, R30, R31, !PT ;  /* 0x0000001e03007276 */ /* 0x000fe4000780001f */
[----:B------:R-:W-:Y:S02]  /*1a970*/  FMNMX R3, R42, R43, !PT ;  /* 0x0000002b2a037209 */ /* 0x000fe40007800000 */
        /* <DEDUP_REMOVED lines=13> */
[----:B------:R-:W-:-:S04]  /*1aa50*/  FMNMX3 R0, R0, R24, R25, !PT ;  /* 0x0000001800007276 */ /* 0x000fc80007800019 */
[----:B------:R-:W-:Y:S02]  /*1aa60*/  FMNMX3 R2, R0, R32, R33, !PT ;  /* 0x0000002000027276 */ /* 0x000fe40007800021 */
[----:B------:R-:W-:Y:S02]  /*1aa70*/  FMNMX3 R0, R3, R34, R35, !PT ;  /* 0x0000002203007276 */ /* 0x000fe40007800023 */
[----:B------:R-:W5:Y:S02]  /*1aa80*/  LDL.LU R3, [R1+0x20] ;  /* 0x0000200001037983 */ /* 0x000f640000300800 */
[----:B------:R-:W-:Y:S01]  /*1aa90*/  FMNMX3 R2, R69, R2, R0, !PT ;  /* 0x0000000245027276 */ /* 0x000fe20007800000 */
[----:B------:R-:W-:-:S05]  /*1aaa0*/  VIADD R0, R68, 0x90 ;  /* 0x0000009044007836 */ /* 0x000fca0000000000 */
[----:B--2---:R-:W-:-:S04]  /*1aab0*/  PRMT R0, R91, 0x654, R0 ;  /* 0x000006545b007816 */ /* 0x004fc80000000000 */
[----:B------:R1:W-:Y:S01]  /*1aac0*/  SYNCS.ARRIVE.TRANS64.RED.ART0 RZ, [R0+URZ], R90 ;  /* 0x0000005a00ff79a7 */ /* 0x0003e200085004ff */
[----:B------:R-:W-:Y:S06]  /*1aad0*/  BAR.SYNC.DEFER_BLOCKING 0x4, 0x80 ;  /* 0x0102000000007b1d */ /* 0x000fec0000010000 */
[----:B---3--:R2:W-:Y:S02]  /*1aae0*/  STS [R71+0x1b8], R2 ;  /* 0x0001b80247007388 */ /* 0x0085e40000000800 */
[----:B------:R-:W-:Y:S06]  /*1aaf0*/  BAR.SYNC.DEFER_BLOCKING 0x4, 0x80 ;  /* 0x0102000000007b1d */ /* 0x000fec0000010000 */
[----:B--2---:R-:W2:Y:S04]  /*1ab00*/  LDL.LU R71, [R1+0xbc] ;  /* 0x0000bc0001477983 */ /* 0x004ea80000300800 */
[----:B------:R-:W3:Y:S04]  /*1ab10*/  LDS R68, [R120+0x2b8] ;  /* 0x0002b80078447984 */ /* 0x000ee80000000800 */
[----:B-1----:R-:W1:Y:S01]  /*1ab20*/  LDS R0, [R120+0x1b8] ;  /* 0x0001b80078007984 */ /* 0x002e620000000800 */
[----:B---3--:R-:W-:-:S02]  /*1ab30*/  FSETP.NAN.AND P3, PT, R68, R68, PT ;  /* 0x000000444400720b */ /* 0x008fc40003f68000 */
[----:B-1----:R-:W-:-:S11]  /*1ab40*/  FSETP.GTU.AND P2, PT, R0, R68, PT ;  /* 0x000000440000720b */ /* 0x002fd60003f4c000 */
[----:B------:R-:W-:-:S04]  /*1ab50*/  @!P3 FSEL R68, R68, R0, !P2 ;  /* 0x000000004444b208 */ /* 0x000fc80005000000 */
[----:B------:R-:W-:-:S04]  /*1ab60*/  FSETP.NEU.AND P2, PT, R68, -INF , PT ;  /* 0xff8000004400780b */ /* 0x000fc80003f4d000 */
[----:B------:R-:W-:-:S05]  /*1ab70*/  FSEL R2, R68, RZ, P2 ;  /* 0x000000ff44027208 */ /* 0x000fca0001000000 */
[----:B------:R-:W-:-:S04]  /*1ab80*/  FADD R0, R70, -R2 ;  /* 0x8000000246007221 */ /* 0x000fc80000000000 */
[----:B----4-:R-:W-:-:S04]  /*1ab90*/  FMUL R0, R0, R89 ;  /* 0x0000005900007220 */ /* 0x010fc80000400000 */
[C---:B------:R-:W-:Y:S01]  /*1aba0*/  FMUL R69, R0.reuse, 0.5 ;  /* 0x3f00000000457820 */ /* 0x040fe20000400000 */
[C---:B------:R-:W-:Y:S02]  /*1abb0*/  FSETP.GEU.AND P2, PT, R0.reuse, -126, PT ;  /* 0xc2fc00000000780b */ /* 0x040fe40003f4e000 */
[----:B------:R-:W-:Y:S02]  /*1abc0*/  FSETP.GE.AND P4, PT, R0, -8, PT ;  /* 0xc10000000000780b */ /* 0x000fe40003f86000 */
[----:B------:R-:W-:Y:S02]  /*1abd0*/  FSEL R69, R69, R0, !P2 ;  /* 0x0000000045457208 */ /* 0x000fe40005000000 */
[----:B------:R-:W-:-:S05]  /*1abe0*/  FSEL R0, R70, R2, P4 ;  /* 0x0000000246007208 */ /* 0x000fca0002000000 */
[----:B------:R-:W-:-:S04]  /*1abf0*/  FFMA R0, -R0, R89, RZ ;  /* 0x0000005900007223 */ /* 0x000fc800000001ff */
[----:B------:R-:W-:-:S04]  /*1ac00*/  FFMA2 R38, R38.F32x2.HI_LO, R89.F32, R0.F32 ;  /* 0x0000005926267249 */ /* 0x000fc80001200000 */
[----:B------:R-:W-:Y:S08]  /*1ac10*/  MUFU.EX2 R110, R38 ;  /* 0x00000026006e7308 */ /* 0x000ff00000000800 */
[----:B------:R1:W-:Y:S02]  /*1ac20*/  MUFU.EX2 R111, R39 ;  /* 0x00000027006f7308 */ /* 0x0003e40000000800 */
[----:B-1----:R-:W3:Y:S01]  /*1ac30*/  LDL.LU.64 R38, [R1+0x8] ;  /* 0x0000080001267983 */ /* 0x002ee20000300a00 */
[----:B-----5:R-:W-:-:S02]  /*1ac40*/  VIADD R2, R3, 0x1 ;  /* 0x0000000103027836 */ /* 0x020fc40000000000 */
[----:B------:R-:W-:-:S03]  /*1ac50*/  FFMA2 R52, R52.F32x2.HI_LO, R89.F32, R0.F32 ;  /* 0x0000005934347249 */ /* 0x000fc60001200000 */
[----:B------:R-:W-:Y:S01]  /*1ac60*/  ISETP.NE.AND P3, PT, R2, 0x2, PT ;  /* 0x000000020200780c */ /* 0x000fe20003f65270 */
[----:B------:R1:W-:Y:S03]  /*1ac70*/  MUFU.EX2 R105, R53 ;  /* 0x0000003500697308 */ /* 0x0003e60000000800 */
[----:B------:R-:W-:Y:S01]  /*1ac80*/  SEL R3, RZ, 0x1, P3 ;  /* 0x00000001ff037807 */ /* 0x000fe20001800000 */
[----:B------:R-:W-:-:S04]  /*1ac90*/  FFMA2 R36, R36.F32x2.HI_LO, R89.F32, R0.F32 ;  /* 0x0000005924247249 */ /* 0x000fc80001200000 */
[----:B------:R-:W-:Y:S01]  /*1aca0*/  MUFU.EX2 R114, R36 ;  /* 0x0000002400727308 */ /* 0x000fe20000000800 */
[----:B-1----:R-:W-:-:S07]  /*1acb0*/  SEL R53, R2, RZ, P3 ;  /* 0x000000ff02357207 */ /* 0x002fce0001800000 */
[----:B------:R1:W-:Y:S02]  /*1acc0*/  MUFU.EX2 R115, R37 ;  /* 0x0000002500737308 */ /* 0x0003e40000000800 */
[----:B-1----:R-:W1:Y:S06]  /*1acd0*/  S2R R37, SR_TID.X ;  /* 0x0000000000257919 */ /* 0x002e6c0000002100 */
[----:B------:R-:W4:Y:S01]  /*1ace0*/  MUFU.EX2 R69, R69 ;  /* 0x0000004500457308 */ /* 0x000f220000000800 */
        /* <DEDUP_REMOVED lines=20> */
[----:B------:R-:W-:Y:S01]  /*1ae30*/  FFMA2 R26, R26.F32x2.HI_LO, R89.F32, R0.F32 ;  /* 0x000000591a1a7249 */ /* 0x000fe20001200000 */
[----:B------:R-:W2:Y:S01]  /*1ae40*/  MUFU.EX2 R96, R50 ;  /* 0x0000003200607308 */ /* 0x000ea20000000800 */
[----:B------:R-:W-:Y:S01]  /*1ae50*/  FADD2 R118, R84.F32x2.HI_LO, R78.F32x2.HI_LO ;  /* 0x0000004e5476724b */ /* 0x000fe20000000000 */
[----:B-1----:R-:W-:Y:S01]  /*1ae60*/  LOP3.LUT R37, R37, 0x3f, RZ, 0xc0, !PT ;  /* 0x0000003f25257812 */ /* 0x002fe200078ec0ff */
[----:B------:R-:W-:Y:S01]  /*1ae70*/  FADD2 R130, R80.F32x2.HI_LO, R74.F32x2.HI_LO ;  /* 0x0000004a5082724b */ /* 0x000fe20000000000 */
[----:B--2---:R-:W-:Y:S01]  /*1ae80*/  LOP3.LUT R71, R71, R3, RZ, 0x3c, !PT ;  /* 0x0000000347477212 */ /* 0x004fe200078e3cff */
[----:B------:R-:W-:-:S04]  /*1ae90*/  IMAD R3, R53, 0x8, R88 ;  /* 0x0000000835037824 */ /* 0x000fc800078e0258 */
[----:B------:R-:W-:-:S04]  /*1aea0*/  IMAD.U32 R36, R71, -0x80000000, RZ ;  /* 0x8000000047247824 */ /* 0x000fc800078e00ff */
[----:B------:R-:W1:Y:S01]  /*1aeb0*/  SYNCS.PHASECHK.TRANS64.TRYWAIT P3, [R3+URZ+0x130], R36 ;  /* 0x00013024030075a7 */ /* 0x000e6200080611ff */
[----:B------:R-:W2:Y:S01]  /*1aec0*/  MUFU.EX2 R90, R56 ;  /* 0x00000038005a7308 */ /* 0x000ea20000000800 */
[----:B------:R-:W-:Y:S02]  /*1aed0*/  IMAD.SHL.U32 R37, R37, 0x4, RZ ;  /* 0x0000000425257824 */ /* 0x000fe400078e00ff */
        /* <DEDUP_REMOVED lines=10> */
[----:B------:R-:W-:-:S07]  /*1af80*/  FFMA2 R6, R6.F32x2.HI_LO, R89.F32, R0.F32 ;  /* 0x0000005906067249 */ /* 0x000fce0001200000 */
[----:B------:R-:W1:Y:S01]  /*1af90*/  MUFU.EX2 R108, R40 ;  /* 0x00000028006c7308 */ /* 0x000e620000000800 */
[----:B------:R-:W-:-:S07]  /*1afa0*/  FFMA2 R8, R8.F32x2.HI_LO, R89.F32, R0.F32 ;  /* 0x0000005908087249 */ /* 0x000fce0001200000 */
[----:B------:R-:W1:Y:S01]  /*1afb0*/  MUFU.EX2 R109, R41 ;  /* 0x00000029006d7308 */ /* 0x000e620000000800 */
[----:B------:R-:W-:-:S07]  /*1afc0*/  FFMA2 R10, R10.F32x2.HI_LO, R89.F32, R0.F32 ;  /* 0x000000590a0a7249 */ /* 0x000fce0001200000 */
[----:B------:R-:W1:Y:S01]  /*1afd0*/  MUFU.EX2 R106, R42 ;  /* 0x0000002a006a7308 */ /* 0x000e620000000800 */
[----:B----4-:R-:W-:-:S07]  /*1afe0*/  @!P2 FMUL R69, R69, R69 ;  /* 0x000000454545a220 */ /* 0x010fce0000400000 */
[----:B------:R-:W4:Y:S08]  /*1aff0*/  MUFU.EX2 R107, R43 ;  /* 0x0000002b006b7308 */ /* 0x000f300000000800 */
        /* <DEDUP_REMOVED lines=27> */
[----:B------:R-:W-:Y:S01]  /*1b1b0*/  @!P1 IMAD R2, R53, 0x100, R37 ;  /* 0x0000010035029824 */ /* 0x000fe200078e0225 */
[----:B------:R-:W-:-:S03]  /*1b1c0*/  FSEL R69, R69, 1, !P4 ;  /* 0x3f80000045457808 */ /* 0x000fc60006000000 */
[----:B------:R-:W-:-:S03]  /*1b1d0*/  @!P1 IMAD.IADD R2, R88, 0x1, R2 ;  /* 0x0000000158029824 */ /* 0x000fc600078e0202 */
[----:B------:R-:W1:Y:S08]  /*1b1e0*/  MUFU.EX2 R78, R66 ;  /* 0x00000042004e7308 */ /* 0x000e700000000800 */
[----:B------:R-:W1:Y:S08]  /*1b1f0*/  MUFU.EX2 R79, R67 ;  /* 0x00000043004f7308 */ /* 0x000e700000000800 */
[----:B------:R-:W1:Y:S08]  /*1b200*/  MUFU.EX2 R76, R6 ;  /* 0x00000006004c7308 */ /* 0x000e700000000800 */
[----:B------:R5:W1:Y:S08]  /*1b210*/  MUFU.EX2 R77, R7 ;  /* 0x00000007004d7308 */ /* 0x000a700000000800 */
[----:B------:R-:W1:Y:S08]  /*1b220*/  MUFU.EX2 R72, R8 ;  /* 0x0000000800487308 */ /* 0x000e700000000800 */
[----:B------:R1:W1:Y:S01]  /*1b230*/  MUFU.EX2 R73, R9 ;  /* 0x0000000900497308 */ /* 0x0002620000000800 */
[----:B-----5:R-:W-:-:S07]  /*1b240*/  FADD2 R6, R130.F32x2.HI_LO, R146.F32x2.HI_LO ;  /* 0x000000928206724b */ /* 0x020fce0000000000 */
[----:B------:R-:W2:Y:S08]  /*1b250*/  MUFU.EX2 R66, R10 ;  /* 0x0000000a00427308 */ /* 0x000eb00000000800 */
[----:B------:R3:W2:Y:S01]  /*1b260*/  MUFU.EX2 R67, R11 ;  /* 0x0000000b00437308 */ /* 0x0006a20000000800 */
[----:B-1----:R-:W-:Y:S02]  /*1b270*/  FADD2 R8, R118.F32x2.HI_LO, R144.F32x2.HI_LO ;  /* 0x000000907608724b */ /* 0x002fe40000000000 */
[----:B---3--:R-:W-:Y:S01]  /*1b280*/  FADD2 R10, R122.F32x2.HI_LO, R38.F32x2.HI_LO ;  /* 0x000000267a0a724b */ /* 0x008fe20000000000 */
[----:B--2-4-:R-:W-:Y:S06]  /*1b290*/  @!P3 BRA `(.L_x_173) ;  /* 0x000000940030b947 */ /* 0x014fec0003800000 */
.L_x_399:
[----:B------:R-:W2:Y:S01]  /*1b2a0*/  LDL R13, [R1+0xd0] ;  /* 0x0000d000010d7983 */ /* 0x000ea20000100800 */
[----:B------:R-:W-:Y:S01]  /*1b2b0*/  IMAD.MOV.U32 R20, RZ, RZ, 0x1 ;  /* 0x00000001ff147424 */ /* 0x000fe200078e00ff */
[----:B------:R-:W3:Y:S02]  /*1b2c0*/  LDC R12, c[0x0][0x890] ;  /* 0x00022400ff0c7b82 */ /* 0x000ee40000000800 */
[----:B------:R-:W4:Y:S04]  /*1b2d0*/  LDL.LU.64 R18, [R1+0x18] ;  /* 0x0000180001127983 */ /* 0x000f280000300a00 */
[----:B------:R-:W5:Y:S04]  /*1b2e0*/  LDL.LU.64 R16, [R1+0x10] ;  /* 0x0000100001107983 */ /* 0x000f680000300a00 */
[----:B------:R-:W5:Y:S01]  /*1b2f0*/  LDL.LU.64 R14, [R1] ;  /* 0x00000000010e7983 */ /* 0x000f620000300a00 */
[----:B-1----:R-:W-:Y:S01]  /*1b300*/  FADD2 R4, R162.F32x2.HI_LO, R160.F32x2.HI_LO ;  /* 0x000000a0a204724b */ /* 0x002fe20000000000 */
[----:B------:R1:W1:Y:S01]  /*1b310*/  MUFU.EX2 R51, R27 ;  /* 0x0000001b00337308 */ /* 0x0002620000000800 */
[----:B------:R-:W-:Y:S01]  /*1b320*/  FADD2 R6, R6.F32x2.HI_LO, R156.F32x2.HI_LO ;  /* 0x0000009c0606724b */ /* 0x000fe20000000000 */
[----:B------:R1:W-:Y:S01]  /*1b330*/  @!P1 STS [R2+0x5b8], R69 ;  /* 0x0005b84502009388 */ /* 0x0003e20000000800 */
[----:B------:R1:W-:Y:S01]  /*1b340*/  SYNCS.ARRIVE.TRANS64.ART0 RZ, [R3+URZ+0x120], R20 ;  /* 0x0001201403ff79a7 */ /* 0x0003e200085000ff */
[----:B------:R-:W-:Y:S01]  /*1b350*/  FADD2 R4, R4.F32x2.HI_LO, R154.F32x2.HI_LO ;  /* 0x0000009a0404724b */ /* 0x000fe20000000000 */
[----:B------:R-:W-:Y:S01]  /*1b360*/  FSEL R89, R70, R68, P4 ;  /* 0x0000004446597208 */ /* 0x000fe20002000000 */
[----:B------:R-:W-:Y:S01]  /*1b370*/  FADD2 R6, R6.F32x2.HI_LO, R150.F32x2.HI_LO ;  /* 0x000000960606724b */ /* 0x000fe20000000000 */
[----:B------:R-:W-:Y:S01]  /*1b380*/  F2FP.BF16.F32.PACK_AB R24, R103, R102 ;  /* 0x000000666718723e */ /* 0x000fe200000010ff */
[----:B------:R-:W-:Y:S01]  /*1b390*/  FADD2 R4, R4.F32x2.HI_LO, R140.F32x2.HI_LO ;  /* 0x0000008c0404724b */ /* 0x000fe20000000000 */
[----:B------:R-:W-:Y:S01]  /*1b3a0*/  F2FP.BF16.F32.PACK_AB R25, R85, R84 ;  /* 0x000000545519723e */ /* 0x000fe200000010ff */
[----:B------:R-:W-:Y:S01]  /*1b3b0*/  FADD2 R6, R6.F32x2.HI_LO, R136.F32x2.HI_LO ;  /* 0x000000880606724b */ /* 0x000fe20000000000 */
[----:B------:R-:W-:Y:S01]  /*1b3c0*/  F2FP.BF16.F32.PACK_AB R26, R81, R80 ;  /* 0x00000050511a723e */ /* 0x000fe200000010ff */
[--C-:B---3--:R-:W-:Y:S01]  /*1b3d0*/  FFMA2 R28, R28.F32x2.HI_LO, R12.F32, R0.reuse.F32 ;  /* 0x0000000c1c1c7249 */ /* 0x108fe20001200000 */
[----:B------:R-:W-:Y:S01]  /*1b3e0*/  F2FP.BF16.F32.PACK_AB R21, R95, R94 ;  /* 0x0000005e5f15723e */ /* 0x000fe200000010ff */
[--C-:B------:R-:W-:Y:S01]  /*1b3f0*/  FFMA2 R30, R30.F32x2.HI_LO, R12.F32, R0.reuse.F32 ;  /* 0x0000000c1e1e7249 */ /* 0x100fe20001200000 */
[----:B------:R-:W-:Y:S01]  /*1b400*/  F2FP.BF16.F32.PACK_AB R22, R91, R90 ;  /* 0x0000005a5b16723e */ /* 0x000fe200000010ff */
[-CC-:B------:R-:W-:Y:S01]  /*1b410*/  FFMA2 R32, R32.F32x2.HI_LO, R12.reuse.F32, R0.reuse.F32 ;  /* 0x0000000c20207249 */ /* 0x180fe20001200000 */
[----:B------:R3:W-:Y:S01]  /*1b420*/  MUFU.EX2 R54, R28 ;  /* 0x0000001c00367308 */ /* 0x0007e20000000800 */
[----:B------:R-:W-:Y:S01]  /*1b430*/  FFMA2 R34, R34.F32x2.HI_LO, R12.F32, R0.F32 ;  /* 0x0000000c22227249 */ /* 0x000fe20001200000 */
[----:B-1----:R-:W-:Y:S01]  /*1b440*/  F2FP.BF16.F32.PACK_AB R27, R79, R78 ;  /* 0x0000004e4f1b723e */ /* 0x002fe200000010ff */
[----:B------:R-:W-:Y:S01]  /*1b450*/  FADD2 R6, R6.F32x2.HI_LO, R128.F32x2.HI_LO ;  /* 0x000000800606724b */ /* 0x000fe20000000000 */
[----:B------:R-:W-:-:S02]  /*1b460*/  F2FP.BF16.F32.PACK_AB R23, R87, R86 ;  /* 0x000000565717723e */ /* 0x000fc400000010ff */
[----:B------:R-:W-:Y:S02]  /*1b470*/  F2FP.BF16.F32.PACK_AB R12, R115, R114 ;  /* 0x00000072730c723e */ /* 0x000fe400000010ff */
[----:B------:R-:W1:Y:S01]  /*1b480*/  MUFU.EX2 R55, R29 ;  /* 0x0000001d00377308 */ /* 0x000e620000000800 */
[----:B------:R-:W-:Y:S01]  /*1b490*/  F2FP.BF16.F32.PACK_AB R36, R75, R74 ;  /* 0x0000004a4b24723e */ /* 0x000fe200000010ff */
[----:B------:R-:W-:Y:S01]  /*1b4a0*/  FADD2 R2, R8.F32x2.HI_LO, R158.F32x2.HI_LO ;  /* 0x0000009e0802724b */ /* 0x000fe20000000000 */
[----:B------:R-:W-:Y:S02]  /*1b4b0*/  F2FP.BF16.F32.PACK_AB R20, R105, R104 ;  /* 0x000000686914723e */ /* 0x000fe400000010ff */
[----:B------:R-:W-:Y:S01]  /*1b4c0*/  F2FP.BF16.F32.PACK_AB R37, R59, R58 ;  /* 0x0000003a3b25723e */ /* 0x000fe200000010ff */
[----:B------:R-:W-:Y:S01]  /*1b4d0*/  FADD2 R2, R2.F32x2.HI_LO, R152.F32x2.HI_LO ;  /* 0x000000980202724b */ /* 0x000fe20000000000 */
[----:B------:R-:W-:Y:S01]  /*1b4e0*/  F2FP.BF16.F32.PACK_AB R38, R57, R56 ;  /* 0x000000383926723e */ /* 0x000fe200000010ff */
[----:B------:R1:W-:Y:S01]  /*1b4f0*/  MUFU.EX2 R48, R30 ;  /* 0x0000001e00307308 */ /* 0x0003e20000000800 */
[----:B------:R-:W-:Y:S01]  /*1b500*/  F2FP.BF16.F32.PACK_AB R39, R51, R50 ;  /* 0x000000323327723e */ /* 0x000fe200000010ff */
[----:B------:R-:W-:Y:S01]  /*1b510*/  FADD2 R2, R2.F32x2.HI_LO, R138.F32x2.HI_LO ;  /* 0x0000008a0202724b */ /* 0x000fe20000000000 */
[----:B---3--:R-:W-:-:S03]  /*1b520*/  F2FP.BF16.F32.PACK_AB R28, R93, R92 ;  /* 0x0000005c5d1c723e */ /* 0x008fc600000010ff */
[----:B------:R-:W-:Y:S02]  /*1b530*/  FADD2 R2, R2.F32x2.HI_LO, R132.F32x2.HI_LO ;  /* 0x000000840202724b */ /* 0x000fe40000000000 */
[----:B------:R-:W3:Y:S01]  /*1b540*/  MUFU.EX2 R49, R31 ;  /* 0x0000001f00317308 */ /* 0x000ee20000000800 */
[----:B-1----:R-:W-:Y:S02]  /*1b550*/  F2FP.BF16.F32.PACK_AB R40, R55, R54 ;  /* 0x000000363728723e */ /* 0x002fe400000010ff */
[----:B------:R-:W-:-:S05]  /*1b560*/  F2FP.BF16.F32.PACK_AB R29, R77, R76 ;  /* 0x0000004c4d1d723e */ /* 0x000fca00000010ff */
[----:B------:R1:W-:Y:S01]  /*1b570*/  MUFU.EX2 R46, R32 ;  /* 0x00000020002e7308 */ /* 0x0003e20000000800 */
[----:B------:R-:W-:-:S07]  /*1b580*/  F2FP.BF16.F32.PACK_AB R30, R73, R72 ;  /* 0x00000048491e723e */ /* 0x000fce00000010ff */
[----:B------:R-:W1:Y:S01]  /*1b590*/  MUFU.EX2 R47, R33 ;  /* 0x00000021002f7308 */ /* 0x000e620000000800 */
[----:B---3--:R-:W-:Y:S02]  /*1b5a0*/  F2FP.BF16.F32.PACK_AB R41, R49, R48 ;  /* 0x000000303129723e */ /* 0x008fe400000010ff */
[----:B------:R-:W-:-:S05]  /*1b5b0*/  F2FP.BF16.F32.PACK_AB R31, R67, R66 ;  /* 0x00000042431f723e */ /* 0x000fca00000010ff */
[----:B------:R3:W-:Y:S01]  /*1b5c0*/  MUFU.EX2 R44, R34 ;  /* 0x00000022002c7308 */ /* 0x0007e20000000800 */
[----:B-1----:R-:W-:-:S07]  /*1b5d0*/  F2FP.BF16.F32.PACK_AB R32, R83, R82 ;  /* 0x000000525320723e */ /* 0x002fce00000010ff */
[----:B------:R-:W1:Y:S01]  /*1b5e0*/  MUFU.EX2 R45, R35 ;  /* 0x00000023002d7308 */ /* 0x000e620000000800 */
[----:B------:R-:W-:Y:S02]  /*1b5f0*/  F2FP.BF16.F32.PACK_AB R42, R47, R46 ;  /* 0x0000002e2f2a723e */ /* 0x000fe400000010ff */
[----:B------:R-:W-:Y:S02]  /*1b600*/  F2FP.BF16.F32.PACK_AB R33, R65, R64 ;  /* 0x000000404121723e */ /* 0x000fe400000010ff */
[----:B---3--:R-:W-:Y:S02]  /*1b610*/  F2FP.BF16.F32.PACK_AB R34, R63, R62 ;  /* 0x0000003e3f22723e */ /* 0x008fe400000010ff */
[----:B-1----:R-:W-:Y:S02]  /*1b620*/  F2FP.BF16.F32.PACK_AB R43, R45, R44 ;  /* 0x0000002c2d2b723e */ /* 0x002fe400000010ff */
[----:B------:R-:W-:Y:S01]  /*1b630*/  F2FP.BF16.F32.PACK_AB R35, R61, R60 ;  /* 0x0000003c3d23723e */ /* 0x000fe200000010ff */
[----:B--2---:R-:W-:Y:S01]  /*1b640*/  IMAD.U32 R52, R13, -0x80000000, RZ ;  /* 0x800000000d347824 */ /* 0x004fe200078e00ff */
[----:B------:R-:W-:-:S03]  /*1b650*/  F2FP.BF16.F32.PACK_AB R13, R111, R110 ;  /* 0x0000006e6f0d723e */ /* 0x000fc600000010ff */
[----:B------:R-:W1:Y:S01]  /*1b660*/  SYNCS.PHASECHK.TRANS64.TRYWAIT P2, [R88+URZ+0xa8], R52 ;  /* 0x0000a834580075a7 */ /* 0x000e6200080411ff */
[----:B----4-:R-:W-:Y:S01]  /*1b670*/  FADD2 R8, R10.F32x2.HI_LO, R18.F32x2.HI_LO ;  /* 0x000000120a08724b */ /* 0x010fe20000000000 */
[----:B------:R-:W-:Y:S02]  /*1b680*/  F2FP.BF16.F32.PACK_AB R18, R99, R98 ;  /* 0x000000626312723e */ /* 0x000fe400000010ff */
[----:B------:R-:W-:Y:S01]  /*1b690*/  F2FP.BF16.F32.PACK_AB R19, R97, R96 ;  /* 0x000000606113723e */ /* 0x000fe200000010ff */
[----:B-----5:R-:W-:Y:S01]  /*1b6a0*/  FADD2 R8, R8.F32x2.HI_LO, R16.F32x2.HI_LO ;  /* 0x000000100808724b */ /* 0x020fe20000000000 */
[----:B------:R-:W-:Y:S02]  /*1b6b0*/  F2FP.BF16.F32.PACK_AB R16, R113, R112 ;  /* 0x000000707110723e */ /* 0x000fe400000010ff */
[----:B------:R-:W-:Y:S01]  /*1b6c0*/  F2FP.BF16.F32.PACK_AB R17, R101, R100 ;  /* 0x000000646511723e */ /* 0x000fe200000010ff */
[----:B------:R-:W-:Y:S01]  /*1b6d0*/  FADD2 R10, R8.F32x2.HI_LO, R14.F32x2.HI_LO ;  /* 0x0000000e080a724b */ /* 0x000fe20000000000 */
[----:B------:R-:W-:Y:S01]  /*1b6e0*/  F2FP.BF16.F32.PACK_AB R14, R109, R108 ;  /* 0x0000006c6d0e723e */ /* 0x000fe200000010ff */
[----:B------:R-:W-:Y:S01]  /*1b6f0*/  FADD2 R8, R4.F32x2.HI_LO, R134.F32x2.HI_LO ;  /* 0x000000860408724b */ /* 0x000fe20000000000 */
        /* <DEDUP_REMOVED lines=8> */
[----:B------:R-:W-:-:S04]  /*1b780*/  FADD2 R2, R6.F32x2.HI_LO, R10.F32x2.HI_LO ;  /* 0x0000000a0602724b */ /* 0x000fc80000000000 */
[----:B------:R-:W-:-:S04]  /*1b790*/  FADD2 R2, R2.F32x2.HI_LO, R4.F32x2.HI_LO ;  /* 0x000000040202724b */ /* 0x000fc80000000000 */
[----:B------:R-:W-:Y:S01]  /*1b7a0*/  FADD R0, R2, R3 ;  /* 0x0000000302007221 */ /* 0x000fe20000000000 */
[----:B-1----:R-:W-:Y:S06]  /*1b7b0*/  @!P2 BRA `(.L_x_174) ;  /* 0x000000900004a947 */ /* 0x002fec0003800000 */
.L_x_401:
[----:B------:R-:W2:Y:S04]  /*1b7c0*/  LDL R52, [R1+0xf4] ;  /* 0x0000f40001347983 */ /* 0x000ea80000100800 */
[----:B------:R-:W3:Y:S04]  /*1b7d0*/  LDL R126, [R1+0xf0] ;  /* 0x0000f000017e7983 */ /* 0x000ee80000100800 */
[----:B------:R-:W4:Y:S04]  /*1b7e0*/  LDL R125, [R1+0xec] ;  /* 0x0000ec00017d7983 */ /* 0x000f280000100800 */
[----:B------:R-:W5:Y:S04]  /*1b7f0*/  LDL R124, [R1+0xe8] ;  /* 0x0000e800017c7983 */ /* 0x000f680000100800 */
[----:B------:R-:W3:Y:S04]  /*1b800*/  LDL R123, [R1+0xe4] ;  /* 0x0000e400017b7983 */ /* 0x000ee80000100800 */
[----:B------:R-:W3:Y:S04]  /*1b810*/  LDL R122, [R1+0xe0] ;  /* 0x0000e000017a7983 */ /* 0x000ee80000100800 */
[----:B------:R-:W3:Y:S04]  /*1b820*/  LDL R119, [R1+0xdc] ;  /* 0x0000dc0001777983 */ /* 0x000ee80000100800 */
[----:B------:R-:W3:Y:S04]  /*1b830*/  LDL R118, [R1+0xd8] ;  /* 0x0000d80001767983 */ /* 0x000ee80000100800 */
[----:B------:R-:W3:Y:S04]  /*1b840*/  LDL R117, [R1+0xd4] ;  /* 0x0000d40001757983 */ /* 0x000ee80000100800 */
[----:B------:R-:W4:Y:S04]  /*1b850*/  LDL R116, [R1+0x30] ;  /* 0x0000300001747983 */ /* 0x000f280000100800 */
[----:B------:R-:W5:Y:S04]  /*1b860*/  LDL.LU R70, [R1+0x2c] ;  /* 0x00002c0001467983 */ /* 0x000f680000300800 */
[----:B------:R-:W5:Y:S01]  /*1b870*/  LDL.LU R68, [R1+0x24] ;  /* 0x0000240001447983 */ /* 0x000f620000300800 */
[----:B------:R-:W-:Y:S01]  /*1b880*/  MOV R11, RZ ;  /* 0x000000ff000b7202 */ /* 0x000fe20000000f00 */
[----:B------:R-:W-:Y:S01]  /*1b890*/  FMUL R10, R0, R69 ;  /* 0x00000045000a7220 */ /* 0x000fe20000400000 */
[----:B-1----:R-:W-:-:S02]  /*1b8a0*/  FADD2 R2, R110.F32x2.HI_LO, R100.F32x2.HI_LO ;  /* 0x000000646e02724b */ /* 0x002fc40000000000 */
        /* <DEDUP_REMOVED lines=19> */
[----:B------:R-:W-:Y:S01]  /*1b9e0*/  FADD2 R8, R6.F32x2.HI_LO, R58.F32x2.HI_LO ;  /* 0x0000003a0608724b */ /* 0x000fe20000000000 */
[----:B--2---:R1:W-:Y:S04]  /*1b9f0*/  STS.128 [R52], R12 ;  /* 0x0000000c34007388 */ /* 0x0043e80000000c00 */
[----:B-1----:R-:W2:Y:S01]  /*1ba00*/  LDL.LU R52, [R1+0xc4] ;  /* 0x0000c40001347983 */ /* 0x002ea20000300800 */
[----:B------:R-:W-:Y:S01]  /*1ba10*/  FADD2 R6, R4.F32x2.HI_LO, R56.F32x2.HI_LO ;  /* 0x000000380406724b */ /* 0x000fe20000000000 */
[----:B------:R-:W-:Y:S01]  /*1ba20*/  IADD3 R0, PT, PT, R53, 0x1, RZ ;  /* 0x0000000135007810 */ /* 0x000fe20007ffe0ff */
[----:B------:R-:W-:Y:S01]  /*1ba30*/  FADD2 R4, R10.F32x2.HI_LO, R82.F32x2.HI_LO ;  /* 0x000000520a04724b */ /* 0x000fe20000000000 */
[----:B---3--:R-:W-:Y:S01]  /*1ba40*/  STS.128 [R126], R16 ;  /* 0x000000107e007388 */ /* 0x008fe20000000c00 */
[----:B------:R-:W-:Y:S01]  /*1ba50*/  FADD2 R2, R2.F32x2.HI_LO, R50.F32x2.HI_LO ;  /* 0x000000320202724b */ /* 0x000fe20000000000 */
[----:B------:R-:W-:Y:S01]  /*1ba60*/  ISETP.NE.AND P3, PT, R0, 0x2, PT ;  /* 0x000000020000780c */ /* 0x000fe20003f65270 */
[----:B------:R-:W-:Y:S01]  /*1ba70*/  FADD2 R4, R4.F32x2.HI_LO, R74.F32x2.HI_LO ;  /* 0x0000004a0404724b */ /* 0x000fe20000000000 */
[----:B----4-:R-:W-:Y:S01]  /*1ba80*/  STS.128 [R125], R20 ;  /* 0x000000147d007388 */ /* 0x010fe20000000c00 */
[----:B------:R-:W-:Y:S01]  /*1ba90*/  FADD2 R10, R8.F32x2.HI_LO, R48.F32x2.HI_LO ;  /* 0x00000030080a724b */ /* 0x000fe20000000000 */
[----:B-----5:R-:W-:Y:S01]  /*1baa0*/  IADD3 R70, PT, PT, R70, 0x1, RZ ;  /* 0x0000000146467810 */ /* 0x020fe20007ffe0ff */
[----:B------:R-:W-:Y:S01]  /*1bab0*/  FADD2 R8, R6.F32x2.HI_LO, R46.F32x2.HI_LO ;  /* 0x0000002e0608724b */ /* 0x000fe20000000000 */
[----:B------:R-:W-:Y:S01]  /*1bac0*/  STS.128 [R124], R24 ;  /* 0x000000187c007388 */ /* 0x000fe20000000c00 */
[----:B------:R-:W-:Y:S01]  /*1bad0*/  FADD2 R2, R2.F32x2.HI_LO, R44.F32x2.HI_LO ;  /* 0x0000002c0202724b */ /* 0x000fe20000000000 */
[----:B------:R-:W-:Y:S01]  /*1bae0*/  SEL R7, RZ, 0x1, P3 ;  /* 0x00000001ff077807 */ /* 0x000fe20001800000 */
[----:B------:R-:W-:Y:S01]  /*1baf0*/  FADD2 R4, R4.F32x2.HI_LO, R54.F32x2.HI_LO ;  /* 0x000000360404724b */ /* 0x000fe20000000000 */
[----:B------:R-:W-:Y:S01]  /*1bb00*/  STS.128 [R123], R28 ;  /* 0x0000001c7b007388 */ /* 0x000fe20000000c00 */
[----:B------:R-:W-:Y:S01]  /*1bb10*/  FADD2 R2, R8.F32x2.HI_LO, R2.F32x2.HI_LO ;  /* 0x000000020802724b */ /* 0x000fe20000000000 */
[----:B------:R-:W-:Y:S01]  /*1bb20*/  SEL R0, R0, RZ, P3 ;  /* 0x000000ff00007207 */ /* 0x000fe20001800000 */
[----:B------:R-:W-:Y:S01]  /*1bb30*/  FADD2 R4, R4.F32x2.HI_LO, R10.F32x2.HI_LO ;  /* 0x0000000a0404724b */ /* 0x000fe20000000000 */
[----:B------:R-:W-:Y:S01]  /*1bb40*/  STS.128 [R122], R32 ;  /* 0x000000207a007388 */ /* 0x000fe20000000c00 */
[----:B------:R-:W-:-:S02]  /*1bb50*/  ISETP.NE.AND P2, PT, R70, R116, PT ;  /* 0x000000744600720c */ /* 0x000fc40003f45270 */
[----:B------:R-:W-:Y:S01]  /*1bb60*/  FADD2 R2, R4.F32x2.HI_LO, R2.F32x2.HI_LO ;  /* 0x000000020402724b */ /* 0x000fe20000000000 */
[----:B------:R-:W-:Y:S01]  /*1bb70*/  STS.128 [R119], R36 ;  /* 0x0000002477007388 */ /* 0x000fe20000000c00 */
[----:B------:R-:W-:Y:S02]  /*1bb80*/  LOP3.LUT R4, R71, R7, RZ, 0x3c, !PT ;  /* 0x0000000747047212 */ /* 0x000fe400078e3cff */
[----:B------:R-:W-:Y:S01]  /*1bb90*/  IADD3 R6, PT, PT, R121, 0x1, RZ ;  /* 0x0000000179067810 */ /* 0x000fe20007ffe0ff */
[----:B------:R1:W-:Y:S01]  /*1bba0*/  STS.128 [R118], R40 ;  /* 0x0000002876007388 */ /* 0x0003e20000000c00 */
[----:B------:R-:W-:Y:S02]  /*1bbb0*/  FADD R107, R2, R3 ;  /* 0x00000003026b7221 */ /* 0x000fe40000000000 */
[----:B------:R-:W-:Y:S01]  /*1bbc0*/  ISETP.NE.AND P4, PT, R6, 0x2, PT ;  /* 0x000000020600780c */ /* 0x000fe20003f85270 */
[----:B------:R3:W-:Y:S06]  /*1bbd0*/  MEMBAR.ALL.CTA ;  /* 0x0000000000007992 */ /* 0x0007ec0000008000 */
[----:B---3--:R-:W3:Y:S01]  /*1bbe0*/  FENCE.VIEW.ASYNC.S ;  /* 0x00000000000073c6 */ /* 0x008ee20000000000 */
[----:B------:R-:W-:-:S03]  /*1bbf0*/  SEL R8, RZ, 0x1, P4 ;  /* 0x00000001ff087807 */ /* 0x000fc60002000000 */
[----:B------:R4:W-:Y:S01]  /*1bc00*/  STL [R1+0x2c], R70 ;  /* 0x00002c4601007387 */ /* 0x0009e20000100800 */
[----:B------:R-:W-:Y:S02]  /*1bc10*/  SEL R91, R6, RZ, P4 ;  /* 0x000000ff065b7207 */ /* 0x000fe40002000000 */
[----:B------:R-:W-:Y:S01]  /*1bc20*/  LOP3.LUT R90, R68, R8, RZ, 0x3c, !PT ;  /* 0x00000008445a7212 */ /* 0x000fe200078e3cff */
[----:B------:R4:W-:Y:S04]  /*1bc30*/  STL [R1+0xbc], R4 ;  /* 0x0000bc0401007387 */ /* 0x0009e80000100800 */
[----:B------:R4:W-:Y:S01]  /*1bc40*/  STL [R1+0x20], R0 ;  /* 0x0000200001007387 */ /* 0x0009e20000100800 */
[----:B-1----:R-:W-:-:S04]  /*1bc50*/  HFMA2 R118, -RZ, RZ, 0, 5.9604644775390625e-08 ;  /* 0x00000001ff767431 */ /* 0x002fc800000001ff */
[----:B---3--:R4:W-:Y:S01]  /*1bc60*/  SYNCS.ARRIVE.TRANS64.RED.ART0 RZ, [R117+URZ], R118 ;  /* 0x0000007675ff79a7 */ /* 0x0089e200085004ff */
[----:B--2---:R-:W-:-:S05]  /*1bc70*/  IADD3 R52, PT, PT, R52, -0x2, RZ ;  /* 0xfffffffe34347810 */ /* 0x004fca0007ffe0ff */
[----:B------:R4:W-:Y:S01]  /*1bc80*/  STL [R1+0xc4], R52 ;  /* 0x0000c43401007387 */ /* 0x0009e20000100800 */
[----:B------:R-:W-:Y:S05]  /*1bc90*/  @P2 BRA `(.L_x_175) ;  /* 0xffffffd800282947 */ /* 0x000fea000383ffff */
.L_x_168:
[----:B----4-:R-:W2:Y:S04]  /*1bca0*/  LDL.LU R0, [R1+0x100] ;  /* 0x0001000001007983 */ /* 0x010ea80000300800 */
[----:B-1----:R-:W3:Y:S01]  /*1bcb0*/  LDL R2, [R1+0xd0] ;  /* 0x0000d00001027983 */ /* 0x002ee20000100800 */
[----:B------:R-:W1:Y:S01]  /*1bcc0*/  S2R R106, SR_TID.X ;  /* 0x00000000006a7919 */ /* 0x000e620000002100 */
[----:B--2---:R-:W-:-:S04]  /*1bcd0*/  LOP3.LUT R0, R0, 0x1, RZ, 0xc0, !PT ;  /* 0x0000000100007812 */ /* 0x004fc800078ec0ff */
[----:B------:R-:W-:Y:S02]  /*1bce0*/  ISETP.EQ.U32.OR P0, PT, R0, 0x1, !P0 ;  /* 0x000000010000780c */ /* 0x000fe40004702470 */
[----:B---3--:R-:W-:-:S11]  /*1bcf0*/  LOP3.LUT R45, R2, 0x1, RZ, 0x3c, !PT ;  /* 0x00000001022d7812 */ /* 0x008fd600078e3cff */
[----:B-1----:R-:W-:Y:S05]  /*1bd00*/  @P0 BRA `(.L_x_176) ;  /* 0x0000001c00ec0947 */ /* 0x002fea0003800000 */
[----:B------:R-:W2:Y:S01]  /*1bd10*/  LDL.LU R2, [R1+0xc4] ;  /* 0x0000c40001027983 */ /* 0x000ea20000300800 */
[----:B------:R-:W1:Y:S01]  /*1bd20*/  S2R R88, SR_CgaCtaId ;  /* 0x0000000000587919 */ /* 0x000e620000008800 */
[----:B------:R-:W-:Y:S01]  /*1bd30*/  MOV R0, 0x400 ;  /* 0x0000040000007802 */ /* 0x000fe20000000f00 */
[----:B------:R-:W3:Y:S01]  /*1bd40*/  LDC R5, c[0x0][0x380] ;  /* 0x0000e000ff057b82 */ /* 0x000ee20000000800 */
[----:B------:R-:W3:Y:S02]  /*1bd50*/  LDL.LU R4, [R1+0xf8] ;  /* 0x0000f80001047983 */ /* 0x000ee40000300800 */
[----:B-1----:R-:W-:Y:S01]  /*1bd60*/  LEA R88, R88, R0, 0x18 ;  /* 0x0000000058587211 */ /* 0x002fe200078ec0ff */
[----:B------:R-:W-:-:S04]  /*1bd70*/  IMAD.U32 R0, R90, -0x80000000, RZ ;  /* 0x800000005a007824 */ /* 0x000fc800078e00ff */
[----:B------:R-:W-:-:S04]  /*1bd80*/  IMAD R44, R91, 0x8, R88 ;  /* 0x000000085b2c7824 */ /* 0x000fc800078e0258 */
[----:B------:R-:W1:Y:S01]  /*1bd90*/  SYNCS.PHASECHK.TRANS64.TRYWAIT P0, [R44+URZ+0x80], R0 ;  /* 0x000080002c0075a7 */ /* 0x000e6200080011ff */
[----:B--2---:R-:W-:Y:S02]  /*1bda0*/  IMAD.MOV.U32 R3, RZ, RZ, R2 ;  /* 0x000000ffff037224 */ /* 0x004fe400078e0002 */
[----:B------:R-:W2:Y:S02]  /*1bdb0*/  S2R R2, SR_TID.X ;  /* 0x0000000000027919 */ /* 0x000ea40000002100 */
[C---:B--2---:R-:W-:Y:S01]  /*1bdc0*/  IMAD.U32 R7, R2.reuse, 0x10000, RZ ;  /* 0x0001000002077824 */ /* 0x044fe200078e00ff */
[----:B------:R-:W-:Y:S02]  /*1bdd0*/  LOP3.LUT R6, R2, 0x40, RZ, 0xc0, !PT ;  /* 0x0000004002067812 */ /* 0x000fe400078ec0ff */
[----:B------:R-:W3:Y:S02]  /*1bde0*/  LDC R2, c[0x0][0x398] ;  /* 0x0000e600ff027b82 */ /* 0x000ee40000000800 */
[----:B------:R-:W-:-:S02]  /*1bdf0*/  LOP3.LUT R7, R7, 0x200000, RZ, 0xc0, !PT ;  /* 0x0020000007077812 */ /* 0x000fc400078ec0ff */
[----:B------:R-:W-:-:S05]  /*1be00*/  SHF.R.U32.HI R6, RZ, 0x6, R6 ;  /* 0x00000006ff067819 */ /* 0x000fca0000011606 */
[----:B------:R-:W-:-:S05]  /*1be10*/  IMAD R6, R6, 0x400000, R7 ;  /* 0x0040000006067824 */ /* 0x000fca00078e0207 */
[----:B------:R-:W-:Y:S02]  /*1be20*/  R2UR UR4, R6 ;  /* 0x00000000060472ca */ /* 0x000fe400000e0000 */
[----:B---3--:R-:W-:Y:S02]  /*1be30*/  IADD3 R5, PT, PT, R4, R2, -R5 ;  /* 0x0000000204057210 */ /* 0x008fe40007ffe805 */
[----:B------:R-:W-:Y:S01]  /*1be40*/  VIMNMX R4, PT, PT, RZ, R3, !PT ;  /* 0x00000003ff047248 */ /* 0x000fe20007fe0100 */
[----:B-1----:R-:W-:Y:S10]  /*1be50*/  @!P0 BRA `(.L_x_177) ;  /* 0x0000008800788947 */ /* 0x002ff40003800000 */
.L_x_403:
[----:B------:R-:W2:Y:S01]  /*1be60*/  LDL R112, [R1+0xfc] ;  /* 0x0000fc0001707983 */ /* 0x000ea20000100800 */
[----:B------:R-:W-:Y:S01]  /*1be70*/  IMAD R0, R4, -0x80, R5 ;  /* 0xffffff8004007824 */ /* 0x000fe200078e0205 */
[----:B------:R-:W-:Y:S01]  /*1be80*/  LOP3.LUT R2, R106, 0x40, RZ, 0xc0, !PT ;  /* 0x000000406a027812 */ /* 0x000fe200078ec0ff */
[----:B------:R-:W3:Y:S02]  /*1be90*/  LDTM.x32 R12, tmem[UR4+0x40] ;  /* 0x00004004000c79ee */ /* 0x000ee400082c0000 */
[----:B------:R-:W-:Y:S01]  /*1bea0*/  VIADD R0, R0, 0x1 ;  /* 0x0000000100007836 */ /* 0x000fe20000000000 */
[C---:B-1----:R-:W-:Y:S01]  /*1beb0*/  LOP3.LUT R3, R2.reuse, 0x1, RZ, 0xfc, !PT ;  /* 0x0000000102037812 */ /* 0x042fe200078efcff */
[----:B------:R-:W4:Y:S01]  /*1bec0*/  LDL R72, [R1+0xc8] ;  /* 0x0000c80001487983 */ /* 0x000f220000100800 */
[C---:B------:R-:W-:Y:S02]  /*1bed0*/  LOP3.LUT R5, R2.reuse, 0x2, RZ, 0xfc, !PT ;  /* 0x0000000202057812 */ /* 0x040fe400078efcff */
[----:B------:R-:W-:Y:S01]  /*1bee0*/  ISETP.GE.AND P6, PT, R3, R0, PT ;  /* 0x000000000300720c */ /* 0x000fe20003fc6270 */
[----:B------:R-:W1:Y:S01]  /*1bef0*/  S2R R6, SR_TID.X ;  /* 0x0000000000067919 */ /* 0x000e620000002100 */
[----:B------:R-:W-:-:S02]  /*1bf00*/  LOP3.LUT R3, R2, 0x4, RZ, 0xfc, !PT ;  /* 0x0000000402037812 */ /* 0x000fc400078efcff */
[C---:B------:R-:W-:Y:S02]  /*1bf10*/  LOP3.LUT R4, R2.reuse, 0x3, RZ, 0xfc, !PT ;  /* 0x0000000302047812 */ /* 0x040fe400078efcff */
[-C--:B------:R-:W-:Y:S02]  /*1bf20*/  ISETP.GE.AND P3, PT, R3, R0.reuse, PT ;  /* 0x000000000300720c */ /* 0x080fe40003f66270 */
[C---:B------:R-:W-:Y:S02]  /*1bf30*/  LOP3.LUT R3, R2.reuse, 0x6, RZ, 0xfc, !PT ;  /* 0x0000000602037812 */ /* 0x040fe400078efcff */
[-C--:B------:R-:W-:Y:S02]  /*1bf40*/  ISETP.GE.AND P5, PT, R5, R0.reuse, PT ;  /* 0x000000000500720c */ /* 0x080fe40003fa6270 */
[----:B------:R-:W-:Y:S02]  /*1bf50*/  ISETP.GE.AND P1, PT, R3, R0, PT ;  /* 0x000000000300720c */ /* 0x000fe40003f26270 */
[----:B------:R-:W-:-:S02]  /*1bf60*/  LOP3.LUT R3, R2, 0x9, RZ, 0xfc, !PT ;  /* 0x0000000902037812 */ /* 0x000fc400078efcff */
[-C--:B------:R-:W-:Y:S02]  /*1bf70*/  ISETP.GE.AND P4, PT, R4, R0.reuse, PT ;  /* 0x000000000400720c */ /* 0x080fe40003f86270 */
[CC--:B------:R-:W-:Y:S02]  /*1bf80*/  ISETP.GE.AND P0, PT, R2.reuse, R0.reuse, PT ;  /* 0x000000000200720c */ /* 0x0c0fe40003f06270 */
[----:B------:R-:W-:Y:S02]  /*1bf90*/  LOP3.LUT R4, R2, 0x7, RZ, 0xfc, !PT ;  /* 0x0000000702047812 */ /* 0x000fe400078efcff */
[----:B---3--:R-:W-:Y:S02]  /*1bfa0*/  SEL R48, R14, 0xff800000, !P5 ;  /* 0xff8000000e307807 */ /* 0x008fe40006800000 */
[----:B------:R-:W-:Y:S02]  /*1bfb0*/  ISETP.GE.AND P5, PT, R3, R0, PT ;  /* 0x000000000300720c */ /* 0x000fe40003fa6270 */
[----:B------:R-:W-:-:S02]  /*1bfc0*/  LOP3.LUT R5, R2, 0x5, RZ, 0xfc, !PT ;  /* 0x0000000502057812 */ /* 0x000fc400078efcff */
[----:B------:R-:W-:Y:S02]  /*1bfd0*/  LOP3.LUT R3, R2, 0xb, RZ, 0xfc, !PT ;  /* 0x0000000b02037812 */ /* 0x000fe400078efcff */
[----:B------:R-:W-:Y:S02]  /*1bfe0*/  SEL R52, R12, 0xff800000, !P0 ;  /* 0xff8000000c347807 */ /* 0x000fe40004000000 */
[-C--:B------:R-:W-:Y:S01]  /*1bff0*/  ISETP.GE.AND P0, PT, R4, R0.reuse, PT ;  /* 0x000000000400720c */ /* 0x080fe20003f06270 */
[----:B-1----:R-:W-:Y:S01]  /*1c000*/  IMAD.U32 R7, R6, 0x10000, RZ ;  /* 0x0001000006077824 */ /* 0x002fe200078e00ff */
[----:B------:R-:W-:Y:S02]  /*1c010*/  LOP3.LUT R4, R2, 0xa, RZ, 0xfc, !PT ;  /* 0x0000000a02047812 */ /* 0x000fe400078efcff */
[----:B------:R-:W-:Y:S02]  /*1c020*/  SEL R50, R16, 0xff800000, !P3 ;  /* 0xff80000010327807 */ /* 0x000fe40005800000 */
[----:B------:R-:W-:-:S02]  /*1c030*/  ISETP.GE.AND P2, PT, R5, R0, PT ;  /* 0x000000000500720c */ /* 0x000fc40003f46270 */
[-C--:B------:R-:W-:Y:S02]  /*1c040*/  ISETP.GE.AND P3, PT, R3, R0.reuse, PT ;  /* 0x000000000300720c */ /* 0x080fe40003f66270 */
[C---:B------:R-:W-:Y:S02]  /*1c050*/  LOP3.LUT R5, R2.reuse, 0x8, RZ, 0xfc, !PT ;  /* 0x0000000802057812 */ /* 0x040fe400078efcff */
[----:B------:R-:W-:Y:S02]  /*1c060*/  LOP3.LUT R3, R2, 0xd, RZ, 0xfc, !PT ;  /* 0x0000000d02037812 */ /* 0x000fe400078efcff */
[----:B------:R-:W-:Y:S02]  /*1c070*/  SEL R49, R15, 0xff800000, !P4 ;  /* 0xff8000000f317807 */ /* 0x000fe40006000000 */
[----:B------:R-:W-:Y:S02]  /*1c080*/  ISETP.GE.AND P4, PT, R4, R0, PT ;  /* 0x000000000400720c */ /* 0x000fe40003f86270 */
[----:B------:R-:W-:-:S02]  /*1c090*/  SEL R53, R13, 0xff800000, !P6 ;  /* 0xff8000000d357807 */ /* 0x000fc40007000000 */
[----:B------:R-:W-:Y:S02]  /*1c0a0*/  LOP3.LUT R4, R2, 0xc, RZ, 0xfc, !PT ;  /* 0x0000000c02047812 */ /* 0x000fe400078efcff */
[----:B------:R-:W-:Y:S02]  /*1c0b0*/  SEL R54, R18, 0xff800000, !P1 ;  /* 0xff80000012367807 */ /* 0x000fe40004800000 */
[-C--:B------:R-:W-:Y:S02]  /*1c0c0*/  ISETP.GE.AND P6, PT, R5, R0.reuse, PT ;  /* 0x000000000500720c */ /* 0x080fe40003fc6270 */
[----:B------:R-:W-:Y:S02]  /*1c0d0*/  ISETP.GE.AND P1, PT, R3, R0, PT ;  /* 0x000000000300720c */ /* 0x000fe40003f26270 */
[----:B------:R-:W-:Y:S02]  /*1c0e0*/  LOP3.LUT R3, R2, 0xf, RZ, 0xfc, !PT ;  /* 0x0000000f02037812 */ /* 0x000fe400078efcff */
[----:B------:R-:W-:-:S02]  /*1c0f0*/  SEL R51, R17, 0xff800000, !P2 ;  /* 0xff80000011337807 */ /* 0x000fc40005000000 */
[-C--:B------:R-:W-:Y:S02]  /*1c100*/  ISETP.GE.AND P2, PT, R4, R0.reuse, PT ;  /* 0x000000000400720c */ /* 0x080fe40003f46270 */
[----:B------:R-:W-:Y:S02]  /*1c110*/  LOP3.LUT R4, R2, 0xe, RZ, 0xfc, !PT ;  /* 0x0000000e02047812 */ /* 0x000fe400078efcff */
[----:B------:R-:W-:Y:S02]  /*1c120*/  SEL R56, R20, 0xff800000, !P6 ;  /* 0xff80000014387807 */ /* 0x000fe40007000000 */
        /* <DEDUP_REMOVED lines=11> */
[----:B------:R-:W-:Y:S02]  /*1c1e0*/  LOP3.LUT R4, R2, 0x12, RZ, 0xfc, !PT ;  /* 0x0000001202047812 */ /* 0x000fe400078efcff */
[----:B------:R-:W-:Y:S02]  /*1c1f0*/  SEL R60, R24, 0xff800000, !P2 ;  /* 0xff800000183c7807 */ /* 0x000fe40005000000 */
[----:B------:R-:W-:Y:S02]  /*1c200*/  ISETP.GE.AND P2, PT, R3, R0, PT ;  /* 0x000000000300720c */ /* 0x000fe40003f46270 */
[----:B------:R-:W-:-:S02]  /*1c210*/  LOP3.LUT R3, R2, 0x15, RZ, 0xfc, !PT ;  /* 0x0000001502037812 */ /* 0x000fc400078efcff */
[----:B------:R-:W-:Y:S02]  /*1c220*/  SEL R59, R23, 0xff800000, !P3 ;  /* 0xff800000173b7807 */ /* 0x000fe40005800000 */
[----:B------:R-:W-:Y:S02]  /*1c230*/  LOP3.LUT R7, R7, 0x200000, RZ, 0xc0, !PT ;  /* 0x0020000007077812 */ /* 0x000fe400078ec0ff */
[----:B------:R-:W-:Y:S02]  /*1c240*/  SHF.R.U32.HI R6, RZ, 0x6, R6 ;  /* 0x00000006ff067819 */ /* 0x000fe40000011606 */
[----:B------:R-:W-:Y:S02]  /*1c250*/  ISETP.GE.AND P3, PT, R4, R0, PT ;  /* 0x000000000400720c */ /* 0x000fe40003f66270 */
[----:B------:R-:W-:Y:S01]  /*1c260*/  LOP3.LUT R4, R2, 0x14, RZ, 0xfc, !PT ;  /* 0x0000001402047812 */ /* 0x000fe200078efcff */
[----:B------:R-:W-:Y:S01]  /*1c270*/  IMAD R6, R6, 0x400000, R7 ;  /* 0x0040000006067824 */ /* 0x000fe200078e0207 */
        /* <DEDUP_REMOVED lines=10> */
[----:B------:R-:W-:Y:S02]  /*1c320*/  R2UR UR4, R6 ;  /* 0x00000000060472ca */ /* 0x000fe400000e0000 */
[----:B------:R-:W-:Y:S02]  /*1c330*/  ISETP.GE.AND P6, PT, R4, R0, PT ;  /* 0x000000000400720c */ /* 0x000fe40003fc6270 */
[----:B------:R-:W-:-:S02]  /*1c340*/  LOP3.LUT R5, R2, 0x18, RZ, 0xfc, !PT ;  /* 0x0000001802057812 */ /* 0x000fc400078efcff */
[C---:B------:R-:W-:Y:S02]  /*1c350*/  LOP3.LUT R4, R2.reuse, 0x19, RZ, 0xfc, !PT ;  /* 0x0000001902047812 */ /* 0x040fe400078efcff */
[----:B------:R-:W-:Y:S02]  /*1c360*/  SEL R75, R31, 0xff800000, !P2 ;  /* 0xff8000001f4b7807 */ /* 0x000fe40005000000 */
[----:B------:R-:W-:Y:S02]  /*1c370*/  ISETP.GE.AND P2, PT, R3, R0, PT ;  /* 0x000000000300720c */ /* 0x000fe40003f46270 */
[----:B------:R-:W-:Y:S02]  /*1c380*/  LOP3.LUT R3, R2, 0x1b, RZ, 0xfc, !PT ;  /* 0x0000001b02037812 */ /* 0x000fe400078efcff */
[----:B------:R-:W-:Y:S02]  /*1c390*/  SEL R65, R29, 0xff800000, !P4 ;  /* 0xff8000001d417807 */ /* 0x000fe40006000000 */
[----:B------:R-:W-:-:S02]  /*1c3a0*/  SEL R74, R30, 0xff800000, !P3 ;  /* 0xff8000001e4a7807 */ /* 0x000fc40005800000 */
[-C--:B------:R-:W-:Y:S02]  /*1c3b0*/  ISETP.GE.AND P4, PT, R5, R0.reuse, PT ;  /* 0x000000000500720c */ /* 0x080fe40003f86270 */
[-C--:B------:R-:W-:Y:S02]  /*1c3c0*/  ISETP.GE.AND P3, PT, R4, R0.reuse, PT ;  /* 0x000000000400720c */ /* 0x080fe40003f66270 */
[----:B------:R-:W-:Y:S02]  /*1c3d0*/  LOP3.LUT R5, R2, 0x1c, RZ, 0xfc, !PT ;  /* 0x0000001c02057812 */ /* 0x000fe400078efcff */
[----:B------:R-:W-:Y:S02]  /*1c3e0*/  SEL R76, R32, 0xff800000, !P1 ;  /* 0xff800000204c7807 */ /* 0x000fe40004800000 */
[----:B------:R-:W-:Y:S02]  /*1c3f0*/  LOP3.LUT R4, R2, 0x1d, RZ, 0xfc, !PT ;  /* 0x0000001d02047812 */ /* 0x000fe400078efcff */
[----:B------:R-:W-:-:S02]  /*1c400*/  ISETP.GE.AND P1, PT, R3, R0, PT ;  /* 0x000000000300720c */ /* 0x000fc40003f26270 */
[----:B------:R-:W-:Y:S02]  /*1c410*/  LOP3.LUT R3, R2, 0x1e, RZ, 0xfc, !PT ;  /* 0x0000001e02037812 */ /* 0x000fe400078efcff */
[----:B------:R-:W-:Y:S02]  /*1c420*/  SEL R77, R33, 0xff800000, !P0 ;  /* 0xff800000214d7807 */ /* 0x000fe40004000000 */
[----:B------:R-:W-:Y:S02]  /*1c430*/  SEL R78, R34, 0xff800000, !P6 ;  /* 0xff800000224e7807 */ /* 0x000fe40007000000 */
[-C--:B------:R-:W-:Y:S02]  /*1c440*/  ISETP.GE.AND P0, PT, R5, R0.reuse, PT ;  /* 0x000000000500720c */ /* 0x080fe40003f06270 */
[----:B------:R-:W-:Y:S02]  /*1c450*/  ISETP.GE.AND P6, PT, R4, R0, PT ;  /* 0x000000000400720c */ /* 0x000fe40003fc6270 */
[----:B------:R-:W-:-:S02]  /*1c460*/  SEL R79, R35, 0xff800000, !P5 ;  /* 0xff800000234f7807 */ /* 0x000fc40006800000 */
[-C--:B------:R-:W-:Y:S01]  /*1c470*/  ISETP.GE.AND P5, PT, R3, R0.reuse, PT ;  /* 0x000000000300720c */ /* 0x080fe20003fa6270 */
[----:B------:R-:W1:Y:S01]  /*1c480*/  LDTM.x32 R4, tmem[UR4+0x60] ;  /* 0x00006004000479ee */ /* 0x000e6200082c0000 */
[----:B------:R-:W-:Y:S01]  /*1c490*/  LOP3.LUT R3, R2, 0x1f, RZ, 0xfc, !PT ;  /* 0x0000001f02037812 */ /* 0x000fe200078efcff */
[----:B------:R-:W-:Y:S01]  /*1c4a0*/  IMAD.MOV.U32 R73, RZ, RZ, 0x1 ;  /* 0x00000001ff497424 */ /* 0x000fe200078e00ff */
[----:B------:R-:W-:Y:S01]  /*1c4b0*/  SEL R80, R36, 0xff800000, !P4 ;  /* 0xff80000024507807 */ /* 0x000fe20006000000 */
[----:B------:R-:W-:Y:S01]  /*1c4c0*/  NOP ;  /* 0x0000000000007918 */ /* 0x000fe20000000000 */
[----:B------:R-:W-:Y:S02]  /*1c4d0*/  ISETP.GE.AND P4, PT, R3, R0, PT ;  /* 0x000000000300720c */ /* 0x000fe40003f86270 */
[----:B------:R-:W-:Y:S02]  /*1c4e0*/  LOP3.LUT R3, R2, 0x21, RZ, 0xfc, !PT ;  /* 0x0000002102037812 */ /* 0x000fe400078efcff */
[----:B------:R-:W-:-:S02]  /*1c4f0*/  SEL R82, R38, 0xff800000, !P2 ;  /* 0xff80000026527807 */ /* 0x000fc40005000000 */
[-C--:B------:R-:W-:Y:S02]  /*1c500*/  ISETP.GE.AND P2, PT, R3, R0.reuse, PT ;  /* 0x000000000300720c */ /* 0x080fe40003f46270 */
[----:B------:R-:W-:Y:S02]  /*1c510*/  LOP3.LUT R3, R2, 0x23, RZ, 0xfc, !PT ;  /* 0x0000002302037812 */ /* 0x000fe400078efcff */
[----:B------:R-:W-:Y:S02]  /*1c520*/  SEL R84, R40, 0xff800000, !P0 ;  /* 0xff80000028547807 */ /* 0x000fe40004000000 */
[----:B------:R-:W-:Y:S02]  /*1c530*/  ISETP.GE.AND P0, PT, R3, R0, PT ;  /* 0x000000000300720c */ /* 0x000fe40003f06270 */
[C---:B------:R-:W-:Y:S02]  /*1c540*/  LOP3.LUT R46, R2.reuse, 0x20, RZ, 0xfc, !PT ;  /* 0x00000020022e7812 */ /* 0x040fe400078efcff */
[----:B------:R-:W-:-:S02]  /*1c550*/  LOP3.LUT R3, R2, 0x25, RZ, 0xfc, !PT ;  /* 0x0000002502037812 */ /* 0x000fc400078efcff */
[----:B------:R-:W-:Y:S02]  /*1c560*/  SEL R81, R37, 0xff800000, !P3 ;  /* 0xff80000025517807 */ /* 0x000fe40005800000 */
[----:B------:R-:W-:Y:S02]  /*1c570*/  SEL R86, R42, 0xff800000, !P5 ;  /* 0xff8000002a567807 */ /* 0x000fe40006800000 */
[-C--:B------:R-:W-:Y:S02]  /*1c580*/  ISETP.GE.AND P3, PT, R46, R0.reuse, PT ;  /* 0x000000002e00720c */ /* 0x080fe40003f66270 */
[----:B------:R-:W-:Y:S02]  /*1c590*/  ISETP.GE.AND P5, PT, R3, R0, PT ;  /* 0x000000000300720c */ /* 0x000fe40003fa6270 */
[C---:B------:R-:W-:Y:S02]  /*1c5a0*/  LOP3.LUT R36, R2.reuse, 0x22, RZ, 0xfc, !PT ;  /* 0x0000002202247812 */ /* 0x040fe400078efcff */
[----:B------:R-:W-:-:S02]  /*1c5b0*/  LOP3.LUT R3, R2, 0x27, RZ, 0xfc, !PT ;  /* 0x0000002702037812 */ /* 0x000fc400078efcff */
[----:B------:R-:W-:Y:S02]  /*1c5c0*/  SEL R83, R39, 0xff800000, !P1 ;  /* 0xff80000027537807 */ /* 0x000fe40004800000 */
[----:B-1----:R-:W-:Y:S02]  /*1c5d0*/  SEL R92, R4, 0xff800000, !P3 ;  /* 0xff800000045c7807 */ /* 0x002fe40005800000 */
[-C--:B------:R-:W-:Y:S02]  /*1c5e0*/  ISETP.GE.AND P1, PT, R36, R0.reuse, PT ;  /* 0x000000002400720c */ /* 0x080fe40003f26270 */
[----:B------:R-:W-:Y:S02]  /*1c5f0*/  ISETP.GE.AND P3, PT, R3, R0, PT ;  /* 0x000000000300720c */ /* 0x000fe40003f66270 */
[C---:B------:R-:W-:Y:S02]  /*1c600*/  LOP3.LUT R36, R2.reuse, 0x24, RZ, 0xfc, !PT ;  /* 0x0000002402247812 */ /* 0x040fe400078efcff */
[----:B------:R-:W-:-:S02]  /*1c610*/  LOP3.LUT R3, R2, 0x29, RZ, 0xfc, !PT ;  /* 0x0000002902037812 */ /* 0x000fc400078efcff */
[----:B------:R-:W-:Y:S02]  /*1c620*/  SEL R85, R41, 0xff800000, !P6 ;  /* 0xff80000029557807 */ /* 0x000fe40007000000 */
[----:B------:R-:W-:Y:S02]  /*1c630*/  SEL R94, R6, 0xff800000, !P1 ;  /* 0xff800000065e7807 */ /* 0x000fe40004800000 */
[-C--:B------:R-:W-:Y:S01]  /*1c640*/  ISETP.GE.AND P6, PT, R36, R0.reuse, PT ;  /* 0x000000002400720c */ /* 0x080fe20003fc6270 */
[----:B------:R-:W3:Y:S01]  /*1c650*/  LDL R6, [R1+0xbc] ;  /* 0x0000bc0001067983 */ /* 0x000ee20000100800 */
        /* <DEDUP_REMOVED lines=43> */
[----:B------:R-:W-:Y:S02]  /*1c910*/  LOP3.LUT R3, R2, 0x39, RZ, 0xfc, !PT ;  /* 0x0000003902037812 */ /* 0x000fe400078efcff */
[----:B------:R-:W-:-:S02]  /*1c920*/  SEL R8, R22, 0xff800000, !P6 ;  /* 0xff80000016087807 */ /* 0x000fc40007000000 */
[----:B------:R-:W-:-:S04]  /*1c930*/  ISETP.GE.AND P6, PT, R3, R0, PT ;  /* 0x000000000300720c */ /* 0x000fc80003fc6270 */
[----:B------:R-:W-:Y:S02]  /*1c940*/  SEL R67, R29, 0xff800000, !P6 ;  /* 0xff8000001d437807 */ /* 0x000fe40007000000 */
[----:B------:R-:W5:Y:S01]  /*1c950*/  LDL R29, [R1+0x20] ;  /* 0x00002000011d7983 */ /* 0x000f620000100800 */
        /* <DEDUP_REMOVED lines=12> */
[C---:B------:R-:W-:Y:S02]  /*1ca20*/  LOP3.LUT R3, R2.reuse, 0x3b, RZ, 0xfc, !PT ;  /* 0x0000003b02037812 */ /* 0x040fe400078efcff */
[----:B------:R-:W-:Y:S02]  /*1ca30*/  LOP3.LUT R4, R2, 0x3c, RZ, 0xfc, !PT ;  /* 0x0000003c02047812 */ /* 0x000fe400078efcff */
[----:B------:R-:W-:Y:S02]  /*1ca40*/  SEL R42, R24, 0xff800000, !P4 ;  /* 0xff800000182a7807 */ /* 0x000fe40006000000 */
[----:B------:R-:W-:Y:S02]  /*1ca50*/  SEL R43, R25, 0xff800000, !P3 ;  /* 0xff800000192b7807 */ /* 0x000fe40005800000 */
[----:B------:R-:W-:-:S02]  /*1ca60*/  ISETP.GE.AND P4, PT, R3, R0, PT ;  /* 0x000000000300720c */ /* 0x000fc40003f86270 */
[----:B------:R-:W-:Y:S02]  /*1ca70*/  ISETP.GE.AND P3, PT, R4, R0, PT ;  /* 0x000000000400720c */ /* 0x000fe40003f66270 */
[C---:B------:R-:W-:Y:S02]  /*1ca80*/  LOP3.LUT R3, R2.reuse, 0x3d, RZ, 0xfc, !PT ;  /* 0x0000003d02037812 */ /* 0x040fe400078efcff */
[C---:B------:R-:W-:Y:S02]  /*1ca90*/  LOP3.LUT R4, R2.reuse, 0x3e, RZ, 0xfc, !PT ;  /* 0x0000003e02047812 */ /* 0x040fe400078efcff */
[----:B------:R-:W-:Y:S02]  /*1caa0*/  LOP3.LUT R2, R2, 0x3f, RZ, 0xfc, !PT ;  /* 0x0000003f02027812 */ /* 0x000fe400078efcff */
[----:B------:R-:W-:Y:S02]  /*1cab0*/  SEL R46, R26, 0xff800000, !P2 ;  /* 0xff8000001a2e7807 */ /* 0x000fe40005000000 */
[----:B------:R-:W-:-:S02]  /*1cac0*/  SEL R47, R27, 0xff800000, !P1 ;  /* 0xff8000001b2f7807 */ /* 0x000fc40004800000 */
[----:B------:R-:W-:Y:S02]  /*1cad0*/  SEL R66, R28, 0xff800000, !P0 ;  /* 0xff8000001c427807 */ /* 0x000fe40004000000 */
[-C--:B------:R-:W-:Y:S02]  /*1cae0*/  ISETP.GE.AND P2, PT, R3, R0.reuse, PT ;  /* 0x000000000300720c */ /* 0x080fe40003f46270 */
[-C--:B------:R-:W-:Y:S02]  /*1caf0*/  ISETP.GE.AND P1, PT, R4, R0.reuse, PT ;  /* 0x000000000400720c */ /* 0x080fe40003f26270 */
[----:B------:R-:W-:Y:S02]  /*1cb00*/  ISETP.GE.AND P0, PT, R2, R0, PT ;  /* 0x000000000200720c */ /* 0x000fe40003f06270 */
[----:B------:R-:W-:Y:S02]  /*1cb10*/  FMNMX3 R0, R89, R52, R53, !PT ;  /* 0x0000003459007276 */ /* 0x000fe40007800035 */
[----:B------:R-:W-:-:S02]  /*1cb20*/  FMNMX R3, R48, R49, !PT ;  /* 0x0000003130037209 */ /* 0x000fc40007800000 */
[----:B------:R-:W-:Y:S02]  /*1cb30*/  FMNMX3 R0, R0, R56, R57, !PT ;  /* 0x0000003800007276 */ /* 0x000fe40007800039 */
[----:B------:R-:W-:Y:S02]  /*1cb40*/  FMNMX3 R3, R3, R58, R59, !PT ;  /* 0x0000003a03037276 */ /* 0x000fe4000780003b */
        /* <DEDUP_REMOVED lines=15> */
[----:B------:R-:W-:-:S02]  /*1cc40*/  SEL R71, R31, 0xff800000, !P4 ;  /* 0xff8000001f477807 */ /* 0x000fc40006000000 */
[----:B------:R-:W-:Y:S02]  /*1cc50*/  FMNMX3 R0, R3, R8, R9, !PT ;  /* 0x0000000803007276 */ /* 0x000fe40007800009 */
[----:B------:R-:W-:Y:S02]  /*1cc60*/  FMNMX3 R4, R4, R104, R105, !PT ;  /* 0x0000006804047276 */ /* 0x000fe40007800069 */
[----:B------:R-:W-:Y:S02]  /*1cc70*/  FMNMX3 R3, R2, R66, R67, !PT ;  /* 0x0000004202037276 */ /* 0x000fe40007800043 */
[----:B------:R-:W-:Y:S02]  /*1cc80*/  FMNMX3 R2, R0, R70, R71, !PT ;  /* 0x0000004600027276 */ /* 0x000fe40007800047 */
[----:B------:R-:W-:Y:S02]  /*1cc90*/  FMNMX R5, R54, R55, !PT ;  /* 0x0000003736057209 */ /* 0x000fe40007800000 */
[----:B------:R-:W-:-:S02]  /*1cca0*/  FMNMX3 R0, R4, R42, R43, !PT ;  /* 0x0000002a04007276 */ /* 0x000fc4000780002b */
[----:B------:R-:W-:Y:S01]  /*1ccb0*/  FMNMX R4, R3, R2, !PT ;  /* 0x0000000203047209 */ /* 0x000fe20007800000 */
[----:B------:R-:W-:Y:S01]  /*1ccc0*/  VIADD R3, R44, 0x90 ;  /* 0x000000902c037836 */ /* 0x000fe20000000000 */
[----:B------:R-:W-:-:S04]  /*1ccd0*/  FMNMX3 R5, R5, R62, R63, !PT ;  /* 0x0000003e05057276 */ /* 0x000fc8000780003f */
[----:B------:R-:W-:Y:S02]  /*1cce0*/  FMNMX3 R5, R5, R78, R79, !PT ;  /* 0x0000004e05057276 */ /* 0x000fe4000780004f */
[----:B--2---:R-:W-:Y:S02]  /*1ccf0*/  PRMT R3, R112, 0x654, R3 ;  /* 0x0000065470037816 */ /* 0x004fe40000000003 */
[----:B------:R-:W-:Y:S01]  /*1cd00*/  FMNMX3 R5, R5, R86, R87, !PT ;  /* 0x0000005605057276 */ /* 0x000fe20007800057 */
[----:B------:R-:W1:Y:S03]  /*1cd10*/  LDC R112, c[0x0][0x890] ;  /* 0x00022400ff707b82 */ /* 0x000e660000000800 */
[----:B------:R-:W-:Y:S01]  /*1cd20*/  FMNMX3 R5, R5, R98, R99, !PT ;  /* 0x0000006205057276 */ /* 0x000fe20007800063 */
[----:B------:R2:W-:Y:S04]  /*1cd30*/  SYNCS.ARRIVE.TRANS64.RED.ART0 RZ, [R3+URZ], R73 ;  /* 0x0000004903ff79a7 */ /* 0x0005e800085004ff */
[----:B------:R-:W-:Y:S01]  /*1cd40*/  BAR.SYNC.DEFER_BLOCKING 0x4, 0x80 ;  /* 0x0102000000007b1d */ /* 0x000fe20000010000 */
[----:B------:R-:W-:-:S02]  /*1cd50*/  FMNMX3 R5, R5, R108, R109, !PT ;  /* 0x0000006c05057276 */ /* 0x000fc4000780006d */
[----:B------:R-:W-:Y:S02]  /*1cd60*/  SEL R68, R32, 0xff800000, !P3 ;  /* 0xff80000020447807 */ /* 0x000fe40005800000 */
[----:B------:R-:W-:Y:S02]  /*1cd70*/  SEL R69, R33, 0xff800000, !P2 ;  /* 0xff80000021457807 */ /* 0x000fe40005000000 */
[----:B------:R-:W-:Y:S02]  /*1cd80*/  SEL R40, R34, 0xff800000, !P1 ;  /* 0xff80000022287807 */ /* 0x000fe40004800000 */
[----:B------:R-:W-:Y:S02]  /*1cd90*/  SEL R41, R35, 0xff800000, !P0 ;  /* 0xff80000023297807 */ /* 0x000fe40004000000 */
[----:B------:R-:W-:Y:S02]  /*1cda0*/  FMNMX3 R5, R5, R46, R47, !PT ;  /* 0x0000002e05057276 */ /* 0x000fe4000780002f */
[----:B------:R-:W-:-:S02]  /*1cdb0*/  FMNMX3 R2, R0, R68, R69, !PT ;  /* 0x0000004400027276 */ /* 0x000fc40007800045 */
[----:B------:R-:W-:-:S04]  /*1cdc0*/  FMNMX3 R0, R5, R40, R41, !PT ;  /* 0x0000002805007276 */ /* 0x000fc80007800029 */
[----:B------:R-:W-:-:S05]  /*1cdd0*/  FMNMX3 R0, R4, R2, R0, !PT ;  /* 0x0000000204007276 */ /* 0x000fca0007800000 */
[----:B----4-:R-:W-:Y:S01]  /*1cde0*/  STS [R72+0x1b8], R0 ;  /* 0x0001b80048007388 */ /* 0x010fe20000000800 */
[----:B------:R-:W-:Y:S06]  /*1cdf0*/  BAR.SYNC.DEFER_BLOCKING 0x4, 0x80 ;  /* 0x0102000000007b1d */ /* 0x000fec0000010000 */
[----:B------:R-:W4:Y:S04]  /*1ce00*/  LDS R28, [R120+0x2b8] ;  /* 0x0002b800781c7984 */ /* 0x000f280000000800 */
[----:B------:R-:W1:Y:S01]  /*1ce10*/  LDS R0, [R120+0x1b8] ;  /* 0x0001b80078007984 */ /* 0x000e620000000800 */
[----:B----4-:R-:W-:-:S02]  /*1ce20*/  FSETP.NAN.AND P1, PT, R28, R28, PT ;  /* 0x0000001c1c00720b */ /* 0x010fc40003f28000 */
[----:B-1----:R-:W-:-:S11]  /*1ce30*/  FSETP.GTU.AND P0, PT, R0, R28, PT ;  /* 0x0000001c0000720b */ /* 0x002fd60003f0c000 */
[----:B------:R-:W-:-:S04]  /*1ce40*/  @!P1 FSEL R28, R28, R0, !P0 ;  /* 0x000000001c1c9208 */ /* 0x000fc80004000000 */
[----:B------:R-:W-:-:S04]  /*1ce50*/  FSETP.NEU.AND P0, PT, R28, -INF , PT ;  /* 0xff8000001c00780b */ /* 0x000fc80003f0d000 */
[----:B--2---:R-:W-:-:S05]  /*1ce60*/  FSEL R3, R28, RZ, P0 ;  /* 0x000000ff1c037208 */ /* 0x004fca0000000000 */
[----:B------:R-:W-:-:S04]  /*1ce70*/  FADD R0, R89, -R3 ;  /* 0x8000000359007221 */ /* 0x000fc80000000000 */
[----:B------:R-:W-:-:S04]  /*1ce80*/  FMUL R0, R0, R112 ;  /* 0x0000007000007220 */ /* 0x000fc80000400000 */
[C---:B------:R-:W-:Y:S01]  /*1ce90*/  FMUL R2, R0.reuse, 0.5 ;  /* 0x3f00000000027820 */ /* 0x040fe20000400000 */
        /* <DEDUP_REMOVED lines=9> */
[----:B----4-:R-:W-:-:S06]  /*1cf30*/  FFMA2 R2, R48.F32x2.HI_LO, R112.F32, R4.F32 ;  /* 0x0000007030027249 */ /* 0x010fcc0001200004 */
[----:B------:R-:W4:Y:S08]  /*1cf40*/  MUFU.EX2 R36, R2 ;  /* 0x0000000200247308 */ /* 0x000f300000000800 */
[----:B------:R1:W1:Y:S01]  /*1cf50*/  MUFU.EX2 R37, R3 ;  /* 0x0000000300257308 */ /* 0x0002620000000800 */
[----:B---3--:R-:W-:Y:S02]  /*1cf60*/  IMAD.U32 R7, R6, -0x80000000, RZ ;  /* 0x8000000006077824 */ /* 0x008fe400078e00ff */
[----:B-----5:R-:W-:-:S04]  /*1cf70*/  IMAD R6, R29, 0x8, R88 ;  /* 0x000000081d067824 */ /* 0x020fc800078e0258 */
[----:B------:R-:W3:Y:S01]  /*1cf80*/  SYNCS.PHASECHK.TRANS64.TRYWAIT P2, [R6+URZ+0x130], R7 ;  /* 0x00013007060075a7 */ /* 0x000ee200080411ff */
        /* <DEDUP_REMOVED lines=44> */
[----:B------:R-:W2:Y:S08]  /*1d250*/  MUFU.EX2 R76, R2 ;  /* 0x00000002004c7308 */ /* 0x000eb00000000800 */
[----:B------:R5:W2:Y:S01]  /*1d260*/  MUFU.EX2 R77, R3 ;  /* 0x00000003004d7308 */ /* 0x000aa20000000800 */
[----:B-1----:R-:W-:Y:S01]  /*1d270*/  SHF.R.U32.HI R0, RZ, 0x5, R113 ;  /* 0x00000005ff007819 */ /* 0x002fe20000011671 */
[----:B-----5:R-:W-:-:S06]  /*1d280*/  FFMA2 R2, R94.F32x2.HI_LO, R112.F32, R4.F32 ;  /* 0x000000705e027249 */ /* 0x020fcc0001200004 */
[----:B------:R-:W1:Y:S08]  /*1d290*/  MUFU.EX2 R48, R2 ;  /* 0x0000000200307308 */ /* 0x000e700000000800 */
[----:B------:R5:W1:Y:S01]  /*1d2a0*/  MUFU.EX2 R49, R3 ;  /* 0x0000000300317308 */ /* 0x000a620000000800 */
[----:B------:R-:W-:Y:S01]  /*1d2b0*/  ISETP.GT.U32.AND P0, PT, R0, 0x1, PT ;  /* 0x000000010000780c */ /* 0x000fe20003f04070 */
[----:B-----5:R-:W-:-:S06]  /*1d2c0*/  FFMA2 R2, R96.F32x2.HI_LO, R112.F32, R4.F32 ;  /* 0x0000007060027249 */ /* 0x020fcc0001200004 */
[----:B------:R-:W1:Y:S08]  /*1d2d0*/  MUFU.EX2 R50, R2 ;  /* 0x0000000200327308 */ /* 0x000e700000000800 */
[----:B------:R5:W1:Y:S01]  /*1d2e0*/  MUFU.EX2 R51, R3 ;  /* 0x0000000300337308 */ /* 0x000a620000000800 */
[----:B------:R-:W-:Y:S01]  /*1d2f0*/  LOP3.LUT R0, R113, 0x3f, RZ, 0xc0, !PT ;  /* 0x0000003f71007812 */ /* 0x000fe200078ec0ff */
[----:B-----5:R-:W-:-:S06]  /*1d300*/  FFMA2 R2, R98.F32x2.HI_LO, R112.F32, R4.F32 ;  /* 0x0000007062027249 */ /* 0x020fcc0001200004 */
[----:B------:R-:W1:Y:S08]  /*1d310*/  MUFU.EX2 R52, R2 ;  /* 0x0000000200347308 */ /* 0x000e700000000800 */
[----:B------:R5:W1:Y:S01]  /*1d320*/  MUFU.EX2 R53, R3 ;  /* 0x0000000300357308 */ /* 0x000a620000000800 */
[----:B--2---:R-:W-:Y:S01]  /*1d330*/  @!P1 FMUL R5, R5, R5 ;  /* 0x0000000505059220 */ /* 0x004fe20000400000 */
[----:B-----5:R-:W-:-:S06]  /*1d340*/  FFMA2 R2, R100.F32x2.HI_LO, R112.F32, R4.F32 ;  /* 0x0000007064027249 */ /* 0x020fcc0001200004 */
[----:B------:R-:W2:Y:S08]  /*1d350*/  MUFU.EX2 R80, R2 ;  /* 0x0000000200507308 */ /* 0x000eb00000000800 */
[----:B------:R5:W1:Y:S01]  /*1d360*/  MUFU.EX2 R81, R3 ;  /* 0x0000000300517308 */ /* 0x000a620000000800 */
[----:B------:R-:W-:Y:S01]  /*1d370*/  @!P0 IMAD R0, R29, 0x40, R0 ;  /* 0x000000401d008824 */ /* 0x000fe200078e0200 */
[----:B------:R-:W-:Y:S01]  /*1d380*/  FSEL R5, R5, 1, !P3 ;  /* 0x3f80000005057808 */ /* 0x000fe20005800000 */
[----:B-----5:R-:W-:-:S05]  /*1d390*/  FFMA2 R2, R102.F32x2.HI_LO, R112.F32, R4.F32 ;  /* 0x0000007066027249 */ /* 0x020fca0001200004 */
[----:B------:R-:W1:Y:S08]  /*1d3a0*/  MUFU.EX2 R58, R2 ;  /* 0x00000002003a7308 */ /* 0x000e700000000800 */
[----:B------:R5:W1:Y:S01]  /*1d3b0*/  MUFU.EX2 R59, R3 ;  /* 0x00000003003b7308 */ /* 0x000a620000000800 */
[----:B------:R-:W-:Y:S02]  /*1d3c0*/  @!P0 IMAD.U32 R0, R0, 0x4, R88 ;  /* 0x0000000400008824 */ /* 0x000fe400078e0058 */
[----:B-----5:R-:W-:-:S05]  /*1d3d0*/  FFMA2 R2, R104.F32x2.HI_LO, R112.F32, R4.F32 ;  /* 0x0000007068027249 */ /* 0x020fca0001200004 */
[----:B------:R-:W1:Y:S08]  /*1d3e0*/  MUFU.EX2 R60, R2 ;  /* 0x00000002003c7308 */ /* 0x000e700000000800 */
[----:B------:R5:W1:Y:S02]  /*1d3f0*/  MUFU.EX2 R61, R3 ;  /* 0x00000003003d7308 */ /* 0x000a640000000800 */
[----:B-----5:R-:W-:-:S06]  /*1d400*/  FFMA2 R2, R108.F32x2.HI_LO, R112.F32, R4.F32 ;  /* 0x000000706c027249 */ /* 0x020fcc0001200004 */
[----:B------:R-:W1:Y:S08]  /*1d410*/  MUFU.EX2 R64, R2 ;  /* 0x0000000200407308 */ /* 0x000e700000000800 */
[----:B------:R5:W1:Y:S02]  /*1d420*/  MUFU.EX2 R65, R3 ;  /* 0x0000000300417308 */ /* 0x000a640000000800 */
[----:B-----5:R-:W-:Y:S01]  /*1d430*/  FFMA2 R2, R110.F32x2.HI_LO, R112.F32, R4.F32 ;  /* 0x000000706e027249 */ /* 0x020fe20001200004 */
[----:B-1234-:R-:W-:Y:S06]  /*1d440*/  @!P2 BRA `(.L_x_178) ;  /* 0x000000740018a947 */ /* 0x01efec0003800000 */
.L_x_405:
[----:B------:R-:W-:Y:S01]  /*1d450*/  MOV R44, 0x1 ;  /* 0x00000001002c7802 */ /* 0x000fe20000000f00 */
[----:B------:R2:W-:Y:S01]  /*1d460*/  @!P0 STS [R0+0x5b8], R5 ;  /* 0x0005b80500008388 */ /* 0x0005e20000000800 */
[----:B------:R-:W-:Y:S01]  /*1d470*/  SHF.L.U32 R29, R45, 0x1f, RZ ;  /* 0x0000001f2d1d7819 */ /* 0x000fe200000006ff */
[----:B------:R-:W3:Y:S01]  /*1d480*/  LDC R7, c[0x0][0x890] ;  /* 0x00022400ff077b82 */ /* 0x000ee20000000800 */
[----:B------:R-:W4:Y:S01]  /*1d490*/  MUFU.EX2 R78, R2 ;  /* 0x00000002004e7308 */ /* 0x000f220000000800 */
[----:B------:R-:W-:Y:S01]  /*1d4a0*/  F2FP.BF16.F32.PACK_AB R45, R19, R18 ;  /* 0x00000012132d723e */ /* 0x000fe200000010ff */
[----:B------:R5:W-:Y:S06]  /*1d4b0*/  SYNCS.ARRIVE.TRANS64.ART0 RZ, [R6+URZ+0x120], R44 ;  /* 0x0001202c06ff79a7 */ /* 0x000bec00085000ff */
[----:B------:R1:W1:Y:S01]  /*1d4c0*/  MUFU.EX2 R79, R3 ;  /* 0x00000003004f7308 */ /* 0x0002620000000800 */
[----:B------:R-:W2:Y:S01]  /*1d4d0*/  SYNCS.PHASECHK.TRANS64.TRYWAIT P0, [R88+URZ+0xa8], R29 ;  /* 0x0000a81d580075a7 */ /* 0x000ea200080011ff */
[----:B---3--:R-:W-:-:S02]  /*1d4e0*/  FFMA2 R82, R40.F32x2.HI_LO, R7.F32, R4.F32 ;  /* 0x0000000728527249 */ /* 0x008fc40001200004 */
[-CC-:B-1----:R-:W-:Y:S02]  /*1d4f0*/  FFMA2 R2, R8.F32x2.HI_LO, R7.reuse.F32, R4.reuse.F32 ;  /* 0x0000000708027249 */ /* 0x182fe40001200004 */
[----:B------:R-:W-:Y:S01]  /*1d500*/  FFMA2 R8, R68.F32x2.HI_LO, R7.F32, R4.F32 ;  /* 0x0000000744087249 */ /* 0x000fe20001200004 */
[----:B------:R-:W-:Y:S01]  /*1d510*/  F2FP.BF16.F32.PACK_AB R69, R23, R22 ;  /* 0x000000161745723e */ /* 0x000fe200000010ff */
[----:B------:R-:W1:Y:S01]  /*1d520*/  MUFU.EX2 R54, R2 ;  /* 0x0000000200367308 */ /* 0x000e620000000800 */
[----:B------:R-:W-:Y:S02]  /*1d530*/  F2FP.BF16.F32.PACK_AB R68, R35, R34 ;  /* 0x000000222344723e */ /* 0x000fe400000010ff */
[----:B-----5:R-:W-:-:S05]  /*1d540*/  F2FP.BF16.F32.PACK_AB R44, R73, R72 ;  /* 0x00000048492c723e */ /* 0x020fca00000010ff */
[----:B------:R3:W1:Y:S08]  /*1d550*/  MUFU.EX2 R55, R3 ;  /* 0x0000000300377308 */ /* 0x0006700000000800 */
[----:B------:R-:W1:Y:S08]  /*1d560*/  MUFU.EX2 R40, R8 ;  /* 0x0000000800287308 */ /* 0x000e700000000800 */
[----:B------:R-:W1:Y:S01]  /*1d570*/  MUFU.EX2 R41, R9 ;  /* 0x0000000900297308 */ /* 0x000e620000000800 */
[----:B---3--:R-:W-:-:S02]  /*1d580*/  FFMA2 R2, R42.F32x2.HI_LO, R7.F32, R4.F32 ;  /* 0x000000072a027249 */ /* 0x008fc40001200004 */
[----:B------:R-:W-:-:S05]  /*1d590*/  FFMA2 R42, R66.F32x2.HI_LO, R7.F32, R4.F32 ;  /* 0x00000007422a7249 */ /* 0x000fca0001200004 */
[----:B------:R-:W3:Y:S08]  /*1d5a0*/  MUFU.EX2 R56, R2 ;  /* 0x0000000200387308 */ /* 0x000ef00000000800 */
[----:B------:R5:W1:Y:S08]  /*1d5b0*/  MUFU.EX2 R57, R3 ;  /* 0x0000000300397308 */ /* 0x000a700000000800 */
[----:B------:R-:W1:Y:S01]  /*1d5c0*/  MUFU.EX2 R42, R42 ;  /* 0x0000002a002a7308 */ /* 0x000e620000000800 */
[----:B-----5:R-:W-:Y:S01]  /*1d5d0*/  FFMA2 R2, R46.F32x2.HI_LO, R7.F32, R4.F32 ;  /* 0x000000072e027249 */ /* 0x020fe20001200004 */
[----:B------:R-:W-:-:S02]  /*1d5e0*/  F2FP.BF16.F32.PACK_AB R46, R17, R16 ;  /* 0x00000010112e723e */ /* 0x000fc400000010ff */
[----:B------:R-:W-:-:S04]  /*1d5f0*/  F2FP.BF16.F32.PACK_AB R47, R15, R14 ;  /* 0x0000000e0f2f723e */ /* 0x000fc800000010ff */
[----:B------:R-:W1:Y:S08]  /*1d600*/  MUFU.EX2 R62, R2 ;  /* 0x00000002003e7308 */ /* 0x000e700000000800 */
[----:B------:R5:W1:Y:S02]  /*1d610*/  MUFU.EX2 R63, R3 ;  /* 0x00000003003f7308 */ /* 0x000a640000000800 */
[----:B-----5:R-:W-:Y:S01]  /*1d620*/  FFMA2 R2, R70.F32x2.HI_LO, R7.F32, R4.F32 ;  /* 0x0000000746027249 */ /* 0x020fe20001200004 */
[----:B------:R-:W-:Y:S01]  /*1d630*/  F2FP.BF16.F32.PACK_AB R70, R13, R12 ;  /* 0x0000000c0d46723e */ /* 0x000fe200000010ff */
[----:B------:R-:W-:-:S02]  /*1d640*/  FADD2 R6, R30.F32x2.HI_LO, R12.F32x2.HI_LO ;  /* 0x0000000c1e06724b */ /* 0x000fc40000000000 */
[----:B------:R-:W-:Y:S02]  /*1d650*/  HFMA2 R13, -RZ, RZ, 0, 0 ;  /* 0x00000000ff0d7431 */ /* 0x000fe400000001ff */
[----:B------:R-:W1:Y:S01]  /*1d660*/  MUFU.EX2 R66, R2 ;  /* 0x0000000200427308 */ /* 0x000e620000000800 */
[----:B------:R-:W-:Y:S01]  /*1d670*/  F2FP.BF16.F32.PACK_AB R71, R11, R10 ;  /* 0x0000000a0b47723e */ /* 0x000fe200000010ff */
[----:B------:R-:W-:Y:S01]  /*1d680*/  FADD2 R10, R38.F32x2.HI_LO, R10.F32x2.HI_LO ;  /* 0x0000000a260a724b */ /* 0x000fe20000000000 */
[----:B------:R-:W-:Y:S01]  /*1d690*/  F2FP.BF16.F32.PACK_AB R39, R39, R38 ;  /* 0x000000262727723e */ /* 0x000fe200000010ff */
[----:B------:R-:W-:Y:S01]  /*1d6a0*/  FMUL R12, R107, R5 ;  /* 0x000000056b0c7220 */ /* 0x000fe20000400000 */
[----:B------:R-:W-:Y:S01]  /*1d6b0*/  FADD2 R6, R6.F32x2.HI_LO, R16.F32x2.HI_LO ;  /* 0x000000100606724b */ /* 0x000fe20000000000 */
[----:B------:R-:W-:Y:S01]  /*1d6c0*/  F2FP.BF16.F32.PACK_AB R38, R31, R30 ;  /* 0x0000001e1f26723e */ /* 0x000fe200000010ff */
[----:B--2---:R-:W-:Y:S01]  /*1d6d0*/  FADD2 R4, R10.F32x2.HI_LO, R14.F32x2.HI_LO ;  /* 0x0000000e0a04724b */ /* 0x004fe20000000000 */
[----:B------:R2:W1:Y:S01]  /*1d6e0*/  MUFU.EX2 R67, R3 ;  /* 0x0000000300437308 */ /* 0x0004620000000800 */
[----:B------:R-:W-:Y:S01]  /*1d6f0*/  FADD2 R12, R12.F32x2.HI_LO, R32.F32x2.HI_LO ;  /* 0x000000200c0c724b */ /* 0x000fe20000000000 */
[----:B------:R-:W-:Y:S01]  /*1d700*/  F2FP.BF16.F32.PACK_AB R17, R59, R58 ;  /* 0x0000003a3b11723e */ /* 0x000fe200000010ff */
[----:B------:R-:W-:-:S02]  /*1d710*/  FADD2 R6, R6.F32x2.HI_LO, R24.F32x2.HI_LO ;  /* 0x000000180606724b */ /* 0x000fc40000000000 */
        /* <DEDUP_REMOVED lines=10> */
[----:B------:R-:W-:-:S02]  /*1d7c0*/  FADD2 R10, R10.F32x2.HI_LO, R74.F32x2.HI_LO ;  /* 0x0000004a0a0a724b */ /* 0x000fc40000000000 */
[----:B--2---:R-:W-:Y:S01]  /*1d7d0*/  FADD2 R2, R36.F32x2.HI_LO, R22.F32x2.HI_LO ;  /* 0x000000162402724b */ /* 0x004fe20000000000 */
[----:B------:R-:W-:Y:S01]  /*1d7e0*/  F2FP.BF16.F32.PACK_AB R37, R37, R36 ;  /* 0x000000242525723e */ /* 0x000fe200000010ff */
[----:B------:R2:W1:Y:S01]  /*1d7f0*/  MUFU.EX2 R22, R82 ;  /* 0x0000005200167308 */ /* 0x0004620000000800 */
[----:B------:R-:W-:Y:S01]  /*1d800*/  F2FP.BF16.F32.PACK_AB R36, R33, R32 ;  /* 0x000000202124723e */ /* 0x000fe200000010ff */
[----:B------:R-:W-:Y:S01]  /*1d810*/  FADD2 R2, R2.F32x2.HI_LO, R18.F32x2.HI_LO ;  /* 0x000000120202724b */ /* 0x000fe20000000000 */
[----:B------:R-:W-:Y:S01]  /*1d820*/  F2FP.BF16.F32.PACK_AB R33, R21, R20 ;  /* 0x000000141521723e */ /* 0x000fe200000010ff */
[----:B------:R-:W-:Y:S01]  /*1d830*/  FADD2 R14, R8.F32x2.HI_LO, R64.F32x2.HI_LO ;  /* 0x00000040080e724b */ /* 0x000fe20000000000 */
[----:B------:R-:W-:Y:S01]  /*1d840*/  F2FP.BF16.F32.PACK_AB R32, R75, R74 ;  /* 0x0000004a4b20723e */ /* 0x000fe200000010ff */
[----:B------:R-:W-:Y:S01]  /*1d850*/  FADD2 R2, R2.F32x2.HI_LO, R20.F32x2.HI_LO ;  /* 0x000000140202724b */ /* 0x000fe20000000000 */
[----:B------:R-:W-:Y:S01]  /*1d860*/  F2FP.BF16.F32.PACK_AB R18, R61, R60 ;  /* 0x0000003c3d12723e */ /* 0x000fe200000010ff */
[----:B------:R2:W1:Y:S01]  /*1d870*/  MUFU.EX2 R23, R83 ;  /* 0x0000005300177308 */ /* 0x0004620000000800 */
[----:B------:R-:W-:Y:S01]  /*1d880*/  F2FP.BF16.F32.PACK_AB R19, R65, R64 ;  /* 0x000000404113723e */ /* 0x000fe200000010ff */
[----:B------:R-:W-:-:S04]  /*1d890*/  FADD2 R2, R2.F32x2.HI_LO, R48.F32x2.HI_LO ;  /* 0x000000300202724b */ /* 0x000fc80000000000 */
[----:B------:R-:W-:Y:S02]  /*1d8a0*/  FADD2 R4, R2.F32x2.HI_LO, R58.F32x2.HI_LO ;  /* 0x0000003a0204724b */ /* 0x000fe40000000000 */
[----:B------:R-:W-:Y:S01]  /*1d8b0*/  FADD2 R2, R6.F32x2.HI_LO, R60.F32x2.HI_LO ;  /* 0x0000003c0602724b */ /* 0x000fe20000000000 */
[----:B---34-:R-:W-:Y:S06]  /*1d8c0*/  @!P0 BRA `(.L_x_179) ;  /* 0x0000007000148947 */ /* 0x018fec0003800000 */
.L_x_407:
[----:B------:R-:W4:Y:S04]  /*1d8d0*/  LDL R8, [R1+0xf4] ;  /* 0x0000f40001087983 */ /* 0x000f280000100800 */
[----:B--2---:R-:W2:Y:S04]  /*1d8e0*/  LDL R59, [R1+0xf0] ;  /* 0x0000f000013b7983 */ /* 0x004ea80000100800 */
[----:B---3--:R-:W3:Y:S04]  /*1d8f0*/  LDL R58, [R1+0xec] ;  /* 0x0000ec00013a7983 */ /* 0x008ee80000100800 */
[----:B------:R-:W3:Y:S04]  /*1d900*/  LDL R53, [R1+0xe8] ;  /* 0x0000e80001357983 */ /* 0x000ee80000100800 */
[----:B------:R-:W3:Y:S04]  /*1d910*/  LDL R52, [R1+0xe4] ;  /* 0x0000e40001347983 */ /* 0x000ee80000100800 */
[----:B------:R-:W3:Y:S04]  /*1d920*/  LDL R51, [R1+0xe0] ;  /* 0x0000e00001337983 */ /* 0x000ee80000100800 */
[----:B------:R-:W3:Y:S04]  /*1d930*/  LDL R50, [R1+0xdc] ;  /* 0x0000dc0001327983 */ /* 0x000ee80000100800 */
[----:B------:R-:W3:Y:S04]  /*1d940*/  LDL R48, [R1+0xd8] ;  /* 0x0000d80001307983 */ /* 0x000ee80000100800 */
[----:B------:R-:W3:Y:S04]  /*1d950*/  LDL.LU R49, [R1+0x20] ;  /* 0x0000200001317983 */ /* 0x000ee80000300800 */
[----:B------:R-:W3:Y:S01]  /*1d960*/  LDL R0, [R1+0xd4] ;  /* 0x0000d40001007983 */ /* 0x000ee20000100800 */
[----:B------:R-:W1:Y:S02]  /*1d970*/  MUFU.EX2 R43, R43 ;  /* 0x0000002b002b7308 */ /* 0x000e640000000800 */
[----:B-1----:R-:W-:Y:S01]  /*1d980*/  FADD2 R6, R4.F32x2.HI_LO, R54.F32x2.HI_LO ;  /* 0x000000360406724b */ /* 0x002fe20000000000 */
[----:B------:R-:W-:Y:S01]  /*1d990*/  F2FP.BF16.F32.PACK_AB R24, R77, R76 ;  /* 0x0000004c4d18723e */ /* 0x000fe200000010ff */
[----:B------:R-:W3:Y:S01]  /*1d9a0*/  LDL.LU R29, [R1+0xbc] ;  /* 0x0000bc00011d7983 */ /* 0x000ee20000300800 */
[----:B------:R-:W-:Y:S01]  /*1d9b0*/  FADD2 R12, R10.F32x2.HI_LO, R76.F32x2.HI_LO ;  /* 0x0000004c0a0c724b */ /* 0x000fe20000000000 */
[----:B------:R-:W-:Y:S01]  /*1d9c0*/  F2FP.BF16.F32.PACK_AB R16, R81, R80 ;  /* 0x000000505110723e */ /* 0x000fe200000010ff */
[----:B------:R-:W-:Y:S01]  /*1d9d0*/  FADD2 R30, R6.F32x2.HI_LO, R66.F32x2.HI_LO ;  /* 0x00000042061e724b */ /* 0x000fe20000000000 */
[----:B------:R-:W-:Y:S01]  /*1d9e0*/  F2FP.BF16.F32.PACK_AB R9, R55, R54 ;  /* 0x000000363709723e */ /* 0x000fe200000010ff */
[----:B------:R-:W-:Y:S01]  /*1d9f0*/  FADD2 R2, R2.F32x2.HI_LO, R56.F32x2.HI_LO ;  /* 0x000000380202724b */ /* 0x000fe20000000000 */
[----:B------:R-:W-:Y:S01]  /*1da00*/  F2FP.BF16.F32.PACK_AB R10, R57, R56 ;  /* 0x00000038390a723e */ /* 0x000fe200000010ff */
[----:B------:R-:W-:Y:S01]  /*1da10*/  FADD2 R14, R14.F32x2.HI_LO, R62.F32x2.HI_LO ;  /* 0x0000003e0e0e724b */ /* 0x000fe20000000000 */
[----:B------:R-:W-:-:S02]  /*1da20*/  F2FP.BF16.F32.PACK_AB R11, R63, R62 ;  /* 0x0000003e3f0b723e */ /* 0x000fc400000010ff */
[----:B------:R-:W-:Y:S02]  /*1da30*/  F2FP.BF16.F32.PACK_AB R5, R67, R66 ;  /* 0x000000424305723e */ /* 0x000fe400000010ff */
[----:B------:R-:W-:Y:S02]  /*1da40*/  F2FP.BF16.F32.PACK_AB R6, R41, R40 ;  /* 0x000000282906723e */ /* 0x000fe400000010ff */
[----:B------:R-:W-:Y:S02]  /*1da50*/  F2FP.BF16.F32.PACK_AB R7, R23, R22 ;  /* 0x000000161707723e */ /* 0x000fe400000010ff */
[----:B------:R-:W-:Y:S01]  /*1da60*/  F2FP.BF16.F32.PACK_AB R4, R43, R42 ;  /* 0x0000002a2b04723e */ /* 0x000fe200000010ff */
[----:B------:R-:W-:Y:S02]  /*1da70*/  FADD2 R20, R12.F32x2.HI_LO, R80.F32x2.HI_LO ;  /* 0x000000500c14724b */ /* 0x000fe40000000000 */
[----:B------:R-:W-:Y:S02]  /*1da80*/  FADD2 R12, R2.F32x2.HI_LO, R40.F32x2.HI_LO ;  /* 0x00000028020c724b */ /* 0x000fe40000000000 */
[----:B------:R-:W-:-:S02]  /*1da90*/  FADD2 R2, R14.F32x2.HI_LO, R22.F32x2.HI_LO ;  /* 0x000000160e02724b */ /* 0x000fc40000000000 */
[----:B------:R-:W-:Y:S02]  /*1daa0*/  FADD2 R14, R20.F32x2.HI_LO, R78.F32x2.HI_LO ;  /* 0x0000004e140e724b */ /* 0x000fe40000000000 */
[----:B------:R-:W-:Y:S02]  /*1dab0*/  FADD2 R12, R12.F32x2.HI_LO, R2.F32x2.HI_LO ;  /* 0x000000020c0c724b */ /* 0x000fe40000000000 */
[----:B------:R-:W-:-:S04]  /*1dac0*/  FADD2 R2, R14.F32x2.HI_LO, R42.F32x2.HI_LO ;  /* 0x0000002a0e02724b */ /* 0x000fc80000000000 */
[----:B------:R-:W-:-:S04]  /*1dad0*/  FADD2 R2, R2.F32x2.HI_LO, R30.F32x2.HI_LO ;  /* 0x0000001e0202724b */ /* 0x000fc80000000000 */
[----:B------:R-:W-:-:S04]  /*1dae0*/  FADD2 R2, R2.F32x2.HI_LO, R12.F32x2.HI_LO ;  /* 0x0000000c0202724b */ /* 0x000fc80000000000 */
[----:B------:R-:W-:Y:S01]  /*1daf0*/  FADD R107, R2, R3 ;  /* 0x00000003026b7221 */ /* 0x000fe20000000000 */
[----:B----4-:R1:W-:Y:S04]  /*1db00*/  STS.128 [R8], R36 ;  /* 0x0000002408007388 */ /* 0x0103e80000000c00 */
[----:B--2---:R-:W-:Y:S04]  /*1db10*/  STS.128 [R59], R68 ;  /* 0x000000443b007388 */ /* 0x004fe80000000c00 */
[----:B---3--:R2:W-:Y:S04]  /*1db20*/  STS.128 [R58], R44 ;  /* 0x0000002c3a007388 */ /* 0x0085e80000000c00 */
[----:B------:R-:W-:Y:S04]  /*1db30*/  STS.128 [R53], R32 ;  /* 0x0000002035007388 */ /* 0x000fe80000000c00 */
[----:B------:R-:W-:Y:S04]  /*1db40*/  STS.128 [R52], R24 ;  /* 0x0000001834007388 */ /* 0x000fe80000000c00 */
[----:B------:R-:W-:Y:S01]  /*1db50*/  STS.128 [R51], R16 ;  /* 0x0000001033007388 */ /* 0x000fe20000000c00 */
[----:B-1----:R-:W-:-:S05]  /*1db60*/  F2FP.BF16.F32.PACK_AB R8, R79, R78 ;  /* 0x0000004e4f08723e */ /* 0x002fca00000010ff */
[----:B------:R-:W-:Y:S04]  /*1db70*/  STS.128 [R50], R8 ;  /* 0x0000000832007388 */ /* 0x000fe80000000c00 */
[----:B------:R1:W-:Y:S01]  /*1db80*/  STS.128 [R48], R4 ;  /* 0x0000000430007388 */ /* 0x0003e20000000c00 */
[----:B------:R3:W-:Y:S06]  /*1db90*/  MEMBAR.ALL.CTA ;  /* 0x0000000000007992 */ /* 0x0007ec0000008000 */
[----:B---3--:R-:W3:Y:S04]  /*1dba0*/  FENCE.VIEW.ASYNC.S ;  /* 0x00000000000073c6 */ /* 0x008ee80000000000 */
[----:B--2---:R2:W5:Y:S01]  /*1dbb0*/  LDL.LU R45, [R1+0xd0] ;  /* 0x0000d000012d7983 */ /* 0x0045620000300800 */
[----:B-1----:R-:W-:-:S02]  /*1dbc0*/  VIADD R4, R49, 0x1 ;  /* 0x0000000131047836 */ /* 0x002fc40000000000 */
[----:B------:R-:W-:-:S03]  /*1dbd0*/  IMAD.MOV.U32 R48, RZ, RZ, 0x1 ;  /* 0x00000001ff307424 */ /* 0x000fc600078e00ff */
[C---:B------:R-:W-:Y:S01]  /*1dbe0*/  ISETP.NE.AND P0, PT, R4.reuse, 0x2, PT ;  /* 0x000000020400780c */ /* 0x040fe20003f05270 */
[----:B---3--:R1:W-:Y:S03]  /*1dbf0*/  SYNCS.ARRIVE.TRANS64.RED.ART0 RZ, [R0+URZ], R48 ;  /* 0x0000003000ff79a7 */ /* 0x0083e600085004ff */
[----:B------:R-:W-:Y:S01]  /*1dc00*/  SEL R2, R4, RZ, P0 ;  /* 0x000000ff04027207 */ /* 0x000fe20000000000 */
[----:B------:R-:W-:Y:S01]  /*1dc10*/  VIADD R5, R91, 0x1 ;  /* 0x000000015b057836 */ /* 0x000fe20000000000 */
[----:B-1----:R-:W-:-:S04]  /*1dc20*/  SEL R0, RZ, 0x1, P0 ;  /* 0x00000001ff007807 */ /* 0x002fc80000000000 */
[----:B------:R-:W-:-:S05]  /*1dc30*/  LOP3.LUT R29, R29, R0, RZ, 0x3c, !PT ;  /* 0x000000001d1d7212 */ /* 0x000fca00078e3cff */
[----:B------:R2:W-:Y:S04]  /*1dc40*/  STL [R1+0xbc], R29 ;  /* 0x0000bc1d01007387 */ /* 0x0005e80000100800 */
[----:B------:R2:W-:Y:S01]  /*1dc50*/  STL [R1+0x20], R2 ;  /* 0x0000200201007387 */ /* 0x0005e20000100800 */
[----:B------:R-:W-:Y:S02]  /*1dc60*/  ISETP.NE.AND P1, PT, R5, 0x2, PT ;  /* 0x000000020500780c */ /* 0x000fe40003f25270 */
[----:B------:R-:W-:Y:S02]  /*1dc70*/  FSEL R0, R89, R28, P3 ;  /* 0x0000001c59007208 */ /* 0x000fe40001800000 */
[----:B------:R-:W-:Y:S02]  /*1dc80*/  SEL R6, RZ, 0x1, P1 ;  /* 0x00000001ff067807 */ /* 0x000fe40000800000 */
[----:B------:R-:W-:Y:S01]  /*1dc90*/  SEL R91, R5, RZ, P1 ;  /* 0x000000ff055b7207 */ /* 0x000fe20000800000 */
[----:B------:R-:W-:Y:S01]  /*1dca0*/  IMAD.MOV.U32 R89, RZ, RZ, R0 ;  /* 0x000000ffff597224 */ /* 0x000fe200078e0000 */
[----:B------:R-:W-:-:S07]  /*1dcb0*/  LOP3.LUT R90, R90, R6, RZ, 0x3c, !PT ;  /* 0x000000065a5a7212 */ /* 0x000fce00078e3cff */
.L_x_176:
[----:B------:R-:W3:Y:S04]  /*1dcc0*/  LDL.LU R4, [R1+0xc8] ;  /* 0x0000c80001047983 */ /* 0x000ee80000300800 */
[----:B------:R-:W4:Y:S01]  /*1dcd0*/  LDL R3, [R1+0x10c] ;  /* 0x00010c0001037983 */ /* 0x000f220000100800 */
[----:B--2---:R-:W-:Y:S02]  /*1dce0*/  LOP3.LUT R2, R106, 0x7f, RZ, 0xc0, !PT ;  /* 0x0000007f6a027812 */ /* 0x004fe400078ec0ff */
[----:B------:R-:W-:Y:S01]  /*1dcf0*/  MOV R0, 0x400 ;  /* 0x0000040000007802 */ /* 0x000fe20000000f00 */
[----:B------:R-:W1:Y:S01]  /*1dd00*/  S2R R9, SR_CgaCtaId ;  /* 0x0000000000097919 */ /* 0x000e620000008800 */
[----:B------:R-:W-:Y:S02]  /*1dd10*/  ISETP.GT.U32.AND P0, PT, R2, 0x3f, PT ;  /* 0x0000003f0200780c */ /* 0x000fe40003f04070 */
[----:B-1----:R-:W-:-:S11]  /*1dd20*/  LEA R9, R9, R0, 0x18 ;  /* 0x0000000009097211 */ /* 0x002fd600078ec0ff */
[----:B------:R-:W-:Y:S01]  /*1dd30*/  @!P0 IMAD R2, R2, 0x4, R9 ;  /* 0x0000000402028824 */ /* 0x000fe200078e0209 */
[----:B---3--:R1:W-:Y:S01]  /*1dd40*/  STS [R4+0x3b8], R107 ;  /* 0x0003b86b04007388 */ /* 0x0083e20000000800 */
[----:B----4-:R-:W-:-:S03]  /*1dd50*/  IMAD.U32 R0, R3, -0x80000000, RZ ;  /* 0x8000000003007824 */ /* 0x010fc600078e00ff */
[----:B------:R1:W-:Y:S01]  /*1dd60*/  @!P0 STS [R2+0x1b8], R89 ;  /* 0x0001b85902008388 */ /* 0x0003e20000000800 */
[----:B------:R-:W-:Y:S06]  /*1dd70*/  BAR.ARV 0x5, 0x100 ;  /* 0x0144000000007b1d */ /* 0x000fec0000002000 */
[----:B------:R-:W2:Y:S02]  /*1dd80*/  SYNCS.PHASECHK.TRANS64.TRYWAIT P0, [R9+URZ+0x190], R0 ;  /* 0x00019000090075a7 */ /* 0x000ea400080011ff */
[----:B-12---:R-:W-:Y:S05]  /*1dd90*/  @!P0 BRA `(.L_x_180) ;  /* 0x0000006800fc8947 */ /* 0x006fea0003800000 */
.L_x_409:
[----:B------:R-:W2:Y:S04]  /*1dda0*/  LDL R8, [R1+0x104] ;  /* 0x0001040001087983 */ /* 0x000ea80000100800 */
[----:B------:R-:W3:Y:S01]  /*1ddb0*/  LDL.LU R10, [R1+0x10c] ;  /* 0x00010c00010a7983 */ /* 0x000ee20000300800 */
[----:B------:R-:W-:Y:S01]  /*1ddc0*/  MOV R2, 0x400 ;  /* 0x0000040000027802 */ /* 0x000fe20000000f00 */
[----:B------:R-:W-:Y:S02]  /*1ddd0*/  IMAD.MOV.U32 R11, RZ, RZ, 0x1 ;  /* 0x00000001ff0b7424 */ /* 0x000fe400078e00ff */
[----:B------:R-:W4:Y:S01]  /*1dde0*/  LDS.128 R4, [R9+0x1a0] ;  /* 0x0001a00009047984 */ /* 0x000f220000000c00 */
[----:B-1----:R-:W1:Y:S01]  /*1ddf0*/  S2R R3, SR_CgaCtaId ;  /* 0x0000000000037919 */ /* 0x002e620000008800 */
[----:B------:R1:W-:Y:S06]  /*1de00*/  MEMBAR.ALL.CTA ;  /* 0x0000000000007992 */ /* 0x0003ec0000008000 */
[----:B-1----:R-:W1:Y:S04]  /*1de10*/  FENCE.VIEW.ASYNC.S ;  /* 0x00000000000073c6 */ /* 0x002e680000000000 */
[----:B-----5:R1:W-:Y:S01]  /*1de20*/  STL [R1+0xd0], R45 ;  /* 0x0000d02d01007387 */ /* 0x0203e20000100800 */
[----:B------:R-:W-:-:S02]  /*1de30*/  LEA R3, R3, R2, 0x18 ;  /* 0x0000000203037211 */ /* 0x000fc400078ec0ff */
[----:B----4-:R-:W-:-:S03]  /*1de40*/  MOV R0, R4 ;  /* 0x0000000400007202 */ /* 0x010fc60000000f00 */
[----:B------:R-:W-:Y:S01]  /*1de50*/  VIADD R3, R3, 0x198 ;  /* 0x0000019803037836 */ /* 0x000fe20000000000 */
[----:B------:R-:W-:-:S04]  /*1de60*/  LOP3.LUT P1, RZ, R6, 0x1, RZ, 0xc0, !PT ;  /* 0x0000000106ff7812 */ /* 0x000fc8000782c0ff */
[----:B------:R-:W-:-:S04]  /*1de70*/  PRMT R3, RZ, 0x654, R3 ;  /* 0x00000654ff037816 */ /* 0x000fc80000000003 */
[----:B-1----:R1:W-:Y:S01]  /*1de80*/  SYNCS.ARRIVE.TRANS64.RED.ART0 RZ, [R3+URZ], R11 ;  /* 0x0000000b03ff79a7 */ /* 0x0023e200085004ff */
[----:B------:R-:W-:Y:S01]  /*1de90*/  BAR.SYNC.DEFER_BLOCKING 0x6, 0x100 ;  /* 0x0184000000007b1d */ /* 0x000fe20000010000 */
[----:B--2---:R-:W-:Y:S01]  /*1dea0*/  IMAD.IADD R0, R8, 0x1, R0 ;  /* 0x0000000108007824 */ /* 0x004fe200078e0200 */
[----:B---3--:R-:W-:-:S04]  /*1deb0*/  LOP3.LUT R10, R10, 0x1, RZ, 0x3c, !PT ;  /* 0x000000010a0a7812 */ /* 0x008fc800078e3cff */
[----:B------:R-:W-:Y:S01]  /*1dec0*/  LEA.HI R2, R0, R0, RZ, 0x1 ;  /* 0x0000000000027211 */ /* 0x000fe200078f08ff */
[----:B------:R1:W-:Y:S03]  /*1ded0*/  STL [R1+0x10c], R10 ;  /* 0x00010c0a01007387 */ /* 0x0003e60000100800 */
[----:B------:R-:W-:Y:S02]  /*1dee0*/  LOP3.LUT R8, R2, 0xfffffffe, RZ, 0xc0, !PT ;  /* 0xfffffffe02087812 */ /* 0x000fe400078ec0ff */
[----:B------:R-:W-:Y:S02]  /*1def0*/  SHF.R.U32.HI R2, RZ, 0x1, R2 ;  /* 0x00000001ff027819 */ /* 0x000fe40000011602 */
[----:B------:R-:W-:-:S04]  /*1df00*/  ISETP.NE.AND P0, PT, R0, R8, PT ;  /* 0x000000080000720c */ /* 0x000fc80003f05270 */
[----:B------:R-:W-:Y:S01]  /*1df10*/  ISETP.LT.AND P0, PT, R0, RZ, P0 ;  /* 0x000000ff0000720c */ /* 0x000fe20000701270 */
[----:B------:R-:W-:-:S12]  /*1df20*/  VIADD R0, R2, 0xffffffff ;  /* 0xffffffff02007836 */ /* 0x000fd80000000000 */
[----:B------:R-:W-:-:S04]  /*1df30*/  @!P0 IMAD.MOV R0, RZ, RZ, R2 ;  /* 0x000000ffff008224 */ /* 0x000fc800078e0202 */
[----:B------:R-:W-:Y:S01]  /*1df40*/  IMAD.IADD R0, R0, 0x1, R0 ;  /* 0x0000000100007824 */ /* 0x000fe200078e0200 */
[----:B-1----:R-:W-:Y:S06]  /*1df50*/  @P1 BRA `(.L_x_181) ;  /* 0xffffff4c00c01947 */ /* 0x002fec000383ffff */
[----:B------:R-:W2:Y:S04]  /*1df60*/  LDL.LU R11, [R1+0x20] ;  /* 0x00002000010b7983 */ /* 0x000ea80000300800 */
[----:B------:R-:W3:Y:S01]  /*1df70*/  LDL.LU R10, [R1+0xbc] ;  /* 0x0000bc00010a7983 */ /* 0x000ee20000300800 */
[----:B------:R-:W-:-:S04]  /*1df80*/  IMAD.U32 R4, R45, -0x80000000, RZ ;  /* 0x800000002d047824 */ /* 0x000fc800078e00ff */
[----:B------:R-:W1:Y:S01]  /*1df90*/  SYNCS.PHASECHK.TRANS64.TRYWAIT P1, [R9+URZ+0xa8], R4 ;  /* 0x0000a804090075a7 */ /* 0x000e6200080211ff */
[----:B--2---:R-:W-:-:S05]  /*1dfa0*/  VIADD R0, R11, 0x1 ;  /* 0x000000010b007836 */ /* 0x004fca0000000000 */
[----:B------:R-:W-:-:S04]  /*1dfb0*/  ISETP.NE.AND P0, PT, R0, 0x2, PT ;  /* 0x000000020000780c */ /* 0x000fc80003f05270 */
[----:B------:R-:W-:Y:S02]  /*1dfc0*/  SEL R2, RZ, 0x1, P0 ;  /* 0x00000001ff027807 */ /* 0x000fe40000000000 */
[----:B------:R-:W-:Y:S02]  /*1dfd0*/  SEL R0, R0, RZ, P0 ;  /* 0x000000ff00007207 */ /* 0x000fe40000000000 */
[----:B---3--:R-:W-:-:S03]  /*1dfe0*/  LOP3.LUT R2, R10, R2, RZ, 0x3c, !PT ;  /* 0x000000020a027212 */ /* 0x008fc600078e3cff */
[----:B------:R-:W-:Y:S02]  /*1dff0*/  IMAD R0, R0, 0x8, R9 ;  /* 0x0000000800007824 */ /* 0x000fe400078e0209 */
[----:B------:R-:W-:Y:S01]  /*1e000*/  IMAD.U32 R2, R2, -0x80000000, RZ ;  /* 0x8000000002027824 */ /* 0x000fe200078e00ff */
[----:B-1----:R-:W-:Y:S06]  /*1e010*/  @!P1 BRA `(.L_x_182) ;  /* 0x0000006800789947 */ /* 0x002fec0003800000 */
.L_x_411:
[----:B------:R-:W2:Y:S02]  /*1e020*/  SYNCS.PHASECHK.TRANS64.TRYWAIT P0, [R0+URZ+0x130], R2 ;  /* 0x00013002000075a7 */ /* 0x000ea400080011ff */
[----:B--2---:R-:W-:Y:S05]  /*1e030*/  @!P0 BRA `(.L_x_183) ;  /* 0x0000006800888947 */ /* 0x004fea0003800000 */
.L_x_413:
[----:B------:R-:W-:Y:S06]  /*1e040*/  BAR.ARV 0x2, 0x120 ;  /* 0x0084800000007b1d */ /* 0x000fec0000002000 */
[----:B------:R-:W-:Y:S05]  /*1e050*/  BRA `(.L_x_184) ;  /* 0x0000000000447947 */ /* 0x000fea0003800000 */
.L_x_156:
[----:B------:R-:W4:Y:S02]  /*1e060*/  S2R R0, SR_TID.X ;  /* 0x0000000000007919 */ /* 0x000f240000002100 */
[----:B----4-:R-:W-:-:S04]  /*1e070*/  SHF.R.U32.HI R0, RZ, 0x5, R0 ;  /* 0x00000005ff007819 */ /* 0x010fc80000011600 */
[----:B------:R-:W-:-:S13]  /*1e080*/  ISETP.NE.AND P0, PT, R0, 0x9, PT ;  /* 0x000000090000780c */ /* 0x000fda0003f05270 */
[----:B------:R-:W-:Y:S05]  /*1e090*/  @P0 BRA `(.L_x_185) ;  /* 0x0000000000300947 */ /* 0x000fea0003800000 */
[----:B------:R-:W-:Y:S01]  /*1e0a0*/  ELECT P0, URZ, PT ;  /* 0x0000000000ff782f */ /* 0x000fe20003800000 */
[----:B--2---:R-:W-:Y:S02]  /*1e0b0*/  UMOV UR4, 0x20 ;  /* 0x0000002000047882 */ /* 0x004fe40000000000 */
        /* <DEDUP_REMOVED lines=8> */
[----:B--2---:R4:W2:Y:S02]  /*1e140*/  SYNCS.EXCH.64 URZ, [UR6+0x180], UR4 ;  /* 0x0001800406ff75b2 */ /* 0x0048a40008000100 */
[----:B----4-:R-:W-:Y:S01]  /*1e150*/  NOP ;  /* 0x0000000000007918 */ /* 0x010fe20000000000 */
.L_x_185:
[----:B------:R-:W-:Y:S01]  /*1e160*/  NOP ;  /* 0x0000000000007918 */ /* 0x000fe20000000000 */
.L_x_184:
[----:B--2---:R-:W2:Y:S02]  /*1e170*/  S2R R0, SR_TID.X ;  /* 0x0000000000007919 */ /* 0x004ea40000002100 */
[----:B-12---:R-:W-:-:S04]  /*1e180*/  SHF.R.U32.HI R3, RZ, 0x5, R0 ;  /* 0x00000005ff037819 */ /* 0x006fc80000011600 */
[----:B------:R-:W-:-:S13]  /*1e190*/  ISETP.NE.AND P0, PT, R3, 0x9, PT ;  /* 0x000000090300780c */ /* 0x000fda0003f05270 */
[----:B------:R-:W-:Y:S05]  /*1e1a0*/  @P0 BRA `(.L_x_186) ;  /* 0x0000000000700947 */ /* 0x000fea0003800000 */
[----:B------:R-:W-:Y:S01]  /*1e1b0*/  ELECT P0, URZ, PT ;  /* 0x0000000000ff782f */ /* 0x000fe20003800000 */
[----:B------:R-:W-:Y:S01]  /*1e1c0*/  BSSY.RECONVERGENT B0, `(.L_x_187) ;  /* 0x0000019000007945 */ /* 0x000fe20003800200 */
[----:B------:R-:W-:Y:S02]  /*1e1d0*/  UMOV UR4, 0x20 ;  /* 0x0000002000047882 */ /* 0x000fe40000000000 */
[----:B------:R-:W-:-:S04]  /*1e1e0*/  UIADD3 UR4, UPT, UPT, -UR4, 0x100000, URZ ;  /* 0x0010000004047890 */ /* 0x000fc8000fffe1ff */
[----:B------:R-:W-:Y:S02]  /*1e1f0*/  USHF.L.U32 UR5, UR4, 0xb, URZ ;  /* 0x0000000b04057899 */ /* 0x000fe400080006ff */
[----:B------:R-:W-:-:S03]  /*1e200*/  USHF.L.U32 UR4, UR4, 0x1, URZ ;  /* 0x0000000104047899 */ /* 0x000fc600080006ff */
[----:B------:R-:W1:Y:S01]  /*1e210*/  @P0 S2R R0, SR_CgaCtaId ;  /* 0x0000000000000919 */ /* 0x000e620000008800 */
[----:B------:R-:W-:-:S04]  /*1e220*/  @P0 MOV R2, 0x400 ;  /* 0x0000040000020802 */ /* 0x000fc80000000f00 */
[----:B-1----:R-:W-:-:S04]  /*1e230*/  @P0 LEA R0, R0, R2, 0x18 ;  /* 0x0000000200000211 */ /* 0x002fc800078ec0ff */
[----:B------:R-:W-:Y:S02]  /*1e240*/  @P0 R2UR UR6, R0 ;  /* 0x00000000000602ca */ /* 0x000fe400000e0000 */
[----:B------:R-:W-:Y:S01]  /*1e250*/  ELECT P0, URZ, PT ;  /* 0x0000000000ff782f */ /* 0x000fe20003800000 */
[----:B------:R-:W1:Y:S10]  /*1e260*/  FENCE.VIEW.ASYNC.S ;  /* 0x00000000000073c6 */ /* 0x000e740000000000 */
[----:B-1----:R1:W2:Y:S01]  /*1e270*/  SYNCS.EXCH.64 URZ, [UR6+0x180], UR4 ;  /* 0x0001800406ff75b2 */ /* 0x0022a20008000100 */
[----:B------:R-:W-:Y:S01]  /*1e280*/  NOP ;  /* 0x0000000000007918 */ /* 0x000fe20000000000 */
[----:B------:R-:W-:Y:S05]  /*1e290*/  @!P0 BRA `(.L_x_188) ;  /* 0x00000000002c8947 */ /* 0x000fea0003800000 */
[----:B-1----:R-:W1:Y:S01]  /*1e2a0*/  S2UR UR5, SR_CgaCtaId ;  /* 0x00000000000579c3 */ /* 0x002e620000008800 */
[----:B------:R-:W-:Y:S01]  /*1e2b0*/  MOV R0, 0x400 ;  /* 0x0000040000007802 */ /* 0x000fe20000000f00 */
[----:B------:R-:W-:Y:S02]  /*1e2c0*/  UMOV UR6, 0x20 ;  /* 0x0000002000067882 */ /* 0x000fe40000000000 */
[----:B------:R-:W-:-:S04]  /*1e2d0*/  UIADD3 UR6, UPT, UPT, -UR6, 0x100000, URZ ;  /* 0x0010000006067890 */ /* 0x000fc8000fffe1ff */
[----:B------:R-:W-:Y:S02]  /*1e2e0*/  USHF.L.U32 UR7, UR6, 0xb, URZ ;  /* 0x0000000b06077899 */ /* 0x000fe400080006ff */
[----:B------:R-:W-:Y:S01]  /*1e2f0*/  USHF.L.U32 UR6, UR6, 0x1, URZ ;  /* 0x0000000106067899 */ /* 0x000fe200080006ff */
[----:B------:R-:W-:-:S13]  /*1e300*/  R2UR UR4, R0 ;  /* 0x00000000000472ca */ /* 0x000fda00000e0000 */
[----:B-1----:R-:W-:Y:S01]  /*1e310*/  ULEA UR4, UR5, UR4, 0x18 ;  /* 0x0000000405047291 */ /* 0x002fe2000f8ec0ff */
[----:B------:R-:W1:Y:S11]  /*1e320*/  FENCE.VIEW.ASYNC.S ;  /* 0x00000000000073c6 */ /* 0x000e760000000000 */
[----:B-1----:R4:W1:Y:S02]  /*1e330*/  SYNCS.EXCH.64 URZ, [UR4+0x180], UR6 ;  /* 0x0001800604ff75b2 */ /* 0x0028640008000100 */
[----:B----4-:R-:W-:Y:S01]  /*1e340*/  NOP ;  /* 0x0000000000007918 */ /* 0x010fe20000000000 */
.L_x_188:
[----:B-1----:R-:W-:Y:S05]  /*1e350*/  BSYNC.RECONVERGENT B0 ;  /* 0x0000000000007941 */ /* 0x002fea0003800200 */
.L_x_187:
[----:B------:R-:W-:Y:S05]  /*1e360*/  BRA `(.L_x_189) ;  /* 0x0000003800807947 */ /* 0x000fea0003800000 */
.L_x_186:
[----:B------:R-:W-:Y:S01]  /*1e370*/  LOP3.LUT R0, R3, 0xfffffffc, RZ, 0xc0, !PT ;  /* 0xfffffffc03007812 */ /* 0x000fe200078ec0ff */
[----:B------:R-:W-:-:S03]  /*1e380*/  NOP ;  /* 0x0000000000007918 */ /* 0x000fc60000000000 */
[----:B------:R-:W-:-:S13]  /*1e390*/  ISETP.NE.AND P0, PT, R0, 0x4, PT ;  /* 0x000000040000780c */ /* 0x000fda0003f05270 */
[----:B------:R-:W-:Y:S05]  /*1e3a0*/  @P0 BRA `(.L_x_189) ;  /* 0x0000003800700947 */ /* 0x000fea0003800000 */
[----:B------:R-:W1:Y:S01]  /*1e3b0*/  S2UR UR11, SR_CTAID.Y ;  /* 0x00000000000b79c3 */ /* 0x000e620000002600 */
[----:B------:R-:W-:-:S07]  /*1e3c0*/  NOP ;  /* 0x0000000000007918 */ /* 0x000fce0000000000 */
[----:B------:R-:W2:Y:S01]  /*1e3d0*/  S2UR UR12, SR_CTAID.Z ;  /* 0x00000000000c79c3 */ /* 0x000ea20000002700 */
[----:B------:R-:W4:Y:S01]  /*1e3e0*/  LDL.LU R10, [R1+0xfc] ;  /* 0x0000fc00010a7983 */ /* 0x000f220000300800 */
[----:B------:R-:W5:Y:S01]  /*1e3f0*/  S2R R157, SR_CTAID.X ;  /* 0x00000000009d7919 */ /* 0x000f620000002500 */
[----:B------:R-:W-:-:S05]  /*1e400*/  CS2R.32 R2, SR_CgaSize ;  /* 0x0000000000027805 */ /* 0x000fca0000008a00 */
[----:B------:R-:W-:-:S06]  /*1e410*/  IMAD R2, R2, -0xa0, RZ ;  /* 0xffffff6002027824 */ /* 0x000fcc00078e02ff */
[----:B------:R-:W3:Y:S01]  /*1e420*/  LDC R2, c[0x0][R2+0x2b0] ;  /* 0x0000ac0002027b82 */ /* 0x000ee20000000800 */
[----:B------:R-:W2:Y:S01]  /*1e430*/  LDL.LU R9, [R1+0x118] ;  /* 0x0001180001097983 */ /* 0x000ea20000300800 */
[----:B------:R-:W-:Y:S01]  /*1e440*/  MOV R4, 0x400 ;  /* 0x0000040000047802 */ /* 0x000fe20000000f00 */
[----:B------:R-:W-:Y:S01]  /*1e450*/  IMAD.MOV.U32 R153, RZ, RZ, RZ ;  /* 0x000000ffff997224 */ /* 0x000fe200078e00ff */
[----:B------:R-:W-:Y:S01]  /*1e460*/  CS2R R92, SRZ ;  /* 0x00000000005c7805 */ /* 0x000fe2000001ff00 */
[----:B------:R-:W1:Y:S03]  /*1e470*/  S2R R7, SR_CgaCtaId ;  /* 0x0000000000077919 */ /* 0x000e660000008800 */
[----:B------:R-:W1:Y:S01]  /*1e480*/  LDC R6, c[0x0][0x398] ;  /* 0x0000e600ff067b82 */ /* 0x000e620000000800 */
[----:B------:R-:W-:Y:S02]  /*1e490*/  CS2R R94, SRZ ;  /* 0x00000000005e7805 */ /* 0x000fe4000001ff00 */
[----:B------:R-:W-:-:S05]  /*1e4a0*/  CS2R.32 R8, SR_CgaSize ;  /* 0x0000000000087805 */ /* 0x000fca0000008a00 */
[----:B------:R-:W-:-:S06]  /*1e4b0*/  IMAD R8, R8, -0xa0, RZ ;  /* 0xffffff6008087824 */ /* 0x000fcc00078e02ff */
[----:B------:R-:W3:Y:S08]  /*1e4c0*/  LDC R8, c[0x0][R8+0x2a0] ;  /* 0x0000a80008087b82 */ /* 0x000ef00000000800 */
[----:B------:R-:W3:Y:S01]  /*1e4d0*/  LDC R158, c[0x0][0x380] ;  /* 0x0000e000ff9e7b82 */ /* 0x000ee20000000800 */
[----:B-----5:R-:W-:Y:S01]  /*1e4e0*/  I2FP.F32.U32 R0, R157 ;  /* 0x0000009d00007245 */ /* 0x020fe20000201000 */
[----:B-1----:R-:W-:-:S06]  /*1e4f0*/  VIADD R3, R6, 0xffffffff ;  /* 0xffffffff06037836 */ /* 0x002fcc0000000000 */
[----:B------:R-:W1:Y:S01]  /*1e500*/  LDC.64 R160, c[0x0][0x348] ;  /* 0x0000d200ffa07b82 */ /* 0x000e620000000a00 */
[----:B------:R-:W-:-:S07]  /*1e510*/  IMAD.MOV R5, RZ, RZ, -R6 ;  /* 0x000000ffff057224 */ /* 0x000fce00078e0a06 */
[----:B---3--:R-:W-:Y:S01]  /*1e520*/  BAR.SYNC.DEFER_BLOCKING 0x2, 0x120 ;  /* 0x0084800000007b1d */ /* 0x008fe20000010000 */
[----:B------:R-:W-:Y:S01]  /*1e530*/  FMUL R0, R2, R0 ;  /* 0x0000000002007220 */ /* 0x000fe20000400000 */
[----:B------:R-:W-:Y:S02]  /*1e540*/  ISETP.GT.AND P0, PT, R6, RZ, PT ;  /* 0x000000ff0600720c */ /* 0x000fe40003f04270 */
[----:B------:R-:W-:Y:S02]  /*1e550*/  SHF.R.S32.HI R5, RZ, 0x1f, R5 ;  /* 0x0000001fff057819 */ /* 0x000fe40000011405 */
[----:B------:R3:W5:Y:S02]  /*1e560*/  F2I.U32.TRUNC.NTZ R2, R0 ;  /* 0x0000000000027305 */ /* 0x000764000020f000 */
[----:B------:R-:W1:Y:S01]  /*1e570*/  LDC.64 R162, c[0x0][0x358] ;  /* 0x0000d600ffa27b82 */ /* 0x000e620000000a00 */
[----:B------:R-:W-:-:S05]  /*1e580*/  LEA R4, R7, R4, 0x18 ;  /* 0x0000000407047211 */ /* 0x000fca00078ec0ff */
[C---:B------:R-:W-:Y:S02]  /*1e590*/  VIADD R97, R4.reuse, 0xb8 ;  /* 0x000000b804617836 */ /* 0x040fe40000000000 */
[----:B------:R-:W-:Y:S02]  /*1e5a0*/  VIADD R96, R4, 0xc8 ;  /* 0x000000c804607836 */ /* 0x000fe40000000000 */
[----:B------:R-:W-:Y:S01]  /*1e5b0*/  IMAD.IADD R158, R6, 0x1, -R158 ;  /* 0x00000001069e7824 */ /* 0x000fe200078e0a9e */
[----:B---3--:R-:W-:Y:S01]  /*1e5c0*/  SHF.R.S32.HI R0, RZ, 0x1f, R3 ;  /* 0x0000001fff007819 */ /* 0x008fe20000011403 */
[----:B-----5:R-:W-:-:S03]  /*1e5d0*/  IMAD.MOV R2, RZ, RZ, -R2 ;  /* 0x000000ffff027224 */ /* 0x020fc600078e0a02 */
[----:B------:R-:W-:Y:S01]  /*1e5e0*/  LEA.HI R3, R0, R3, RZ, 0x7 ;  /* 0x0000000300037211 */ /* 0x000fe200078f38ff */
[----:B------:R-:W-:Y:S01]  /*1e5f0*/  IMAD R157, R8, R2, R157 ;  /* 0x00000002089d7224 */ /* 0x000fe200078e029d */
[----:B------:R-:W-:Y:S01]  /*1e600*/  LEA.HI R0, R5, -R6, RZ, 0x7 ;  /* 0x8000000605007211 */ /* 0x000fe200078f38ff */
[----:B------:R-:W-:Y:S01]  /*1e610*/  VIADD R2, R4, 0x198 ;  /* 0x0000019804027836 */ /* 0x000fe20000000000 */
[----:B------:R-:W-:Y:S02]  /*1e620*/  LEA.HI.SX32 R155, R3, 0x1, 0x19 ;  /* 0x00000001039b7811 */ /* 0x000fe400078fcaff */
[----:B------:R-:W-:Y:S02]  /*1e630*/  SHF.R.S32.HI R0, RZ, 0x7, R0 ;  /* 0x00000007ff007819 */ /* 0x000fe40000011400 */
[----:B------:R-:W-:-:S03]  /*1e640*/  PRMT R156, RZ, 0x654, R2 ;  /* 0x00000654ff9c7816 */ /* 0x000fc60000000002 */
[----:B------:R-:W-:-:S04]  /*1e650*/  IMAD.MOV R0, RZ, RZ, -R0 ;  /* 0x000000ffff007224 */ /* 0x000fc800078e0a00 */
[----:B------:R-:W-:Y:S01]  /*1e660*/  @!P0 IMAD.MOV.U32 R155, RZ, RZ, R0 ;  /* 0x000000ffff9b8224 */ /* 0x000fe200078e0000 */
[C---:B----4-:R-:W-:Y:S02]  /*1e670*/  PRMT R97, R10.reuse, 0x654, R97 ;  /* 0x000006540a617816 */ /* 0x050fe40000000061 */
[----:B------:R-:W-:Y:S02]  /*1e680*/  PRMT R96, R10, 0x654, R96 ;  /* 0x000006540a607816 */ /* 0x000fe40000000060 */
[----:B-12---:R-:W-:-:S07]  /*1e690*/  LOP3.LUT R0, R9, 0x7ffffffe, RZ, 0xc0, !PT ;  /* 0x7ffffffe09007812 */ /* 0x006fce00078ec0ff */
.L_x_205:
[----:B------:R-:W1:Y:S01]  /*1e6a0*/  S2R R72, SR_CgaCtaId ;  /* 0x0000000000487919 */ /* 0x000e620000008800 */
[----:B------:R-:W-:Y:S01]  /*1e6b0*/  MOV R2, 0x400 ;  /* 0x0000040000027802 */ /* 0x000fe20000000f00 */
[----:B------:R-:W-:Y:S02]  /*1e6c0*/  IMAD.U32 R7, R93, -0x80000000, RZ ;  /* 0x800000005d077824 */ /* 0x000fe400078e00ff */
[----:B------:R-:W-:Y:S01]  /*1e6d0*/  IMAD.IADD R73, R157, 0x1, R0 ;  /* 0x000000019d497824 */ /* 0x000fe200078e0200 */
[----:B------:R-:W2:Y:S01]  /*1e6e0*/  S2R R75, SR_TID.X ;  /* 0x00000000004b7919 */ /* 0x000ea20000002100 */
[----:B------:R-:W-:-:S03]  /*1e6f0*/  IMAD.MOV.U32 R154, RZ, RZ, 0x1 ;  /* 0x00000001ff9a7424 */ /* 0x000fc600078e00ff */
[----:B------:R-:W-:Y:S02]  /*1e700*/  LEA.HI R0, R73, R73, RZ, 0x1 ;  /* 0x0000004949007211 */ /* 0x000fe400078f08ff */
[----:B-1----:R-:W-:Y:S02]  /*1e710*/  LEA R72, R72, R2, 0x18 ;  /* 0x0000000248487211 */ /* 0x002fe400078ec0ff */
[----:B------:R-:W-:-:S03]  /*1e720*/  LOP3.LUT R2, R0, 0xfffffffe, RZ, 0xc0, !PT ;  /* 0xfffffffe00027812 */ /* 0x000fc600078ec0ff */
[----:B------:R-:W-:Y:S01]  /*1e730*/  IMAD R6, R92, 0x8, R72 ;  /* 0x000000085c067824 */ /* 0x000fe200078e0248 */
[C---:B------:R-:W-:Y:S02]  /*1e740*/  ISETP.NE.AND P1, PT, R73.reuse, R2, PT ;  /* 0x000000024900720c */ /* 0x040fe40003f25270 */
[----:B------:R-:W-:Y:S01]  /*1e750*/  SHF.R.U32.HI R2, RZ, 0x1, R0 ;  /* 0x00000001ff027819 */ /* 0x000fe20000011600 */
[----:B------:R-:W1:Y:S01]  /*1e760*/  SYNCS.PHASECHK.TRANS64.TRYWAIT P0, [R6+URZ+0x120], R7 ;  /* 0x00012007060075a7 */ /* 0x000e6200080011ff */
[----:B------:R-:W-:-:S03]  /*1e770*/  ISETP.LT.AND P1, PT, R73, RZ, P1 ;  /* 0x000000ff4900720c */ /* 0x000fc60000f21270 */
[----:B------:R-:W-:-:S10]  /*1e780*/  VIADD R0, R2, 0xffffffff ;  /* 0xffffffff02007836 */ /* 0x000fd40000000000 */
[----:B------:R-:W-:-:S04]  /*1e790*/  @!P1 IMAD.MOV R0, RZ, RZ, R2 ;  /* 0x000000ffff009224 */ /* 0x000fc800078e0202 */
[----:B------:R-:W-:-:S04]  /*1e7a0*/  IMAD R0, R0, 0x80, R158 ;  /* 0x0000008000007824 */ /* 0x000fc800078e029e */
[C---:B------:R-:W-:Y:S01]  /*1e7b0*/  VIADD R5, R0.reuse, 0x80 ;  /* 0x0000008000057836 */ /* 0x040fe20000000000 */
[C---:B------:R-:W-:Y:S01]  /*1e7c0*/  IADD3 R2, PT, PT, -R0.reuse, -0x80, RZ ;  /* 0xffffff8000027810 */ /* 0x040fe20007ffe1ff */
[----:B------:R-:W-:-:S03]  /*1e7d0*/  VIADD R4, R0, 0x7f ;  /* 0x0000007f00047836 */ /* 0x000fc60000000000 */
[----:B------:R-:W-:Y:S02]  /*1e7e0*/  SHF.R.S32.HI R0, RZ, 0x1f, R2 ;  /* 0x0000001fff007819 */ /* 0x000fe40000011402 */
[----:B------:R-:W-:Y:S02]  /*1e7f0*/  SHF.R.S32.HI R3, RZ, 0x1f, R4 ;  /* 0x0000001fff037819 */ /* 0x000fe40000011404 */
[----:B------:R-:W-:Y:S02]  /*1e800*/  LEA.HI R0, R0, -R5, RZ, 0x7 ;  /* 0x8000000500007211 */ /* 0x000fe400078f38ff */
[----:B------:R-:W-:Y:S02]  /*1e810*/  ISETP.GT.AND P1, PT, R5, RZ, PT ;  /* 0x000000ff0500720c */ /* 0x000fe40003f24270 */
[----:B------:R-:W-:Y:S02]  /*1e820*/  LEA.HI R3, R3, R4, RZ, 0x7 ;  /* 0x0000000403037211 */ /* 0x000fe400078f38ff */
[----:B------:R-:W-:Y:S01]  /*1e830*/  SHF.R.S32.HI R2, RZ, 0x7, R0 ;  /* 0x00000007ff027819 */ /* 0x000fe20000011400 */
[----:B-12---:R-:W-:Y:S08]  /*1e840*/  @!P0 BRA `(.L_x_190) ;  /* 0x00000060009c8947 */ /* 0x006ff00003800000 */
.L_x_415:
[----:B------:R-:W-:Y:S01]  /*1e850*/  IMAD.MOV R2, RZ, RZ, -R2 ;  /* 0x000000ffff027224 */ /* 0x000fe200078e0a02 */
[----:B------:R-:W-:Y:S01]  /*1e860*/  LEA.HI.SX32 R0, R3, 0x1, 0x19 ;  /* 0x0000000103007811 */ /* 0x000fe200078fcaff */
[----:B------:R-:W-:Y:S01]  /*1e870*/  VIADD R3, R92, 0x1 ;  /* 0x000000015c037836 */ /* 0x000fe20000000000 */
[----:B------:R2:W-:Y:S01]  /*1e880*/  SYNCS.ARRIVE.TRANS64.ART0 RZ, [R6+URZ+0x130], R154 ;  /* 0x0001309a06ff79a7 */ /* 0x0005e200085000ff */
[----:B------:R-:W-:Y:S01]  /*1e890*/  @!P1 IMAD.MOV.U32 R0, RZ, RZ, R2 ;  /* 0x000000ffff009224 */ /* 0x000fe200078e0002 */
[----:B------:R-:W-:Y:S02]  /*1e8a0*/  LOP3.LUT R74, R75, 0x3f, RZ, 0xc0, !PT ;  /* 0x0000003f4b4a7812 */ /* 0x000fe400078ec0ff */
[----:B------:R-:W-:Y:S02]  /*1e8b0*/  ISETP.NE.AND P1, PT, R3, 0x2, PT ;  /* 0x000000020300780c */ /* 0x000fe40003f25270 */
[----:B------:R-:W-:Y:S02]  /*1e8c0*/  VIMNMX R0, PT, PT, R155, R0, PT ;  /* 0x000000009b007248 */ /* 0x000fe40003fe0100 */
[----:B------:R-:W-:-:S02]  /*1e8d0*/  SEL R2, RZ, 0x1, P1 ;  /* 0x00000001ff027807 */ /* 0x000fc40000800000 */
[----:B------:R-:W-:Y:S02]  /*1e8e0*/  ISETP.GE.AND P0, PT, R0, 0x2, PT ;  /* 0x000000020000780c */ /* 0x000fe40003f06270 */
[----:B------:R-:W-:Y:S02]  /*1e8f0*/  LOP3.LUT R93, R93, R2, RZ, 0x3c, !PT ;  /* 0x000000025d5d7212 */ /* 0x000fe400078e3cff */
[----:B------:R-:W-:-:S09]  /*1e900*/  SEL R92, R3, RZ, P1 ;  /* 0x000000ff035c7207 */ /* 0x000fd20000800000 */
[----:B------:R-:W-:Y:S05]  /*1e910*/  @!P0 BRA `(.L_x_191) ;  /* 0x0000000c00308947 */ /* 0x000fea0003800000 */
[----:B------:R-:W-:-:S07]  /*1e920*/  IADD3 R71, PT, PT, -R0, RZ, RZ ;  /* 0x000000ff00477210 */ /* 0x000fce0007ffe1ff */
.L_x_197:
[C---:B------:R-:W-:Y:S01]  /*1e930*/  LEA R0, R92.reuse, R72, 0x3 ;  /* 0x000000485c007211 */ /* 0x040fe200078e18ff */
[----:B------:R-:W-:Y:S01]  /*1e940*/  IMAD R2, R92, 0x40, R74 ;  /* 0x000000405c027824 */ /* 0x000fe200078e024a */
[----:B---34-:R-:W-:Y:S02]  /*1e950*/  SHF.L.U32 R4, R93, 0x1f, RZ ;  /* 0x0000001f5d047819 */ /* 0x018fe400000006ff */
[----:B------:R-:W-:Y:S01]  /*1e960*/  SHF.L.U32 R3, R94, 0x1f, RZ ;  /* 0x0000001f5e037819 */ /* 0x000fe200000006ff */
[----:B------:R-:W-:Y:S01]  /*1e970*/  IMAD.U32 R2, R2, 0x4, R72 ;  /* 0x0000000402027824 */ /* 0x000fe200078e0048 */
[----:B------:R-:W3:Y:S02]  /*1e980*/  SYNCS.PHASECHK.TRANS64.TRYWAIT P0, [R0+URZ+0x120], R4 ;  /* 0x00012004000075a7 */ /* 0x000ee400080011ff */
[----:B-1-3--:R-:W-:Y:S05]  /*1e990*/  @!P0 BRA `(.L_x_192) ;  /* 0x0000006000648947 */ /* 0x00afea0003800000 */
.L_x_417:
[----:B------:R-:W3:Y:S01]  /*1e9a0*/  LDS R68, [R2+0x5b8] ;  /* 0x0005b80002447984 */ /* 0x000ee20000000800 */
[----:B------:R4:W-:Y:S01]  /*1e9b0*/  SYNCS.ARRIVE.TRANS64.ART0 RZ, [R0+URZ+0x130], R154 ;  /* 0x0001309a00ff79a7 */ /* 0x0009e200085000ff */
[----:B------:R-:W-:Y:S01]  /*1e9c0*/  IMAD.U32 R69, R95, -0x80000000, RZ ;  /* 0x800000005f457824 */ /* 0x000fe200078e00ff */
[----:B------:R-:W5:Y:S01]  /*1e9d0*/  SYNCS.PHASECHK.TRANS64.TRYWAIT P1, [R72+URZ+0xb0], R3 ;  /* 0x0000b003480075a7 */ /* 0x000f6200080211ff */
[----:B---3--:R-:W-:-:S13]  /*1e9e0*/  FSETP.GEU.AND P0, PT, R68, 1, PT ;  /* 0x3f8000004400780b */ /* 0x008fda0003f0e000 */
[----:B-1--4-:R-:W-:-:S04]  /*1e9f0*/  VOTE.ANY R0, PT, !P0 ;  /* 0x0000000000007806 */ /* 0x012fc800040e0100 */
[----:B------:R-:W-:Y:S01]  /*1ea00*/  ISETP.NE.AND P0, PT, R0, RZ, PT ;  /* 0x000000ff0000720c */ /* 0x000fe20003f05270 */
[----:B-----5:R-:W-:-:S12]  /*1ea10*/  @!P1 BRA `(.L_x_193) ;  /* 0x00000060005c9947 */ /* 0x020fd80003800000 */
.L_x_419:
[----:B------:R-:W-:Y:S05]  /*1ea20*/  @!P0 BRA `(.L_x_194) ;  /* 0x0000000400588947 */ /* 0x000fea0003800000 */
[----:B------:R-:W-:-:S04]  /*1ea30*/  SHF.L.U32 R0, R75, 0x10, RZ ;  /* 0x000000104b007819 */ /* 0x000fc800000006ff */
[----:B------:R-:W-:-:S04]  /*1ea40*/  LOP3.LUT R70, R0, 0x600000, RZ, 0xc0, !PT ;  /* 0x0060000000467812 */ /* 0x000fc800078ec0ff */
[C---:B------:R-:W-:Y:S02]  /*1ea50*/  LOP3.LUT R0, R70.reuse, 0x80, RZ, 0xfc, !PT ;  /* 0x0000008046007812 */ /* 0x040fe400078efcff */
[----:B-1----:R-:W-:Y:S02]  /*1ea60*/  LOP3.LUT R3, R70, 0xa0, RZ, 0xfc, !PT ;  /* 0x000000a046037812 */ /* 0x002fe400078efcff */
[C---:B------:R-:W-:Y:S02]  /*1ea70*/  R2UR UR4, R0.reuse ;  /* 0x00000000000472ca */ /* 0x040fe400000e0000 */
[----:B------:R-:W-:Y:S02]  /*1ea80*/  R2UR UR5, R0 ;  /* 0x00000000000572ca */ /* 0x000fe400000e0000 */
[C---:B------:R-:W-:Y:S02]  /*1ea90*/  LOP3.LUT R2, R70.reuse, 0xc0, RZ, 0xfc, !PT ;  /* 0x000000c046027812 */ /* 0x040fe400078efcff */
[----:B------:R-:W-:-:S07]  /*1eaa0*/  LOP3.LUT R0, R70, 0xe0, RZ, 0xfc, !PT ;  /* 0x000000e046007812 */ /* 0x000fce00078efcff */
[----:B------:R-:W1:Y:S01]  /*1eab0*/  LDTM.x32 R36, tmem[UR4] ;  /* 0x00000004002479ee */ /* 0x000e6200082c0000 */
[----:B------:R-:W-:Y:S01]  /*1eac0*/  R2UR UR4, R3 ;  /* 0x00000000030472ca */ /* 0x000fe200000e0000 */
[-C--:B-1----:R-:W-:Y:S02]  /*1ead0*/  FMUL2 R36, R36.F32x2.HI_LO, R68.reuse.F32 ;  /* 0x000000442424724a */ /* 0x082fe40001000000 */
[-C--:B------:R-:W-:Y:S02]  /*1eae0*/  FMUL2 R38, R38.F32x2.HI_LO, R68.reuse.F32 ;  /* 0x000000442626724a */ /* 0x080fe40001000000 */
[-C--:B------:R-:W-:Y:S02]  /*1eaf0*/  FMUL2 R40, R40.F32x2.HI_LO, R68.reuse.F32 ;  /* 0x000000442828724a */ /* 0x080fe40001000000 */
[-C--:B------:R-:W-:Y:S02]  /*1eb00*/  FMUL2 R42, R42.F32x2.HI_LO, R68.reuse.F32 ;  /* 0x000000442a2a724a */ /* 0x080fe40001000000 */
[----:B------:R-:W-:-:S02]  /*1eb10*/  FMUL2 R44, R44.F32x2.HI_LO, R68.F32 ;  /* 0x000000442c2c724a */ /* 0x000fc40001000000 */
[-C--:B------:R-:W-:Y:S02]  /*1eb20*/  FMUL2 R46, R46.F32x2.HI_LO, R68.reuse.F32 ;  /* 0x000000442e2e724a */ /* 0x080fe40001000000 */
[-C--:B------:R-:W-:Y:S02]  /*1eb30*/  FMUL2 R48, R48.F32x2.HI_LO, R68.reuse.F32 ;  /* 0x000000443030724a */ /* 0x080fe40001000000 */
        /* <DEDUP_REMOVED lines=8> */
[----:B------:R-:W-:-:S04]  /*1ebc0*/  FMUL2 R66, R66.F32x2.HI_LO, R68.F32 ;  /* 0x000000444242724a */ /* 0x000fc80001000000 */
[----:B------:R-:W-:Y:S01]  /*1ebd0*/  STTM.x32 tmem[UR5], R36 ;  /* 0x00000024000079ed */ /* 0x000fe200082c0005 */
[----:B--2---:R-:W1:Y:S01]  /*1ebe0*/  LDTM.x32 R4, tmem[UR4] ;  /* 0x00000004000479ee */ /* 0x004e6200082c0000 */
[----:B------:R-:W-:Y:S02]  /*1ebf0*/  R2UR UR5, R3 ;  /* 0x00000000030572ca */ /* 0x000fe400000e0000 */
[----:B------:R-:W-:Y:S01]  /*1ec00*/  R2UR UR4, R2 ;  /* 0x00000000020472ca */ /* 0x000fe200000e0000 */
[-C--:B-1----:R-:W-:Y:S02]  /*1ec10*/  FMUL2 R4, R4.F32x2.HI_LO, R68.reuse.F32 ;  /* 0x000000440404724a */ /* 0x082fe40001000000 */
        /* <DEDUP_REMOVED lines=14> */
[----:B------:R-:W-:-:S04]  /*1ed00*/  FMUL2 R34, R34.F32x2.HI_LO, R68.F32 ;  /* 0x000000442222724a */ /* 0x000fc80001000000 */
[----:B------:R-:W-:Y:S01]  /*1ed10*/  STTM.x32 tmem[UR5], R4 ;  /* 0x00000004000079ed */ /* 0x000fe200082c0005 */
[----:B------:R-:W1:Y:S01]  /*1ed20*/  LDTM.x32 R36, tmem[UR4] ;  /* 0x00000004002479ee */ /* 0x000e6200082c0000 */
        /* <DEDUP_REMOVED lines=19> */
[----:B------:R-:W1:Y:S02]  /*1ee60*/  LDTM.x32 R4, tmem[UR4] ;  /* 0x00000004000479ee */ /* 0x000e6400082c0000 */
        /* <DEDUP_REMOVED lines=16> */
[----:B------:R3:W-:Y:S01]  /*1ef70*/  STTM.x32 tmem[UR4], R4 ;  /* 0x00000004000079ed */ /* 0x0007e200082c0004 */
[----:B------:R-:W4:Y:S02]  /*1ef80*/  FENCE.VIEW.ASYNC.T ;  /* 0x00000000000073c6 */ /* 0x000f240000000200 */
.L_x_194:
[----:B----4-:R4:W-:Y:S01]  /*1ef90*/  SYNCS.ARRIVE.TRANS64.RED.ART0 RZ, [R97+URZ], R154 ;  /* 0x0000009a61ff79a7 */ /* 0x0109e200085004ff */
[----:B------:R-:W-:Y:S02]  /*1efa0*/  VIADD R0, R92, 0x1 ;  /* 0x000000015c007836 */ /* 0x000fe40000000000 */
[----:B------:R-:W-:-:S03]  /*1efb0*/  VIADD R71, R71, 0x1 ;  /* 0x0000000147477836 */ /* 0x000fc60000000000 */
[----:B------:R-:W-:Y:S01]  /*1efc0*/  ISETP.NE.AND P2, PT, R0, 0x2, PT ;  /* 0x000000020000780c */ /* 0x000fe20003f45270 */
[----:B------:R-:W5:Y:S01]  /*1efd0*/  SYNCS.PHASECHK.TRANS64.TRYWAIT P3, [R72+URZ+0xc0], R69 ;  /* 0x0000c045480075a7 */ /* 0x000f6200080611ff */
[----:B------:R-:W-:Y:S02]  /*1efe0*/  ISETP.NE.AND P1, PT, R71, -0x1, PT ;  /* 0xffffffff4700780c */ /* 0x000fe40003f25270 */
[----:B------:R-:W-:-:S04]  /*1eff0*/  SEL R2, RZ, 0x1, P2 ;  /* 0x00000001ff027807 */ /* 0x000fc80001000000 */
[----:B------:R-:W-:Y:S01]  /*1f000*/  LOP3.LUT R93, R93, R2, RZ, 0x3c, !PT ;  /* 0x000000025d5d7212 */ /* 0x000fe200078e3cff */
[----:B----45:R-:W-:Y:S06]  /*1f010*/  @!P3 BRA `(.L_x_195) ;  /* 0x0000005800f4b947 */ /* 0x030fec0003800000 */
.L_x_421:
[----:B------:R-:W-:Y:S02]  /*1f020*/  LOP3.LUT R94, R94, 0x1, RZ, 0x3c, !PT ;  /* 0x000000015e5e7812 */ /* 0x000fe400078e3cff */
[----:B------:R-:W-:Y:S01]  /*1f030*/  SEL R92, R0, RZ, P2 ;  /* 0x000000ff005c7207 */ /* 0x000fe20001000000 */
[----:B------:R-:W-:Y:S06]  /*1f040*/  @!P0 BRA `(.L_x_196) ;  /* 0x0000000400588947 */ /* 0x000fec0003800000 */
[----:B------:R-:W-:-:S04]  /*1f050*/  SHF.L.U32 R0, R75, 0x10, RZ ;  /* 0x000000104b007819 */ /* 0x000fc800000006ff */
[----:B------:R-:W-:-:S04]  /*1f060*/  LOP3.LUT R69, R0, 0x600000, RZ, 0xc0, !PT ;  /* 0x0060000000457812 */ /* 0x000fc800078ec0ff */
[C---:B------:R-:W-:Y:S02]  /*1f070*/  LOP3.LUT R0, R69.reuse, 0x100, RZ, 0xfc, !PT ;  /* 0x0000010045007812 */ /* 0x040fe400078efcff */
[C---:B-1----:R-:W-:Y:S02]  /*1f080*/  LOP3.LUT R3, R69.reuse, 0x120, RZ, 0xfc, !PT ;  /* 0x0000012045037812 */ /* 0x042fe400078efcff */
        /* <DEDUP_REMOVED lines=23> */
[----:B--23--:R-:W1:Y:S01]  /*1f200*/  LDTM.x32 R4, tmem[UR4] ;  /* 0x00000004000479ee */ /* 0x00ce6200082c0000 */
        /* <DEDUP_REMOVED lines=57> */
[----:B------:R-:W1:Y:S02]  /*1f5a0*/  FENCE.VIEW.ASYNC.T ;  /* 0x00000000000073c6 */ /* 0x000e640000000200 */
.L_x_196:
[----:B-1----:R1:W-:Y:S01]  /*1f5b0*/  SYNCS.ARRIVE.TRANS64.RED.ART0 RZ, [R96+URZ], R154 ;  /* 0x0000009a60ff79a7 */ /* 0x0023e200085004ff */
[----:B------:R-:W-:Y:S01]  /*1f5c0*/  LOP3.LUT R95, R95, 0x1, RZ, 0x3c, !PT ;  /* 0x000000015f5f7812 */ /* 0x000fe200078e3cff */
[----:B------:R-:W-:Y:S06]  /*1f5d0*/  @P1 BRA `(.L_x_197) ;  /* 0xfffffff000d41947 */ /* 0x000fec000383ffff */
.L_x_191:
[----:B------:R-:W-:Y:S01]  /*1f5e0*/  BAR.SYNC.DEFER_BLOCKING 0x5, 0x100 ;  /* 0x0144000000007b1d */ /* 0x000fe20000010000 */
[----:B------:R-:W-:Y:S01]  /*1f5f0*/  IMAD R0, R74, 0x4, R72 ;  /* 0x000000044a007824 */ /* 0x000fe200078e0248 */
[----:B-1234-:R-:W-:Y:S01]  /*1f600*/  LOP3.LUT R6, R75, 0x7f, RZ, 0xc0, !PT ;  /* 0x0000007f4b067812 */ /* 0x01efe200078ec0ff */
[----:B------:R-:W-:Y:S01]  /*1f610*/  IMAD.U32 R13, R94, -0x80000000, RZ ;  /* 0x800000005e0d7824 */ /* 0x000fe200078e00ff */
[----:B------:R-:W-:Y:S02]  /*1f620*/  R2UR UR10, R73 ;  /* 0x00000000490a72ca */ /* 0x000fe400000e0000 */
[----:B------:R-:W-:Y:S01]  /*1f630*/  ISETP.GT.U32.AND P0, PT, R6, 0x3f, PT ;  /* 0x0000003f0600780c */ /* 0x000fe20003f04070 */
[----:B------:R-:W-:Y:S01]  /*1f640*/  BSSY.RECONVERGENT B0, `(.L_x_198) ;  /* 0x0000030000007945 */ /* 0x000fe20003800200 */
[----:B------:R-:W1:Y:S01]  /*1f650*/  S2R R2, SR_CgaCtaId ;  /* 0x0000000000027919 */ /* 0x000e620000008800 */
[----:B------:R-:W-:-:S08]  /*1f660*/  MOV R152, 0x400 ;  /* 0x0000040000987802 */ /* 0x000fd00000000f00 */
[----:B------:R-:W-:Y:S01]  /*1f670*/  USHF.L.U32 UR10, UR10, 0x6, URZ ;  /* 0x000000060a0a7899 */ /* 0x000fe200080006ff */
[----:B------:R-:W-:Y:S04]  /*1f680*/  LDS R11, [R0+0x3b8] ;  /* 0x0003b800000b7984 */ /* 0x000fe80000000800 */
[----:B------:R-:W2:Y:S01]  /*1f690*/  LDS R10, [R0+0x4b8] ;  /* 0x0004b800000a7984 */ /* 0x000ea20000000800 */
[----:B-1----:R-:W-:Y:S01]  /*1f6a0*/  LEA R152, R2, R152, 0x18 ;  /* 0x0000009802987211 */ /* 0x002fe200078ec0ff */
[----:B--2---:R-:W-:Y:S01]  /*1f6b0*/  FADD R37, R11, R10 ;  /* 0x0000000a0b257221 */ /* 0x004fe20000000000 */
[----:B------:R-:W-:Y:S06]  /*1f6c0*/  BAR.ARV 0x6, 0x100 ;  /* 0x0184000000007b1d */ /* 0x000fec0000002000 */
[----:B------:R-:W-:Y:S05]  /*1f6d0*/  @P0 BRA `(.L_x_199) ;  /* 0x0000000000980947 */ /* 0x000fea0003800000 */
[----:B------:R-:W-:Y:S02]  /*1f6e0*/  FSETP.NE.AND P1, PT, R11, -R10, PT ;  /* 0x8000000a0b00720b */ /* 0x000fe40003f25000 */
[----:B------:R-:W-:-:S11]  /*1f6f0*/  MOV R12, 0xff800000 ;  /* 0xff800000000c7802 */ /* 0x000fd60000000f00 */
[----:B------:R-:W-:Y:S01]  /*1f700*/  @P1 IMAD.SHL.U32 R0, R75, 0x4, RZ ;  /* 0x000000044b001824 */ /* 0x000fe200078e00ff */
[----:B------:R-:W1:Y:S01]  /*1f710*/  @P1 LDC R4, c[0x0][0x890] ;  /* 0x00022400ff041b82 */ /* 0x000e620000000800 */
[----:B------:R-:W1:Y:S03]  /*1f720*/  @P1 MUFU.LG2 R2, R37 ;  /* 0x0000002500021308 */ /* 0x000e660000000c00 */
[----:B------:R-:W-:-:S05]  /*1f730*/  @P1 LOP3.LUT R0, R0, 0x1fc, RZ, 0xc0, !PT ;  /* 0x000001fc00001812 */ /* 0x000fca00078ec0ff */
[----:B------:R-:W-:-:S05]  /*1f740*/  @P1 IMAD.IADD R0, R72, 0x1, R0 ;  /* 0x0000000148001824 */ /* 0x000fca00078e0200 */
[----:B------:R2:W1:Y:S02]  /*1f750*/  @P1 LDS R3, [R0+0x1b8] ;  /* 0x0001b80000031984 */ /* 0x0004640000000800 */
[----:B--2---:R-:W2:Y:S02]  /*1f760*/  LDC R0, c[0x0][0x380] ;  /* 0x0000e000ff007b82 */ /* 0x004ea40000000800 */
[----:B--2---:R-:W-:-:S04]  /*1f770*/  IADD3 R0, PT, PT, R0, -UR10, RZ ;  /* 0x8000000a00007c10 */ /* 0x004fc8000fffe0ff */
[----:B------:R-:W-:Y:S01]  /*1f780*/  ISETP.GT.AND P0, PT, R0, R6, PT ;  /* 0x000000060000720c */ /* 0x000fe20003f04270 */
[----:B-1----:R-:W-:-:S04]  /*1f790*/  @P1 FFMA R0, R3, R4, R2 ;  /* 0x0000000403001223 */ /* 0x002fc80000000002 */
[----:B------:R-:W-:-:S08]  /*1f7a0*/  @P1 FMUL R12, R0, 0.69314718246459960938 ;  /* 0x3f317218000c1820 */ /* 0x000fd00000400000 */
[----:B------:R-:W-:Y:S05]  /*1f7b0*/  @!P0 BRA `(.L_x_199) ;  /* 0x0000000000608947 */ /* 0x000fea0003800000 */
[----:B------:R-:W1:Y:S01]  /*1f7c0*/  LDC.64 R4, c[0x0][0x3d8] ;  /* 0x0000f600ff047b82 */ /* 0x000e620000000a00 */
[----:B------:R-:W-:Y:S01]  /*1f7d0*/  IMAD.U32 R0, RZ, RZ, UR11 ;  /* 0x0000000bff007e24 */ /* 0x000fe2000f8e00ff */
[----:B------:R-:W-:Y:S01]  /*1f7e0*/  R2UR UR4, R162 ;  /* 0x00000000a20472ca */ /* 0x000fe200000e0000 */
[----:B------:R-:W-:Y:S01]  /*1f7f0*/  IMAD.MOV.U32 R7, RZ, RZ, RZ ;  /* 0x000000ffff077224 */ /* 0x000fe200078e00ff */
[----:B------:R-:W-:Y:S01]  /*1f800*/  R2UR UR5, R163 ;  /* 0x00000000a30572ca */ /* 0x000fe200000e0000 */
[----:B------:R-:W-:Y:S01]  /*1f810*/  IMAD.U32 R2, RZ, RZ, UR10 ;  /* 0x0000000aff027e24 */ /* 0x000fe2000f8e00ff */
[----:B------:R-:W-:Y:S02]  /*1f820*/  SHF.R.S32.HI R0, RZ, 0x1f, R0 ;  /* 0x0000001fff007819 */ /* 0x000fe40000011400 */
[----:B------:R-:W2:Y:S08]  /*1f830*/  LDC.64 R8, c[0x0][0x3e0] ;  /* 0x0000f800ff087b82 */ /* 0x000eb00000000a00 */
[----:B------:R-:W3:Y:S01]  /*1f840*/  LDC.64 R14, c[0x0][0x3c8] ;  /* 0x0000f200ff0e7b82 */ /* 0x000ee20000000a00 */
[----:B-1----:R-:W-:Y:S01]  /*1f850*/  IMAD R3, R0, R4, RZ ;  /* 0x0000000400037224 */ /* 0x002fe200078e02ff */
[----:B------:R-:W-:Y:S01]  /*1f860*/  MOV R0, UR12 ;  /* 0x0000000c00007c02 */ /* 0x000fe20008000f00 */
[----:B------:R-:W-:-:S03]  /*1f870*/  IMAD.WIDE.U32 R6, R4, UR11, R6 ;  /* 0x0000000b04067c25 */ /* 0x000fc6000f8e0006 */
[----:B------:R-:W-:Y:S01]  /*1f880*/  SHF.R.S32.HI R4, RZ, 0x1f, R0 ;  /* 0x0000001fff047819 */ /* 0x000fe20000011400 */
[----:B------:R-:W-:Y:S01]  /*1f890*/  IMAD R3, R5, UR11, R3 ;  /* 0x0000000b05037c24 */ /* 0x000fe2000f8e0203 */
[----:B------:R-:W-:Y:S02]  /*1f8a0*/  SHF.R.S32.HI R0, RZ, 0x1f, R2 ;  /* 0x0000001fff007819 */ /* 0x000fe40000011402 */
[----:B------:R-:W-:Y:S01]  /*1f8b0*/  IADD3 R2, P0, PT, R6, UR10, RZ ;  /* 0x0000000a06027c10 */ /* 0x000fe2000ff1e0ff */
[----:B--2---:R-:W-:-:S03]  /*1f8c0*/  IMAD R4, R4, R8, RZ ;  /* 0x0000000804047224 */ /* 0x004fc600078e02ff */
[----:B------:R-:W-:Y:S01]  /*1f8d0*/  IADD3.X R3, PT, PT, R0, R7, R3, P0, !PT ;  /* 0x0000000700037210 */ /* 0x000fe200007fe403 */
[----:B------:R-:W-:Y:S02]  /*1f8e0*/  IMAD R4, R9, UR12, R4 ;  /* 0x0000000c09047c24 */ /* 0x000fe4000f8e0204 */
[----:B------:R-:W-:-:S05]  /*1f8f0*/  IMAD.WIDE.U32 R2, R8, UR12, R2 ;  /* 0x0000000c08027c25 */ /* 0x000fca000f8e0002 */
[----:B------:R-:W-:Y:S02]  /*1f900*/  IADD3 R0, PT, PT, R3, R4, RZ ;  /* 0x0000000403007210 */ /* 0x000fe40007ffe0ff */
[----:B---3--:R-:W-:-:S04]  /*1f910*/  LEA R4, P0, R2, R14, 0x2 ;  /* 0x0000000e02047211 */ /* 0x008fc800078010ff */
[----:B------:R-:W-:-:S05]  /*1f920*/  LEA.HI.X R5, R2, R15, R0, 0x2, P0 ;  /* 0x0000000f02057211 */ /* 0x000fca00000f1400 */
[----:B------:R1:W-:Y:S04]  /*1f930*/  STG.E desc[UR4][R4.64], R12 ;  /* 0x0000000c04007986 */ /* 0x0003e8000c101904 */
.L_x_199:
[----:B------:R-:W-:Y:S05]  /*1f940*/  BSYNC.RECONVERGENT B0 ;  /* 0x0000000000007941 */ /* 0x000fea0003800200 */
.L_x_198:
[----:B------:R-:W2:Y:S01]  /*1f950*/  SYNCS.PHASECHK.TRANS64.TRYWAIT P0, [R152+URZ+0xb0], R13 ;  /* 0x0000b00d980075a7 */ /* 0x000ea200080011ff */
[----:B------:R-:W3:Y:S02]  /*1f960*/  S2R R0, SR_TID.X ;  /* 0x0000000000007919 */ /* 0x000ee40000002100 */
[C---:B---3--:R-:W-:Y:S01]  /*1f970*/  IMAD.SHL.U32 R2, R0.reuse, 0x80, RZ ;  /* 0x0000008000027824 */ /* 0x048fe200078e00ff */
[C---:B------:R-:W-:Y:S01]  /*1f980*/  SHF.L.U32 R3, R0.reuse, 0x10, RZ ;  /* 0x0000001000037819 */ /* 0x040fe200000006ff */
[----:B-1----:R-:W-:-:S03]  /*1f990*/  IMAD.SHL.U32 R4, R0, 0x100, RZ ;  /* 0x0000010000047824 */ /* 0x002fc600078e00ff */
[----:B------:R-:W-:Y:S02]  /*1f9a0*/  LOP3.LUT R2, R2, 0x1f80, RZ, 0xc0, !PT ;  /* 0x00001f8002027812 */ /* 0x000fe400078ec0ff */
[----:B------:R-:W-:Y:S02]  /*1f9b0*/  LOP3.LUT R98, R3, 0x600000, RZ, 0xc0, !PT ;  /* 0x0060000003627812 */ /* 0x000fe400078ec0ff */
[----:B------:R-:W-:-:S05]  /*1f9c0*/  LOP3.LUT R0, R2, 0x4000, R4, 0xf8, !PT ;  /* 0x0000400002007812 */ /* 0x000fca00078ef804 */
[----:B------:R-:W-:Y:S01]  /*1f9d0*/  IMAD.IADD R36, R152, 0x1, R0 ;  /* 0x0000000198247824 */ /* 0x000fe200078e0200 */
[----:B------:R-:W-:-:S04]  /*1f9e0*/  LOP3.LUT R0, R98, 0x80, RZ, 0xfc, !PT ;  /* 0x0000008062007812 */ /* 0x000fc800078efcff */
[----:B------:R-:W-:Y:S01]  /*1f9f0*/  IADD3 R4, PT, PT, R36, 0x14800, RZ ;  /* 0x0001480024047810 */ /* 0x000fe20007ffe0ff */
[----:B--2---:R-:W-:Y:S06]  /*1fa00*/  @!P0 BRA `(.L_x_200) ;  /* 0x0000005000948947 */ /* 0x004fec0003800000 */
.L_x_423:
[----:B------:R-:W-:Y:S01]  /*1fa10*/  R2UR UR4, R0 ;  /* 0x00000000000472ca */ /* 0x000fe200000e0000 */
[----:B------:R-:W2:Y:S01]  /*1fa20*/  S2R R99, SR_TID.X ;  /* 0x0000000000637919 */ /* 0x000ea20000002100 */
[----:B------:R-:W-:Y:S02]  /*1fa30*/  SHF.R.U32.HI R0, RZ, 0x3, R4 ;  /* 0x00000003ff007819 */ /* 0x000fe40000011604 */
[C---:B------:R-:W-:Y:S02]  /*1fa40*/  IADD3 R38, PT, PT, R36.reuse, 0x14810, RZ ;  /* 0x0001481024267810 */ /* 0x040fe40007ffe0ff */
[----:B-1----:R-:W-:Y:S02]  /*1fa50*/  IADD3 R3, PT, PT, R36, 0x14820, RZ ;  /* 0x0001482024037810 */ /* 0x002fe40007ffe0ff */
[----:B------:R-:W-:Y:S02]  /*1fa60*/  LOP3.LUT R149, R4, 0x70, R0, 0x78, !PT ;  /* 0x0000007004957812 */ /* 0x000fe400078e7800 */
[----:B------:R-:W-:-:S02]  /*1fa70*/  SHF.R.U32.HI R2, RZ, 0x3, R38 ;  /* 0x00000003ff027819 */ /* 0x000fc40000011626 */
[----:B------:R-:W-:Y:S02]  /*1fa80*/  SHF.R.U32.HI R0, RZ, 0x3, R3 ;  /* 0x00000003ff007819 */ /* 0x000fe40000011603 */
[----:B------:R-:W-:Y:S02]  /*1fa90*/  FSETP.NE.AND P0, PT, R11, -R10, PT ;  /* 0x8000000a0b00720b */ /* 0x000fe40003f05000 */
[----:B------:R-:W-:Y:S01]  /*1faa0*/  IADD3 R39, PT, PT, R36, 0x14830, RZ ;  /* 0x0001483024277810 */ /* 0x000fe20007ffe0ff */
[----:B------:R-:W1:Y:S01]  /*1fab0*/  LDTM.x32 R4, tmem[UR4] ;  /* 0x00000004000479ee */ /* 0x000e6200082c0000 */
[----:B------:R-:W-:Y:S02]  /*1fac0*/  LOP3.LUT R146, R38, 0x70, R2, 0x78, !PT ;  /* 0x0000007026927812 */ /* 0x000fe400078e7802 */
[----:B------:R-:W-:Y:S02]  /*1fad0*/  LOP3.LUT R145, R3, 0x70, R0, 0x78, !PT ;  /* 0x0000007003917812 */ /* 0x000fe400078e7800 */
[----:B------:R-:W-:-:S02]  /*1fae0*/  FSEL R2, R37, 1, P0 ;  /* 0x3f80000025027808 */ /* 0x000fc40000000000 */
[----:B------:R-:W-:Y:S02]  /*1faf0*/  SHF.R.U32.HI R0, RZ, 0x3, R39 ;  /* 0x00000003ff007819 */ /* 0x000fe40000011627 */
[C---:B------:R-:W-:Y:S02]  /*1fb00*/  IADD3 R38, PT, PT, R36.reuse, 0x14840, RZ ;  /* 0x0001484024267810 */ /* 0x040fe40007ffe0ff */
[----:B------:R-:W-:Y:S01]  /*1fb10*/  LOP3.LUT R144, R39, 0x70, R0, 0x78, !PT ;  /* 0x0000007027907812 */ /* 0x000fe200078e7800 */
[----:B------:R-:W1:Y:S01]  /*1fb20*/  MUFU.RCP R2, R2 ;  /* 0x0000000200027308 */ /* 0x000e620000001000 */
[C---:B------:R-:W-:Y:S02]  /*1fb30*/  IADD3 R37, PT, PT, R36.reuse, 0x14850, RZ ;  /* 0x0001485024257810 */ /* 0x040fe40007ffe0ff */
[C---:B------:R-:W-:Y:S02]  /*1fb40*/  IADD3 R40, PT, PT, R36.reuse, 0x14860, RZ ;  /* 0x0001486024287810 */ /* 0x040fe40007ffe0ff */
[----:B------:R-:W-:-:S02]  /*1fb50*/  IADD3 R39, PT, PT, R36, 0x14870, RZ ;  /* 0x0001487024277810 */ /* 0x000fc40007ffe0ff */
[----:B------:R-:W-:Y:S02]  /*1fb60*/  LOP3.LUT R36, R98, 0xa0, RZ, 0xfc, !PT ;  /* 0x000000a062247812 */ /* 0x000fe400078efcff */
[----:B------:R-:W-:Y:S02]  /*1fb70*/  SHF.R.U32.HI R0, RZ, 0x3, R37 ;  /* 0x00000003ff007819 */ /* 0x000fe40000011625 */
[----:B------:R-:W-:Y:S02]  /*1fb80*/  R2UR UR6, R36 ;  /* 0x00000000240672ca */ /* 0x000fe400000e0000 */
[----:B------:R-:W-:Y:S02]  /*1fb90*/  LOP3.LUT R150, R37, 0x70, R0, 0x78, !PT ;  /* 0x0000007025967812 */ /* 0x000fe400078e7800 */
[----:B------:R-:W-:Y:S02]  /*1fba0*/  LOP3.LUT R37, R98, 0xc0, RZ, 0xfc, !PT ;  /* 0x000000c062257812 */ /* 0x000fe400078efcff */
[----:B------:R-:W-:Y:S01]  /*1fbb0*/  SHF.R.U32.HI R3, RZ, 0x3, R38 ;  /* 0x00000003ff037819 */ /* 0x000fe20000011626 */
[-C--:B-1----:R-:W-:Y:S01]  /*1fbc0*/  FMUL R10, R10, R2.reuse ;  /* 0x000000020a0a7220 */ /* 0x082fe20000400000 */
[----:B------:R-:W-:Y:S01]  /*1fbd0*/  R2UR UR5, R37 ;  /* 0x00000000250572ca */ /* 0x000fe200000e0000 */
[-C--:B------:R-:W-:Y:S01]  /*1fbe0*/  FMUL R11, R11, R2.reuse ;  /* 0x000000020b0b7220 */ /* 0x080fe20000400000 */
[----:B------:R-:W-:Y:S01]  /*1fbf0*/  SHF.R.U32.HI R0, RZ, 0x3, R39 ;  /* 0x00000003ff007819 */ /* 0x000fe20000011627 */
[-C--:B------:R-:W-:Y:S01]  /*1fc00*/  FMUL R8, R8, R2.reuse ;  /* 0x0000000208087220 */ /* 0x080fe20000400000 */
[-C--:B------:R-:W-:Y:S01]  /*1fc10*/  FMUL R9, R9, R2.reuse ;  /* 0x0000000209097220 */ /* 0x080fe20000400000 */
[-C--:B------:R-:W-:Y:S01]  /*1fc20*/  FMUL R6, R6, R2.reuse ;  /* 0x0000000206067220 */ /* 0x080fe20000400000 */
[-C--:B------:R-:W-:Y:S01]  /*1fc30*/  FMUL R7, R7, R2.reuse ;  /* 0x0000000207077220 */ /* 0x080fe20000400000 */
[-C--:B------:R-:W-:Y:S01]  /*1fc40*/  FMUL R4, R4, R2.reuse ;  /* 0x0000000204047220 */ /* 0x080fe20000400000 */
[-C--:B------:R-:W-:Y:S01]  /*1fc50*/  FMUL R5, R5, R2.reuse ;  /* 0x0000000205057220 */ /* 0x080fe20000400000 */
[----:B------:R-:W1:Y:S01]  /*1fc60*/  LDTM.x32 R60, tmem[UR6] ;  /* 0x00000006003c79ee */ /* 0x000e6200082c0000 */
[----:B------:R-:W-:Y:S01]  /*1fc70*/  LOP3.LUT R151, R38, 0x70, R3, 0x78, !PT ;  /* 0x0000007026977812 */ /* 0x000fe200078e7803 */
[-C--:B------:R-:W-:Y:S01]  /*1fc80*/  FMUL R34, R34, R2.reuse ;  /* 0x0000000222227220 */ /* 0x080fe20000400000 */
[----:B------:R-:W-:Y:S01]  /*1fc90*/  LOP3.LUT R147, R39, 0x70, R0, 0x78, !PT ;  /* 0x0000007027937812 */ /* 0x000fe200078e7800 */
[-C--:B------:R-:W-:Y:S01]  /*1fca0*/  FMUL R35, R35, R2.reuse ;  /* 0x0000000223237220 */ /* 0x080fe20000400000 */
[----:B------:R-:W-:Y:S01]  /*1fcb0*/  SHF.R.U32.HI R3, RZ, 0x3, R40 ;  /* 0x00000003ff037819 */ /* 0x000fe20000011628 */
[-C--:B------:R-:W-:Y:S01]  /*1fcc0*/  FMUL R32, R32, R2.reuse ;  /* 0x0000000220207220 */ /* 0x080fe20000400000 */
[----:B------:R-:W-:Y:S01]  /*1fcd0*/  LOP3.LUT R0, R98, 0xe0, RZ, 0xfc, !PT ;  /* 0x000000e062007812 */ /* 0x000fe200078efcff */
[----:B------:R-:W-:Y:S01]  /*1fce0*/  FMUL R33, R33, R2 ;  /* 0x0000000221217220 */ /* 0x000fe20000400000 */
[----:B------:R-:W-:Y:S01]  /*1fcf0*/  F2FP.BF16.F32.PACK_AB R39, R11, R10 ;  /* 0x0000000a0b27723e */ /* 0x000fe200000010ff */
[----:B------:R-:W-:Y:S01]  /*1fd00*/  FMUL R30, R30, R2 ;  /* 0x000000021e1e7220 */ /* 0x000fe20000400000 */
[----:B------:R-:W-:Y:S01]  /*1fd10*/  F2FP.BF16.F32.PACK_AB R38, R9, R8 ;  /* 0x000000080926723e */ /* 0x000fe200000010ff */
[----:B------:R-:W-:Y:S01]  /*1fd20*/  FMUL R31, R31, R2 ;  /* 0x000000021f1f7220 */ /* 0x000fe20000400000 */
[----:B------:R-:W-:Y:S01]  /*1fd30*/  F2FP.BF16.F32.PACK_AB R37, R7, R6 ;  /* 0x000000060725723e */ /* 0x000fe200000010ff */
[----:B------:R-:W-:Y:S01]  /*1fd40*/  FMUL R28, R28, R2 ;  /* 0x000000021c1c7220 */ /* 0x000fe20000400000 */
[----:B------:R-:W-:Y:S01]  /*1fd50*/  F2FP.BF16.F32.PACK_AB R36, R5, R4 ;  /* 0x000000040524723e */ /* 0x000fe200000010ff */
[-C--:B------:R-:W-:Y:S01]  /*1fd60*/  FMUL R29, R29, R2.reuse ;  /* 0x000000021d1d7220 */ /* 0x080fe20000400000 */
[----:B------:R-:W-:Y:S01]  /*1fd70*/  LOP3.LUT R148, R40, 0x70, R3, 0x78, !PT ;  /* 0x0000007028947812 */ /* 0x000fe200078e7803 */
[-C--:B------:R-:W-:Y:S01]  /*1fd80*/  FMUL R3, R14, R2.reuse ;  /* 0x000000020e037220 */ /* 0x080fe20000400000 */
[----:B------:R-:W-:Y:S01]  /*1fd90*/  R2UR UR4, R0 ;  /* 0x00000000000472ca */ /* 0x000fe200000e0000 */
[-C--:B------:R-:W-:Y:S01]  /*1fda0*/  FMUL R5, R15, R2.reuse ;  /* 0x000000020f057220 */ /* 0x080fe20000400000 */
[-C--:B------:R-:W-:Y:S01]  /*1fdb0*/  FMUL R0, R12, R2.reuse ;  /* 0x000000020c007220 */ /* 0x080fe20000400000 */
[----:B------:R-:W-:Y:S01]  /*1fdc0*/  FMUL R4, R13, R2 ;  /* 0x000000020d047220 */ /* 0x000fe20000400000 */
[----:B------:R3:W-:Y:S01]  /*1fdd0*/  STS.128 [R149+0x8000], R36 ;  /* 0x0080002495007388 */ /* 0x0007e20000000c00 */
        /* <DEDUP_REMOVED lines=8> */
[-C--:B------:R-:W-:Y:S01]  /*1fe60*/  FMUL R26, R26, R2.reuse ;  /* 0x000000021a1a7220 */ /* 0x080fe20000400000 */
[-C--:B------:R-:W-:Y:S01]  /*1fe70*/  FMUL R11, R27, R2.reuse ;  /* 0x000000021b0b7220 */ /* 0x080fe20000400000 */
[-C--:B------:R-:W-:Y:S01]  /*1fe80*/  FMUL R24, R24, R2.reuse ;  /* 0x0000000218187220 */ /* 0x080fe20000400000 */
[-C--:B------:R-:W-:Y:S01]  /*1fe90*/  FMUL R10, R25, R2.reuse ;  /* 0x00000002190a7220 */ /* 0x080fe20000400000 */
[-C--:B------:R-:W-:Y:S01]  /*1fea0*/  FMUL R22, R22, R2.reuse ;  /* 0x0000000216167220 */ /* 0x080fe20000400000 */
[-C--:B------:R-:W-:Y:S01]  /*1feb0*/  FMUL R9, R23, R2.reuse ;  /* 0x0000000217097220 */ /* 0x080fe20000400000 */
[-C--:B------:R-:W-:Y:S01]  /*1fec0*/  FMUL R20, R20, R2.reuse ;  /* 0x0000000214147220 */ /* 0x080fe20000400000 */
[----:B------:R-:W-:Y:S01]  /*1fed0*/  FMUL R8, R21, R2 ;  /* 0x0000000215087220 */ /* 0x000fe20000400000 */
[----:B------:R-:W-:Y:S01]  /*1fee0*/  F2FP.BF16.F32.PACK_AB R7, R7, R18 ;  /* 0x000000120707723e */ /* 0x000fe200000010ff */
[----:B-1----:R-:W-:Y:S01]  /*1fef0*/  FMUL R82, R82, R2 ;  /* 0x0000000252527220 */ /* 0x002fe20000400000 */
[----:B------:R-:W-:Y:S01]  /*1ff00*/  F2FP.BF16.F32.PACK_AB R6, R6, R16 ;  /* 0x000000100606723e */ /* 0x000fe200000010ff */
[-C--:B------:R-:W-:Y:S01]  /*1ff10*/  FMUL R83, R83, R2.reuse ;  /* 0x0000000253537220 */ /* 0x080fe20000400000 */
[----:B------:R-:W-:Y:S01]  /*1ff20*/  F2FP.BF16.F32.PACK_AB R5, R5, R3 ;  /* 0x000000030505723e */ /* 0x000fe200000010ff */
[----:B------:R-:W-:Y:S01]  /*1ff30*/  FMUL R3, R70, R2 ;  /* 0x0000000246037220 */ /* 0x000fe20000400000 */
[----:B------:R-:W-:Y:S01]  /*1ff40*/  F2FP.BF16.F32.PACK_AB R4, R4, R0 ;  /* 0x000000000404723e */ /* 0x000fe200000010ff */
[----:B------:R-:W-:Y:S01]  /*1ff50*/  FMUL R0, R71, R2 ;  /* 0x0000000247007220 */ /* 0x000fe20000400000 */
[----:B------:R-:W-:Y:S01]  /*1ff60*/  F2FP.BF16.F32.PACK_AB R11, R11, R26 ;  /* 0x0000001a0b0b723e */ /* 0x000fe200000010ff */
[----:B------:R-:W-:Y:S01]  /*1ff70*/  FMUL R66, R66, R2 ;  /* 0x0000000242427220 */ /* 0x000fe20000400000 */
[----:B------:R-:W-:Y:S01]  /*1ff80*/  F2FP.BF16.F32.PACK_AB R10, R10, R24 ;  /* 0x000000180a0a723e */ /* 0x000fe200000010ff */
[----:B------:R1:W-:Y:S01]  /*1ff90*/  STS.128 [R146+0x8000], R4 ;  /* 0x0080000492007388 */ /* 0x0003e20000000c00 */
[----:B------:R-:W-:Y:S01]  /*1ffa0*/  F2FP.BF16.F32.PACK_AB R9, R9, R22 ;  /* 0x000000160909723e */ /* 0x000fe200000010ff */
[----:B------:R-:W-:Y:S01]  /*1ffb0*/  FMUL R64, R64, R2 ;  /* 0x0000000240407220 */ /* 0x000fe20000400000 */
[----:B------:R-:W-:Y:S01]  /*1ffc0*/  F2FP.BF16.F32.PACK_AB R8, R8, R20 ;  /* 0x000000140808723e */ /* 0x000fe200000010ff */
[----:B---3--:R-:W3:Y:S01]  /*1ffd0*/  LDTM.x32 R28, tmem[UR5] ;  /* 0x00000005001c79ee */ /* 0x008ee200082c0000 */
[-C--:B------:R-:W-:Y:S01]  /*1ffe0*/  FMUL R62, R62, R2.reuse ;  /* 0x000000023e3e7220 */ /* 0x080fe20000400000 */
[-C--:B------:R-:W-:Y:S01]  /*1fff0*/  FMUL R60, R60, R2.reuse ;  /* 0x000000023c3c7220 */ /* 0x080fe20000400000 */
[-C--:B------:R-:W-:Y:S01]  /*20000*/  FMUL R80, R80, R2.reuse ;  /* 0x0000000250507220 */ /* 0x080fe20000400000 */
[----:B------:R4:W-:Y:S01]  /*20010*/  STS.128 [R145+0x8000], R8 ;  /* 0x0080000891007388 */ /* 0x0009e20000000c00 */
[-C--:B------:R-:W-:Y:S01]  /*20020*/  FMUL R81, R81, R2.reuse ;  /* 0x0000000251517220 */ /* 0x080fe20000400000 */
[-C--:B------:R-:W-:Y:S01]  /*20030*/  FMUL R68, R68, R2.reuse ;  /* 0x0000000244447220 */ /* 0x080fe20000400000 */
[-C--:B------:R-:W-:Y:S01]  /*20040*/  FMUL R78, R78, R2.reuse ;  /* 0x000000024e4e7220 */ /* 0x080fe20000400000 */
[----:B------:R5:W-:Y:S01]  /*20050*/  STS.128 [R144+0x8000], R12 ;  /* 0x0080000c90007388 */ /* 0x000be20000000c00 */
[-C--:B------:R-:W-:Y:S01]  /*20060*/  FMUL R79, R79, R2.reuse ;  /* 0x000000024f4f7220 */ /* 0x080fe20000400000 */
[-C--:B------:R-:W-:Y:S01]  /*20070*/  FMUL R76, R76, R2.reuse ;  /* 0x000000024c4c7220 */ /* 0x080fe20000400000 */
[-C--:B------:R-:W-:Y:S01]  /*20080*/  FMUL R77, R77, R2.reuse ;  /* 0x000000024d4d7220 */ /* 0x080fe20000400000 */
[-C--:B------:R-:W-:Y:S01]  /*20090*/  FMUL R90, R90, R2.reuse ;  /* 0x000000025a5a7220 */ /* 0x080fe20000400000 */
[----:B------:R-:W-:Y:S01]  /*200a0*/  FMUL R88, R88, R2 ;  /* 0x0000000258587220 */ /* 0x000fe20000400000 */
[----:B------:R-:W-:-:S02]  /*200b0*/  F2FP.BF16.F32.PACK_AB R83, R83, R82 ;  /* 0x000000525353723e */ /* 0x000fc400000010ff */
[----:B------:R-:W-:Y:S02]  /*200c0*/  F2FP.BF16.F32.PACK_AB R82, R81, R80 ;  /* 0x000000505152723e */ /* 0x000fe400000010ff */
[----:B------:R-:W-:Y:S02]  /*200d0*/  F2FP.BF16.F32.PACK_AB R81, R79, R78 ;  /* 0x0000004e4f51723e */ /* 0x000fe400000010ff */
[----:B------:R-:W-:Y:S02]  /*200e0*/  F2FP.BF16.F32.PACK_AB R80, R77, R76 ;  /* 0x0000004c4d50723e */ /* 0x000fe400000010ff */
[----:B--2---:R-:W-:Y:S01]  /*200f0*/  SHF.R.U32.HI R99, RZ, 0x5, R99 ;  /* 0x00000005ff637819 */ /* 0x004fe20000011663 */
[-C--:B---3--:R-:W-:Y:S01]  /*20100*/  FMUL R34, R34, R2.reuse ;  /* 0x0000000222227220 */ /* 0x088fe20000400000 */
[-C--:B------:R-:W-:Y:S01]  /*20110*/  FMUL R35, R35, R2.reuse ;  /* 0x0000000223237220 */ /* 0x080fe20000400000 */
[-C--:B------:R-:W-:Y:S01]  /*20120*/  FMUL R32, R32, R2.reuse ;  /* 0x0000000220207220 */ /* 0x080fe20000400000 */
[-C--:B-1----:R-:W-:Y:S01]  /*20130*/  FMUL R7, R74, R2.reuse ;  /* 0x000000024a077220 */ /* 0x082fe20000400000 */
[-C--:B------:R-:W-:Y:S01]  /*20140*/  FMUL R6, R75, R2.reuse ;  /* 0x000000024b067220 */ /* 0x080fe20000400000 */
[-C--:B------:R-:W-:Y:S01]  /*20150*/  FMUL R5, R72, R2.reuse ;  /* 0x0000000248057220 */ /* 0x080fe20000400000 */
[-C--:B------:R-:W-:Y:S01]  /*20160*/  FMUL R4, R73, R2.reuse ;  /* 0x0000000249047220 */ /* 0x080fe20000400000 */
[-C--:B------:R-:W-:Y:S01]  /*20170*/  FMUL R33, R33, R2.reuse ;  /* 0x0000000221217220 */ /* 0x080fe20000400000 */
[-C--:B------:R-:W-:Y:S01]  /*20180*/  FMUL R30, R30, R2.reuse ;  /* 0x000000021e1e7220 */ /* 0x080fe20000400000 */
[-C--:B------:R-:W-:Y:S01]  /*20190*/  FMUL R31, R31, R2.reuse ;  /* 0x000000021f1f7220 */ /* 0x080fe20000400000 */
[-C--:B------:R-:W-:Y:S01]  /*201a0*/  FMUL R28, R28, R2.reuse ;  /* 0x000000021c1c7220 */ /* 0x080fe20000400000 */
[-C--:B----4-:R-:W-:Y:S01]  /*201b0*/  FMUL R11, R67, R2.reuse ;  /* 0x00000002430b7220 */ /* 0x090fe20000400000 */
[-C--:B------:R-:W-:Y:S01]  /*201c0*/  FMUL R10, R65, R2.reuse ;  /* 0x00000002410a7220 */ /* 0x080fe20000400000 */
[-C--:B------:R-:W-:Y:S01]  /*201d0*/  FMUL R9, R63, R2.reuse ;  /* 0x000000023f097220 */ /* 0x080fe20000400000 */
[-C--:B------:R-:W-:Y:S01]  /*201e0*/  FMUL R8, R61, R2.reuse ;  /* 0x000000023d087220 */ /* 0x080fe20000400000 */
[-C--:B-----5:R-:W-:Y:S01]  /*201f0*/  FMUL R12, R69, R2.reuse ;  /* 0x00000002450c7220 */ /* 0x0a0fe20000400000 */
[----:B------:R-:W-:Y:S01]  /*20200*/  F2FP.BF16.F32.PACK_AB R15, R6, R7 ;  /* 0x00000007060f723e */ /* 0x000fe200000010ff */
[-C--:B------:R-:W-:Y:S01]  /*20210*/  FMUL R7, R91, R2.reuse ;  /* 0x000000025b077220 */ /* 0x080fe20000400000 */
[----:B------:R-:W-:Y:S01]  /*20220*/  F2FP.BF16.F32.PACK_AB R14, R4, R5 ;  /* 0x00000005040e723e */ /* 0x000fe200000010ff */
[-C--:B------:R-:W-:Y:S01]  /*20230*/  FMUL R6, R89, R2.reuse ;  /* 0x0000000259067220 */ /* 0x080fe20000400000 */
[----:B------:R-:W-:Y:S01]  /*20240*/  F2FP.BF16.F32.PACK_AB R13, R0, R3 ;  /* 0x00000003000d723e */ /* 0x000fe200000010ff */
[-C--:B------:R-:W-:Y:S01]  /*20250*/  FMUL R5, R86, R2.reuse ;  /* 0x0000000256057220 */ /* 0x080fe20000400000 */
[-C--:B------:R-:W-:Y:S01]  /*20260*/  FMUL R3, R87, R2.reuse ;  /* 0x0000000257037220 */ /* 0x080fe20000400000 */
[-C--:B------:R-:W-:Y:S01]  /*20270*/  FMUL R4, R84, R2.reuse ;  /* 0x0000000254047220 */ /* 0x080fe20000400000 */
        /* <DEDUP_REMOVED lines=12> */
[----:B------:R-:W-:Y:S01]  /*20340*/  STS.128 [R151+0x8000], R8 ;  /* 0x0080000897007388 */ /* 0x000fe20000000c00 */
        /* <DEDUP_REMOVED lines=11> */
[----:B------:R1:W-:Y:S01]  /*20400*/  STS.128 [R147+0x8000], R4 ;  /* 0x0080000493007388 */ /* 0x0003e20000000c00 */
        /* <DEDUP_REMOVED lines=19> */
[----:B------:R-:W-:Y:S01]  /*20540*/  STS.128 [R149+0xa000], R60 ;  /* 0x00a0003c95007388 */ /* 0x000fe20000000c00 */
[----:B------:R-:W-:-:S02]  /*20550*/  F2FP.BF16.F32.PACK_AB R38, R40, R46 ;  /* 0x0000002e2826723e */ /* 0x000fc400000010ff */
[----:B------:R-:W-:Y:S02]  /*20560*/  F2FP.BF16.F32.PACK_AB R37, R0, R44 ;  /* 0x0000002c0025723e */ /* 0x000fe400000010ff */
[----:B------:R-:W-:Y:S02]  /*20570*/  F2FP.BF16.F32.PACK_AB R36, R36, R3 ;  /* 0x000000032424723e */ /* 0x000fe400000010ff */
[----:B------:R-:W-:Y:S02]  /*20580*/  F2FP.BF16.F32.PACK_AB R43, R52, R54 ;  /* 0x00000036342b723e */ /* 0x000fe400000010ff */
[----:B------:R-:W-:Y:S01]  /*20590*/  F2FP.BF16.F32.PACK_AB R42, R50, R53 ;  /* 0x00000035322a723e */ /* 0x000fe200000010ff */
[----:B------:R2:W-:Y:S01]  /*205a0*/  STS.128 [R146+0xa000], R36 ;  /* 0x00a0002492007388 */ /* 0x0005e20000000c00 */
[----:B------:R-:W-:Y:S02]  /*205b0*/  F2FP.BF16.F32.PACK_AB R41, R49, R51 ;  /* 0x000000333129723e */ /* 0x000fe400000010ff */
[----:B------:R-:W-:Y:S01]  /*205c0*/  F2FP.BF16.F32.PACK_AB R40, R55, R56 ;  /* 0x000000383728723e */ /* 0x000fe200000010ff */
[----:B-1----:R-:W1:Y:S01]  /*205d0*/  LDTM.x32 R4, tmem[UR4] ;  /* 0x00000004000479ee */ /* 0x002e6200082c0000 */
[----:B------:R-:W-:-:S02]  /*205e0*/  F2FP.BF16.F32.PACK_AB R47, R59, R58 ;  /* 0x0000003a3b2f723e */ /* 0x000fc400000010ff */
[----:B------:R-:W-:Y:S01]  /*205f0*/  F2FP.BF16.F32.PACK_AB R46, R66, R68 ;  /* 0x00000044422e723e */ /* 0x000fe200000010ff */
[----:B------:R3:W-:Y:S01]  /*20600*/  STS.128 [R145+0xa000], R40 ;  /* 0x00a0002891007388 */ /* 0x0007e20000000c00 */
[----:B------:R-:W-:Y:S02]  /*20610*/  F2FP.BF16.F32.PACK_AB R45, R64, R67 ;  /* 0x00000043402d723e */ /* 0x000fe400000010ff */
[----:B------:R-:W-:Y:S02]  /*20620*/  F2FP.BF16.F32.PACK_AB R44, R57, R65 ;  /* 0x00000041392c723e */ /* 0x000fe400000010ff */
[----:B------:R-:W-:-:S03]  /*20630*/  LOP3.LUT P0, R52, R99, 0x3, RZ, 0xc0, !PT ;  /* 0x0000000363347812 */ /* 0x000fc6000780c0ff */
[----:B------:R4:W-:Y:S01]  /*20640*/  STS.128 [R144+0xa000], R44 ;  /* 0x00a0002c90007388 */ /* 0x0009e20000000c00 */
[-C--:B-1----:R-:W-:Y:S01]  /*20650*/  FMUL R3, R4, R2.reuse ;  /* 0x0000000204037220 */ /* 0x082fe20000400000 */
[-C--:B------:R-:W-:Y:S01]  /*20660*/  FMUL R0, R7, R2.reuse ;  /* 0x0000000207007220 */ /* 0x080fe20000400000 */
[-C--:B------:R-:W-:Y:S01]  /*20670*/  FMUL R4, R5, R2.reuse ;  /* 0x0000000205047220 */ /* 0x080fe20000400000 */
[-C--:B--2---:R-:W-:Y:S01]  /*20680*/  FMUL R39, R32, R2.reuse ;  /* 0x0000000220277220 */ /* 0x084fe20000400000 */
[-C--:B------:R-:W-:Y:S01]  /*20690*/  FMUL R37, R33, R2.reuse ;  /* 0x0000000221257220 */ /* 0x080fe20000400000 */
[-C--:B------:R-:W-:Y:S01]  /*206a0*/  FMUL R38, R30, R2.reuse ;  /* 0x000000021e267220 */ /* 0x080fe20000400000 */
[-C--:B------:R-:W-:Y:S01]  /*206b0*/  FMUL R36, R31, R2.reuse ;  /* 0x000000021f247220 */ /* 0x080fe20000400000 */
[-C--:B------:R-:W-:Y:S01]  /*206c0*/  FMUL R33, R27, R2.reuse ;  /* 0x000000021b217220 */ /* 0x080fe20000400000 */
[-C--:B------:R-:W-:Y:S01]  /*206d0*/  FMUL R31, R25, R2.reuse ;  /* 0x00000002191f7220 */ /* 0x080fe20000400000 */
[-C--:B------:R-:W-:Y:S01]  /*206e0*/  FMUL R32, R22, R2.reuse ;  /* 0x0000000216207220 */ /* 0x080fe20000400000 */
[-C--:B------:R-:W-:Y:S01]  /*206f0*/  FMUL R30, R23, R2.reuse ;  /* 0x00000002171e7220 */ /* 0x080fe20000400000 */
[-C--:B---3--:R-:W-:Y:S01]  /*20700*/  FMUL R42, R35, R2.reuse ;  /* 0x00000002232a7220 */ /* 0x088fe20000400000 */
        /* <DEDUP_REMOVED lines=24> */
[----:B------:R-:W-:Y:S02]  /*20890*/  F2FP.BF16.F32.PACK_AB R11, R25, R27 ;  /* 0x0000001b190b723e */ /* 0x000fe400000010ff */
[----:B------:R-:W-:Y:S01]  /*208a0*/  F2FP.BF16.F32.PACK_AB R10, R23, R26 ;  /* 0x0000001a170a723e */ /* 0x000fe200000010ff */
[----:B------:R1:W-:Y:S01]  /*208b0*/  STS.128 [R151+0xa000], R4 ;  /* 0x00a0000497007388 */ /* 0x0003e20000000c00 */
[----:B------:R-:W-:-:S02]  /*208c0*/  F2FP.BF16.F32.PACK_AB R9, R22, R24 ;  /* 0x000000181609723e */ /* 0x000fc400000010ff */
[----:B------:R-:W-:Y:S02]  /*208d0*/  F2FP.BF16.F32.PACK_AB R8, R28, R29 ;  /* 0x0000001d1c08723e */ /* 0x000fe400000010ff */
[----:B------:R-:W-:Y:S02]  /*208e0*/  F2FP.BF16.F32.PACK_AB R15, R33, R35 ;  /* 0x00000023210f723e */ /* 0x000fe400000010ff */
[----:B------:R-:W-:Y:S01]  /*208f0*/  F2FP.BF16.F32.PACK_AB R14, R31, R34 ;  /* 0x000000221f0e723e */ /* 0x000fe200000010ff */
[----:B------:R1:W-:Y:S01]  /*20900*/  STS.128 [R150+0xa000], R8 ;  /* 0x00a0000896007388 */ /* 0x0003e20000000c00 */
[----:B------:R-:W-:Y:S02]  /*20910*/  F2FP.BF16.F32.PACK_AB R13, R30, R32 ;  /* 0x000000201e0d723e */ /* 0x000fe400000010ff */
[----:B------:R-:W-:Y:S02]  /*20920*/  F2FP.BF16.F32.PACK_AB R12, R40, R41 ;  /* 0x00000029280c723e */ /* 0x000fe400000010ff */
[----:B------:R-:W-:-:S02]  /*20930*/  F2FP.BF16.F32.PACK_AB R19, R42, R43 ;  /* 0x0000002b2a13723e */ /* 0x000fc400000010ff */
[----:B------:R-:W-:Y:S01]  /*20940*/  F2FP.BF16.F32.PACK_AB R18, R37, R39 ;  /* 0x000000272512723e */ /* 0x000fe200000010ff */
[----:B------:R1:W-:Y:S01]  /*20950*/  STS.128 [R148+0xa000], R12 ;  /* 0x00a0000c94007388 */ /* 0x0003e20000000c00 */
[----:B------:R-:W-:Y:S02]  /*20960*/  F2FP.BF16.F32.PACK_AB R17, R36, R38 ;  /* 0x000000262411723e */ /* 0x000fe400000010ff */
[----:B------:R-:W-:Y:S02]  /*20970*/  F2FP.BF16.F32.PACK_AB R16, R44, R45 ;  /* 0x0000002d2c10723e */ /* 0x000fe400000010ff */
[----:B------:R-:W-:-:S03]  /*20980*/  SHF.L.U32 R0, R95, 0x1f, RZ ;  /* 0x0000001f5f007819 */ /* 0x000fc600000006ff */
[----:B------:R1:W-:Y:S01]  /*20990*/  STS.128 [R147+0xa000], R16 ;  /* 0x00a0001093007388 */ /* 0x0003e20000000c00 */
[----:B------:R2:W-:Y:S06]  /*209a0*/  MEMBAR.ALL.CTA ;  /* 0x0000000000007992 */ /* 0x0005ec0000008000 */
[----:B--2---:R-:W2:Y:S02]  /*209b0*/  FENCE.VIEW.ASYNC.S ;  /* 0x00000000000073c6 */ /* 0x004ea40000000000 */
[----:B--2---:R-:W-:Y:S06]  /*209c0*/  BAR.SYNC.DEFER_BLOCKING 0x1, 0x80 ;  /* 0x0042000000007b1d */ /* 0x004fec0000010000 */
[----:B------:R-:W-:Y:S05]  /*209d0*/  @P0 BRA `(.L_x_201) ;  /* 0x0000000000640947 */ /* 0x000fea0003800000 */
[----:B-1----:R-:W-:Y:S01]  /*209e0*/  IADD3 R4, P0, PT, R160, 0x480, RZ ;  /* 0x00000480a0047810 */ /* 0x002fe20007f1e0ff */
[----:B------:R-:W-:Y:S01]  /*209f0*/  UMOV UR9, URZ ;  /* 0x000000ff00097c82 */ /* 0x000fe20008000000 */
[----:B------:R-:W-:Y:S01]  /*20a00*/  R2UR UR4, R152 ;  /* 0x00000000980472ca */ /* 0x000fe200000e0000 */
[----:B------:R-:W-:Y:S01]  /*20a10*/  UMOV UR14, 0x40 ;  /* 0x00000040000e7882 */ /* 0x000fe20000000000 */
[----:B------:R-:W-:Y:S01]  /*20a20*/  R2UR UR6, R4 ;  /* 0x00000000040672ca */ /* 0x000fe200000e0000 */
[----:B------:R-:W-:-:S05]  /*20a30*/  IMAD.X R3, RZ, RZ, R161, P0 ;  /* 0x000000ffff037224 */ /* 0x000fca00000e06a1 */
[----:B------:R-:W-:-:S05]  /*20a40*/  R2UR UR7, R3 ;  /* 0x00000000030772ca */ /* 0x000fca00000e0000 */
[----:B------:R-:W-:Y:S02]  /*20a50*/  UIADD3 UR8, UPT, UPT, UR4, 0x1c800, URZ ;  /* 0x0001c80004087890 */ /* 0x000fe4000fffe0ff */
[----:B------:R-:W-:Y:S02]  /*20a60*/  UIADD3 UR13, UPT, UPT, UR4, 0x1e800, URZ ;  /* 0x0001e800040d7890 */ /* 0x000fe4000fffe0ff */
[----:B------:R-:W-:Y:S02]  /*20a70*/  UIADD3 UR5, UPT, UPT, UR4, 0x20800, URZ ;  /* 0x0002080004057890 */ /* 0x000fe4000fffe0ff */
[----:B------:R-:W-:-:S03]  /*20a80*/  UIADD3 UR4, UPT, UPT, UR4, 0x22800, URZ ;  /* 0x0002280004047890 */ /* 0x000fc6000fffe0ff */
[----:B------:R1:W-:Y:S02]  /*20a90*/  UTMASTG.4D [UR8], [UR6], desc[URZ] ;  /* 0x0000ff08060073b5 */ /* 0x0003e40008019000 */
[----:B-1----:R-:W-:Y:S01]  /*20aa0*/  UMOV UR8, UR13 ;  /* 0x0000000d00087c82 */ /* 0x002fe20008000000 */
[----:B------:R-:W-:Y:S01]  /*20ab0*/  UMOV UR9, UR14 ;  /* 0x0000000e00097c82 */ /* 0x000fe20008000000 */
[----:B------:R-:W-:Y:S01]  /*20ac0*/  UMOV UR13, 0x80 ;  /* 0x00000080000d7882 */ /* 0x000fe20000000000 */
[----:B------:R1:W-:Y:S02]  /*20ad0*/  UTMASTG.4D [UR8], [UR6], desc[URZ] ;  /* 0x0000ff08060073b5 */ /* 0x0003e40008019000 */
[----:B-1----:R-:W-:Y:S01]  /*20ae0*/  UMOV UR8, UR5 ;  /* 0x0000000500087c82 */ /* 0x002fe20008000000 */
[----:B------:R-:W-:Y:S01]  /*20af0*/  UMOV UR9, UR13 ;  /* 0x0000000d00097c82 */ /* 0x000fe20008000000 */
[----:B------:R-:W-:Y:S01]  /*20b00*/  UMOV UR5, 0xc0 ;  /* 0x000000c000057882 */ /* 0x000fe20000000000 */
[----:B------:R1:W-:Y:S02]  /*20b10*/  UTMASTG.4D [UR8], [UR6], desc[URZ] ;  /* 0x0000ff08060073b5 */ /* 0x0003e40008019000 */
[----:B-1----:R-:W-:Y:S01]  /*20b20*/  UMOV UR8, UR4 ;  /* 0x0000000400087c82 */ /* 0x002fe20008000000 */
[----:B------:R-:W-:-:S02]  /*20b30*/  UMOV UR9, UR5 ;  /* 0x0000000500097c82 */ /* 0x000fc40008000000 */
[----:B------:R2:W-:Y:S01]  /*20b40*/  UTMASTG.4D [UR8], [UR6], desc[URZ] ;  /* 0x0000ff08060073b5 */ /* 0x0005e20008019000 */
[----:B------:R0:W-:Y:S01]  /*20b50*/  UTMACMDFLUSH ;  /* 0x00000000000079b7 */ /* 0x0001e20000000000 */
[----:B--2---:R-:W-:-:S04]  /*20b60*/  DEPBAR.LE SB0, 0x1 ;  /* 0x000080400000791a */ /* 0x004fc80000000000 */
.L_x_201:
[----:B------:R-:W2:Y:S01]  /*20b70*/  SYNCS.PHASECHK.TRANS64.TRYWAIT P0, [R152+URZ+0xc0], R0 ;  /* 0x0000c000980075a7 */ /* 0x000ea200080011ff */
[----:B------:R-:W-:Y:S01]  /*20b80*/  LOP3.LUT R3, R98, 0x100, RZ, 0xfc, !PT ;  /* 0x0000010062037812 */ /* 0x000fe200078efcff */
[----:B--2---:R-:W-:Y:S06]  /*20b90*/  @!P0 BRA `(.L_x_202) ;  /* 0x00000040004c8947 */ /* 0x004fec0003800000 */
.L_x_425:
[----:B------:R-:W-:Y:S02]  /*20ba0*/  R2UR UR4, R3 ;  /* 0x00000000030472ca */ /* 0x000fe400000e0000 */
[C---:B------:R-:W-:Y:S02]  /*20bb0*/  LOP3.LUT R0, R98.reuse, 0x120, RZ, 0xfc, !PT ;  /* 0x0000012062007812 */ /* 0x040fe400078efcff */
[----:B------:R-:W-:Y:S02]  /*20bc0*/  LOP3.LUT R3, R98, 0x160, RZ, 0xfc, !PT ;  /* 0x0000016062037812 */ /* 0x000fe400078efcff */
[----:B------:R-:W-:Y:S02]  /*20bd0*/  R2UR UR6, R0 ;  /* 0x00000000000672ca */ /* 0x000fe400000e0000 */
[----:B------:R-:W-:Y:S02]  /*20be0*/  LOP3.LUT R0, R98, 0x140, RZ, 0xfc, !PT ;  /* 0x0000014062007812 */ /* 0x000fe400078efcff */
[----:B------:R-:W-:-:S02]  /*20bf0*/  ISETP.NE.AND P0, PT, R52, RZ, PT ;  /* 0x000000ff3400720c */ /* 0x000fc40003f05270 */
[----:B------:R-:W-:Y:S01]  /*20c00*/  R2UR UR5, R0 ;  /* 0x00000000000572ca */ /* 0x000fe200000e0000 */
[----:B------:R-:W2:Y:S01]  /*20c10*/  LDTM.x32 R20, tmem[UR4] ;  /* 0x00000004001479ee */ /* 0x000ea200082c0000 */
[----:B------:R-:W-:Y:S01]  /*20c20*/  R2UR UR4, R3 ;  /* 0x00000000030472ca */ /* 0x000fe200000e0000 */
[C---:B--2---:R-:W-:Y:S01]  /*20c30*/  FMUL R34, R2.reuse, R34 ;  /* 0x0000002202227220 */ /* 0x044fe20000400000 */
[C---:B------:R-:W-:Y:S01]  /*20c40*/  FMUL R35, R2.reuse, R35 ;  /* 0x0000002302237220 */ /* 0x040fe20000400000 */
[C---:B------:R-:W-:Y:S01]  /*20c50*/  FMUL R32, R2.reuse, R32 ;  /* 0x0000002002207220 */ /* 0x040fe20000400000 */
[C---:B------:R-:W-:Y:S01]  /*20c60*/  FMUL R33, R2.reuse, R33 ;  /* 0x0000002102217220 */ /* 0x040fe20000400000 */
[C---:B------:R-:W-:Y:S01]  /*20c70*/  FMUL R30, R2.reuse, R30 ;  /* 0x0000001e021e7220 */ /* 0x040fe20000400000 */
[C---:B------:R-:W-:Y:S01]  /*20c80*/  FMUL R31, R2.reuse, R31 ;  /* 0x0000001f021f7220 */ /* 0x040fe20000400000 */
[----:B------:R-:W-:Y:S01]  /*20c90*/  F2FP.BF16.F32.PACK_AB R59, R35, R34 ;  /* 0x00000022233b723e */ /* 0x000fe200000010ff */
[C---:B------:R-:W-:Y:S01]  /*20ca0*/  FMUL R62, R2.reuse, R28 ;  /* 0x0000001c023e7220 */ /* 0x040fe20000400000 */
[----:B------:R-:W-:Y:S01]  /*20cb0*/  F2FP.BF16.F32.PACK_AB R58, R33, R32 ;  /* 0x00000020213a723e */ /* 0x000fe200000010ff */
[C---:B------:R-:W-:Y:S01]  /*20cc0*/  FMUL R56, R2.reuse, R29 ;  /* 0x0000001d02387220 */ /* 0x040fe20000400000 */
[----:B------:R-:W-:Y:S01]  /*20cd0*/  F2FP.BF16.F32.PACK_AB R57, R31, R30 ;  /* 0x0000001e1f39723e */ /* 0x000fe200000010ff */
[C---:B------:R-:W-:Y:S01]  /*20ce0*/  FMUL R61, R2.reuse, R26 ;  /* 0x0000001a023d7220 */ /* 0x040fe20000400000 */
[C---:B------:R-:W-:Y:S01]  /*20cf0*/  FMUL R55, R2.reuse, R27 ;  /* 0x0000001b02377220 */ /* 0x040fe20000400000 */
[C---:B------:R-:W-:Y:S01]  /*20d00*/  FMUL R60, R2.reuse, R24 ;  /* 0x00000018023c7220 */ /* 0x040fe20000400000 */
[C---:B------:R-:W-:Y:S01]  /*20d10*/  FMUL R54, R2.reuse, R25 ;  /* 0x0000001902367220 */ /* 0x040fe20000400000 */
[C---:B------:R-:W-:Y:S01]  /*20d20*/  FMUL R3, R2.reuse, R22 ;  /* 0x0000001602037220 */ /* 0x040fe20000400000 */
[C---:B------:R-:W-:Y:S01]  /*20d30*/  FMUL R53, R2.reuse, R23 ;  /* 0x0000001702357220 */ /* 0x040fe20000400000 */
[C---:B------:R-:W-:Y:S01]  /*20d40*/  FMUL R0, R2.reuse, R20 ;  /* 0x0000001402007220 */ /* 0x040fe20000400000 */
[----:B------:R-:W-:Y:S01]  /*20d50*/  FMUL R52, R2, R21 ;  /* 0x0000001502347220 */ /* 0x000fe20000400000 */
[----:B------:R-:W-:Y:S01]  /*20d60*/  F2FP.BF16.F32.PACK_AB R55, R55, R61 ;  /* 0x0000003d3737723e */ /* 0x000fe200000010ff */
[----:B-1----:R-:W1:Y:S01]  /*20d70*/  LDTM.x32 R4, tmem[UR6] ;  /* 0x00000006000479ee */ /* 0x002e6200082c0000 */
[----:B------:R-:W-:Y:S01]  /*20d80*/  F2FP.BF16.F32.PACK_AB R54, R54, R60 ;  /* 0x0000003c3636723e */ /* 0x000fe200000010ff */
[C---:B------:R-:W-:Y:S01]  /*20d90*/  FMUL R143, R2.reuse, R50 ;  /* 0x00000032028f7220 */ /* 0x040fe20000400000 */
[----:B------:R-:W-:Y:S01]  /*20da0*/  F2FP.BF16.F32.PACK_AB R53, R53, R3 ;  /* 0x000000033535723e */ /* 0x000fe200000010ff */
[----:B------:R-:W-:Y:S01]  /*20db0*/  FMUL R141, R2, R51 ;  /* 0x00000033028d7220 */ /* 0x000fe20000400000 */
[----:B------:R-:W-:Y:S01]  /*20dc0*/  F2FP.BF16.F32.PACK_AB R52, R52, R0 ;  /* 0x000000003434723e */ /* 0x000fe200000010ff */
[----:B------:R-:W-:Y:S01]  /*20dd0*/  FMUL R142, R2, R48 ;  /* 0x00000030028e7220 */ /* 0x000fe20000400000 */
[----:B------:R-:W-:Y:S01]  /*20de0*/  F2FP.BF16.F32.PACK_AB R56, R56, R62 ;  /* 0x0000003e3838723e */ /* 0x000fe200000010ff */
[C---:B------:R-:W-:Y:S01]  /*20df0*/  FMUL R139, R2.reuse, R49 ;  /* 0x00000031028b7220 */ /* 0x040fe20000400000 */
[C---:B------:R-:W-:Y:S01]  /*20e00*/  FMUL R140, R2.reuse, R46 ;  /* 0x0000002e028c7220 */ /* 0x040fe20000400000 */
[----:B------:R-:W-:Y:S01]  /*20e10*/  STS.128 [R149+0x18000], R52 ;  /* 0x0180003495007388 */ /* 0x000fe20000000c00 */
[C---:B------:R-:W-:Y:S01]  /*20e20*/  FMUL R137, R2.reuse, R47 ;  /* 0x0000002f02897220 */ /* 0x040fe20000400000 */
        /* <DEDUP_REMOVED lines=10> */
[----:B------:R2:W-:Y:S01]  /*20ed0*/  STS.128 [R146+0x18000], R56 ;  /* 0x0180003892007388 */ /* 0x0005e20000000c00 */
[C---:B-1----:R-:W-:Y:S01]  /*20ee0*/  FMUL R134, R2.reuse, R34 ;  /* 0x0000002202867220 */ /* 0x042fe20000400000 */
        /* <DEDUP_REMOVED lines=28> */
[----:B--2---:R-:W1:Y:S01]  /*210b0*/  LDTM.x32 R36, tmem[UR5] ;  /* 0x00000005002479ee */ /* 0x004e6200082c0000 */
[C---:B------:R-:W-:Y:S01]  /*210c0*/  FMUL R81, R2.reuse, R7 ;  /* 0x0000000702517220 */ /* 0x040fe20000400000 */
[C---:B------:R-:W-:Y:S01]  /*210d0*/  FMUL R82, R2.reuse, R4 ;  /* 0x0000000402527220 */ /* 0x040fe20000400000 */
[----:B------:R-:W-:-:S02]  /*210e0*/  FMUL R78, R2, R5 ;  /* 0x00000005024e7220 */ /* 0x000fc40000400000 */
[----:B------:R-:W2:Y:S01]  /*210f0*/  LDTM.x32 R4, tmem[UR4] ;  /* 0x00000004000479ee */ /* 0x000ea200082c0000 */
        /* <DEDUP_REMOVED lines=13> */
[C---:B--2---:R-:W-:Y:S01]  /*211d0*/  FMUL R79, R2.reuse, R4 ;  /* 0x00000004024f7220 */ /* 0x044fe20000400000 */
        /* <DEDUP_REMOVED lines=17> */
[----:B------:R-:W-:Y:S01]  /*212f0*/  FMUL R63, R2, R46 ;  /* 0x0000002e023f7220 */ /* 0x000fe20000400000 */
[----:B------:R-:W-:Y:S01]  /*21300*/  F2FP.BF16.F32.PACK_AB R6, R128, R133 ;  /* 0x000000858006723e */ /* 0x000fe200000010ff */
[----:B------:R-:W-:Y:S01]  /*21310*/  FMUL R70, R2, R44 ;  /* 0x0000002c02467220 */ /* 0x000fe20000400000 */
        /* <DEDUP_REMOVED lines=16> */
[----:B------:R-:W-:Y:S01]  /*21420*/  F2FP.BF16.F32.PACK_AB R12, R135, R138 ;  /* 0x0000008a870c723e */ /* 0x000fe200000010ff */
[----:B------:R-:W-:Y:S01]  /*21430*/  FMUL R38, R2, R23 ;  /* 0x0000001702267220 */ /* 0x000fe20000400000 */
        /* <DEDUP_REMOVED lines=20> */
[----:B------:R-:W-:Y:S01]  /*21580*/  F2FP.BF16.F32.PACK_AB R27, R113, R116 ;  /* 0x00000074711b723e */ /* 0x000fe200000010ff */
[----:B------:R1:W-:Y:S01]  /*21590*/  STS.128 [R145+0x18000], R4 ;  /* 0x0180000491007388 */ /* 0x0003e20000000c00 */
[----:B------:R-:W-:Y:S01]  /*215a0*/  F2FP.BF16.F32.PACK_AB R26, R111, R114 ;  /* 0x000000726f1a723e */ /* 0x000fe200000010ff */
[----:B------:R-:W-:Y:S01]  /*215b0*/  FMUL R28, R2, R28 ;  /* 0x0000001c021c7220 */ /* 0x000fe20000400000 */
        /* <DEDUP_REMOVED lines=11> */
[C---:B------:R-:W-:Y:S01]  /*21670*/  FMUL R31, R2.reuse, R31 ;  /* 0x0000001f021f7220 */ /* 0x040fe20000400000 */
[C---:B------:R-:W-:Y:S01]  /*21680*/  FMUL R32, R2.reuse, R32 ;  /* 0x0000002002207220 */ /* 0x040fe20000400000 */
[----:B------:R-:W-:Y:S01]  /*21690*/  STS.128 [R148+0x18000], R24 ;  /* 0x0180001894007388 */ /* 0x000fe20000000c00 */
[C---:B------:R-:W-:Y:S01]  /*216a0*/  FMUL R33, R2.reuse, R33 ;  /* 0x0000002102217220 */ /* 0x040fe20000400000 */
[C---:B------:R-:W-:Y:S01]  /*216b0*/  FMUL R34, R2.reuse, R34 ;  /* 0x0000002202227220 */ /* 0x040fe20000400000 */
[----:B------:R-:W-:Y:S01]  /*216c0*/  FMUL R35, R2, R35 ;  /* 0x0000002302237220 */ /* 0x000fe20000400000 */
[----:B------:R5:W-:Y:S01]  /*216d0*/  STS.128 [R147+0x18000], R8 ;  /* 0x0180000893007388 */ /* 0x000be20000000c00 */
[----:B-1----:R-:W-:-:S02]  /*216e0*/  F2FP.BF16.F32.PACK_AB R7, R53, R56 ;  /* 0x000000383507723e */ /* 0x002fc400000010ff */
[----:B------:R-:W-:Y:S02]  /*216f0*/  F2FP.BF16.F32.PACK_AB R6, R51, R54 ;  /* 0x000000363306723e */ /* 0x000fe400000010ff */
[----:B------:R-:W-:Y:S02]  /*21700*/  F2FP.BF16.F32.PACK_AB R5, R49, R52 ;  /* 0x000000343105723e */ /* 0x000fe400000010ff */
[----:B------:R-:W-:Y:S02]  /*21710*/  F2FP.BF16.F32.PACK_AB R4, R48, R50 ;  /* 0x000000323004723e */ /* 0x000fe400000010ff */
[----:B--2---:R-:W-:Y:S02]  /*21720*/  F2FP.BF16.F32.PACK_AB R15, R65, R67 ;  /* 0x00000043410f723e */ /* 0x004fe400000010ff */
[----:B------:R-:W-:Y:S01]  /*21730*/  F2FP.BF16.F32.PACK_AB R14, R62, R66 ;  /* 0x000000423e0e723e */ /* 0x000fe200000010ff */
[----:B------:R1:W-:Y:S01]  /*21740*/  STS.128 [R149+0x1a000], R4 ;  /* 0x01a0000495007388 */ /* 0x0003e20000000c00 */
[----:B------:R-:W-:-:S02]  /*21750*/  F2FP.BF16.F32.PACK_AB R13, R59, R63 ;  /* 0x0000003f3b0d723e */ /* 0x000fc400000010ff */
[----:B------:R-:W-:Y:S02]  /*21760*/  F2FP.BF16.F32.PACK_AB R12, R68, R70 ;  /* 0x00000046440c723e */ /* 0x000fe400000010ff */
[----:B---3--:R-:W-:Y:S02]  /*21770*/  F2FP.BF16.F32.PACK_AB R19, R76, R80 ;  /* 0x000000504c13723e */ /* 0x008fe400000010ff */
[----:B------:R-:W-:Y:S01]  /*21780*/  F2FP.BF16.F32.PACK_AB R18, R73, R77 ;  /* 0x0000004d4912723e */ /* 0x000fe200000010ff */
[----:B------:R2:W-:Y:S01]  /*21790*/  STS.128 [R146+0x1a000], R12 ;  /* 0x01a0000c92007388 */ /* 0x0005e20000000c00 */
[----:B------:R-:W-:Y:S02]  /*217a0*/  F2FP.BF16.F32.PACK_AB R17, R72, R74 ;  /* 0x0000004a4811723e */ /* 0x000fe400000010ff */
[----:B------:R-:W-:Y:S02]  /*217b0*/  F2FP.BF16.F32.PACK_AB R16, R99, R101 ;  /* 0x000000656310723e */ /* 0x000fe400000010ff */
[----:B----4-:R-:W-:-:S02]  /*217c0*/  F2FP.BF16.F32.PACK_AB R23, R91, R100 ;  /* 0x000000645b17723e */ /* 0x010fc400000010ff */
[----:B------:R-:W-:Y:S01]  /*217d0*/  F2FP.BF16.F32.PACK_AB R22, R88, R98 ;  /* 0x000000625816723e */ /* 0x000fe200000010ff */
[----:B------:R3:W-:Y:S01]  /*217e0*/  STS.128 [R145+0x1a000], R16 ;  /* 0x01a0001091007388 */ /* 0x0007e20000000c00 */
[----:B------:R-:W-:Y:S02]  /*217f0*/  F2FP.BF16.F32.PACK_AB R21, R85, R89 ;  /* 0x000000595515723e */ /* 0x000fe400000010ff */
[----:B------:R-:W-:Y:S02]  /*21800*/  F2FP.BF16.F32.PACK_AB R20, R115, R117 ;  /* 0x000000757314723e */ /* 0x000fe400000010ff */
[----:B-----5:R-:W-:Y:S02]  /*21810*/  F2FP.BF16.F32.PACK_AB R11, R40, R41 ;  /* 0x00000029280b723e */ /* 0x020fe400000010ff */
[----:B------:R-:W-:Y:S01]  /*21820*/  F2FP.BF16.F32.PACK_AB R10, R42, R43 ;  /* 0x0000002b2a0a723e */ /* 0x000fe200000010ff */
[----:B------:R4:W-:Y:S01]  /*21830*/  STS.128 [R144+0x1a000], R20 ;  /* 0x01a0001490007388 */ /* 0x0009e20000000c00 */
[----:B------:R-:W-:-:S02]  /*21840*/  F2FP.BF16.F32.PACK_AB R9, R45, R47 ;  /* 0x0000002f2d09723e */ /* 0x000fc400000010ff */
[----:B------:R-:W-:Y:S02]  /*21850*/  F2FP.BF16.F32.PACK_AB R8, R58, R60 ;  /* 0x0000003c3a08723e */ /* 0x000fe400000010ff */
[----:B-1----:R-:W-:Y:S02]  /*21860*/  F2FP.BF16.F32.PACK_AB R7, R55, R57 ;  /* 0x000000393707723e */ /* 0x002fe400000010ff */
[----:B------:R-:W-:Y:S02]  /*21870*/  F2FP.BF16.F32.PACK_AB R6, R61, R64 ;  /* 0x000000403d06723e */ /* 0x000fe400000010ff */
[----:B------:R-:W-:Y:S02]  /*21880*/  F2FP.BF16.F32.PACK_AB R5, R69, R71 ;  /* 0x000000474505723e */ /* 0x000fe400000010ff */
[----:B------:R-:W-:Y:S02]  /*21890*/  F2FP.BF16.F32.PACK_AB R4, R75, R79 ;  /* 0x0000004f4b04723e */ /* 0x000fe400000010ff */
[----:B--2---:R-:W-:-:S02]  /*218a0*/  F2FP.BF16.F32.PACK_AB R15, R0, R3 ;  /* 0x00000003000f723e */ /* 0x004fc400000010ff */
[----:B------:R-:W-:Y:S01]  /*218b0*/  F2FP.BF16.F32.PACK_AB R14, R36, R37 ;  /* 0x00000025240e723e */ /* 0x000fe200000010ff */
[----:B------:R4:W-:Y:S01]  /*218c0*/  STS.128 [R151+0x1a000], R4 ;  /* 0x01a0000497007388 */ /* 0x0009e20000000c00 */
[----:B------:R-:W-:Y:S02]  /*218d0*/  F2FP.BF16.F32.PACK_AB R13, R38, R39 ;  /* 0x00000027260d723e */ /* 0x000fe400000010ff */
[----:B------:R-:W-:Y:S01]  /*218e0*/  F2FP.BF16.F32.PACK_AB R12, R44, R46 ;  /* 0x0000002e2c0c723e */ /* 0x000fe200000010ff */
[----:B------:R4:W-:Y:S01]  /*218f0*/  STS.128 [R150+0x1a000], R8 ;  /* 0x01a0000896007388 */ /* 0x0009e20000000c00 */
[----:B---3--:R-:W-:Y:S02]  /*21900*/  F2FP.BF16.F32.PACK_AB R19, R35, R34 ;  /* 0x000000222313723e */ /* 0x008fe400000010ff */
[----:B------:R-:W-:Y:S01]  /*21910*/  F2FP.BF16.F32.PACK_AB R18, R33, R32 ;  /* 0x000000202112723e */ /* 0x000fe200000010ff */
[----:B------:R4:W-:Y:S01]  /*21920*/  STS.128 [R148+0x1a000], R12 ;  /* 0x01a0000c94007388 */ /* 0x0009e20000000c00 */
[----:B------:R-:W-:-:S02]  /*21930*/  F2FP.BF16.F32.PACK_AB R17, R31, R30 ;  /* 0x0000001e1f11723e */ /* 0x000fc400000010ff */
[----:B------:R-:W-:Y:S02]  /*21940*/  F2FP.BF16.F32.PACK_AB R16, R29, R28 ;  /* 0x0000001c1d10723e */ /* 0x000fe400000010ff */
[----:B------:R-:W-:-:S03]  /*21950*/  SHF.L.U32 R0, R153, 0x1f, RZ ;  /* 0x0000001f99007819 */ /* 0x000fc600000006ff */
[----:B------:R4:W-:Y:S01]  /*21960*/  STS.128 [R147+0x1a000], R16 ;  /* 0x01a0001093007388 */ /* 0x0009e20000000c00 */
[----:B------:R1:W-:Y:S06]  /*21970*/  MEMBAR.ALL.CTA ;  /* 0x0000000000007992 */ /* 0x0003ec0000008000 */
[----:B-1----:R-:W1:Y:S02]  /*21980*/  FENCE.VIEW.ASYNC.S ;  /* 0x00000000000073c6 */ /* 0x002e640000000000 */
[----:B-1----:R-:W-:Y:S06]  /*21990*/  BAR.SYNC.DEFER_BLOCKING 0x1, 0x80 ;  /* 0x0042000000007b1d */ /* 0x002fec0000010000 */
[----:B------:R-:W-:Y:S05]  /*219a0*/  @P0 BRA `(.L_x_203) ;  /* 0x0000000000700947 */ /* 0x000fea0003800000 */
[----:B------:R-:W-:Y:S01]  /*219b0*/  IADD3 R3, P0, PT, R160, 0x480, RZ ;  /* 0x00000480a0037810 */ /* 0x000fe20007f1e0ff */
[----:B------:R-:W-:Y:S01]  /*219c0*/  UMOV UR9, 0x100 ;  /* 0x0000010000097882 */ /* 0x000fe20000000000 */
[----:B------:R-:W-:Y:S01]  /*219d0*/  R2UR UR4, R152 ;  /* 0x00000000980472ca */ /* 0x000fe200000e0000 */
[----:B------:R-:W-:Y:S01]  /*219e0*/  UMOV UR14, 0x140 ;  /* 0x00000140000e7882 */ /* 0x000fe20000000000 */
[----:B------:R-:W-:Y:S01]  /*219f0*/  R2UR UR6, R3 ;  /* 0x00000000030672ca */ /* 0x000fe200000e0000 */
[----:B------:R-:W-:Y:S01]  /*21a00*/  IMAD.X R2, RZ, RZ, R161, P0 ;  /* 0x000000ffff027224 */ /* 0x000fe200000e06a1 */
[----:B------:R-:W-:-:S04]  /*21a10*/  ELECT P0, URZ, PT ;  /* 0x0000000000ff782f */ /* 0x000fc80003800000 */
        /* <DEDUP_REMOVED lines=18> */
[----:B------:R-:W-:-:S04]  /*21b40*/  DEPBAR.LE SB0, 0x0 ;  /* 0x000080000000791a */ /* 0x000fc80000000000 */
[----:B------:R1:W-:Y:S01]  /*21b50*/  @P0 SYNCS.ARRIVE.TRANS64.ART0 RZ, [R152+URZ+0x1b0], R154 ;  /* 0x0001b09a98ff09a7 */ /* 0x0003e200085000ff */
[----:B------:R-:W-:Y:S01]  /*21b60*/  NOP ;  /* 0x0000000000007918 */ /* 0x000fe20000000000 */
.L_x_203:
[----:B------:R-:W-:Y:S01]  /*21b70*/  NOP ;  /* 0x0000000000007918 */ /* 0x000fe20000000000 */
[----:B------:R2:W-:Y:S01]  /*21b80*/  SYNCS.ARRIVE.TRANS64.RED.ART0 RZ, [R97+URZ], R154 ;  /* 0x0000009a61ff79a7 */ /* 0x0005e200085004ff */
[----:B------:R-:W-:Y:S02]  /*21b90*/  LOP3.LUT R94, R94, 0x1, RZ, 0x3c, !PT ;  /* 0x000000015e5e7812 */ /* 0x000fe400078e3cff */
[----:B------:R-:W-:Y:S01]  /*21ba0*/  LOP3.LUT R95, R95, 0x1, RZ, 0x3c, !PT ;  /* 0x000000015f5f7812 */ /* 0x000fe200078e3cff */
[----:B------:R2:W-:Y:S01]  /*21bb0*/  SYNCS.ARRIVE.TRANS64.RED.ART0 RZ, [R96+URZ], R154 ;  /* 0x0000009a60ff79a7 */ /* 0x0005e200085004ff */
[----:B------:R-:W3:Y:S02]  /*21bc0*/  SYNCS.PHASECHK.TRANS64.TRYWAIT P0, [R152+URZ+0x190], R0 ;  /* 0x00019000980075a7 */ /* 0x000ee400080011ff */
[----:B--23--:R-:W-:Y:S05]  /*21bd0*/  @!P0 BRA `(.L_x_204) ;  /* 0x0000003000588947 */ /* 0x00cfea0003800000 */
.L_x_427:
[----:B----4-:R-:W3:Y:S01]  /*21be0*/  LDS.128 R4, [R152+0x1a0] ;  /* 0x0001a00098047984 */ /* 0x010ee20000000c00 */
[----:B------:R-:W-:Y:S01]  /*21bf0*/  LOP3.LUT R153, R153, 0x1, RZ, 0x3c, !PT ;  /* 0x0000000199997812 */ /* 0x000fe200078e3cff */
[----:B------:R-:W4:Y:S01]  /*21c00*/  S2R R2, SR_CTAID.X ;  /* 0x0000000000027919 */ /* 0x000f220000002500 */
[----:B------:R5:W-:Y:S06]  /*21c10*/  MEMBAR.ALL.CTA ;  /* 0x0000000000007992 */ /* 0x000bec0000008000 */
[----:B-----5:R-:W5:Y:S02]  /*21c20*/  FENCE.VIEW.ASYNC.S ;  /* 0x00000000000073c6 */ /* 0x020f640000000000 */
[----:B-----5:R1:W-:Y:S01]  /*21c30*/  SYNCS.ARRIVE.TRANS64.RED.ART0 RZ, [R156+URZ], R154 ;  /* 0x0000009a9cff79a7 */ /* 0x0203e200085004ff */
[----:B----4-:R-:W-:-:S02]  /*21c40*/  LOP3.LUT R2, R2, 0x1, RZ, 0xc0, !PT ;  /* 0x0000000102027812 */ /* 0x010fc400078ec0ff */
[----:B---3--:R-:W-:Y:S02]  /*21c50*/  MOV R0, R4 ;  /* 0x0000000400007202 */ /* 0x008fe40000000f00 */
[----:B------:R-:W-:-:S03]  /*21c60*/  LOP3.LUT P1, RZ, R6, 0x1, RZ, 0xc0, !PT ;  /* 0x0000000106ff7812 */ /* 0x000fc6000782c0ff */
[----:B------:R-:W-:-:S05]  /*21c70*/  IMAD.IADD R0, R2, 0x1, R0 ;  /* 0x0000000102007824 */ /* 0x000fca00078e0200 */
[----:B------:R-:W-:-:S04]  /*21c80*/  LEA.HI R2, R0, R0, RZ, 0x1 ;  /* 0x0000000000027211 */ /* 0x000fc800078f08ff */
[----:B--2---:R-:W-:Y:S02]  /*21c90*/  LOP3.LUT R3, R2, 0xfffffffe, RZ, 0xc0, !PT ;  /* 0xfffffffe02037812 */ /* 0x004fe400078ec0ff */
[----:B------:R-:W-:Y:S02]  /*21ca0*/  SHF.R.U32.HI R2, RZ, 0x1, R2 ;  /* 0x00000001ff027819 */ /* 0x000fe40000011602 */
[C---:B------:R-:W-:Y:S02]  /*21cb0*/  ISETP.NE.AND P0, PT, R0.reuse, R3, PT ;  /* 0x000000030000720c */ /* 0x040fe40003f05270 */
[----:B------:R-:W-:Y:S02]  /*21cc0*/  LOP3.LUT R3, R5, 0xffff, RZ, 0xc0, !PT ;  /* 0x0000ffff05037812 */ /* 0x000fe400078ec0ff */
[----:B------:R-:W-:Y:S02]  /*21cd0*/  ISETP.LT.AND P0, PT, R0, RZ, P0 ;  /* 0x000000ff0000720c */ /* 0x000fe40000701270 */
[----:B------:R-:W-:-:S02]  /*21ce0*/  SHF.R.U32.HI R0, RZ, 0x10, R5 ;  /* 0x00000010ff007819 */ /* 0x000fc40000011605 */
[----:B-1----:R-:W-:Y:S02]  /*21cf0*/  R2UR UR11, R3 ;  /* 0x00000000030b72ca */ /* 0x002fe400000e0000 */
[----:B------:R-:W-:Y:S01]  /*21d00*/  R2UR UR12, R0 ;  /* 0x00000000000c72ca */ /* 0x000fe200000e0000 */
[----:B------:R-:W-:-:S06]  /*21d10*/  VIADD R0, R2, 0xffffffff ;  /* 0xffffffff02007836 */ /* 0x000fcc0000000000 */
[----:B------:R-:W-:-:S04]  /*21d20*/  @!P0 IMAD.MOV R0, RZ, RZ, R2 ;  /* 0x000000ffff008224 */ /* 0x000fc800078e0202 */
[----:B------:R-:W-:Y:S01]  /*21d30*/  IMAD.IADD R0, R0, 0x1, R0 ;  /* 0x0000000100007824 */ /* 0x000fe200078e0200 */
[----:B------:R-:W-:Y:S06]  /*21d40*/  @P1 BRA `(.L_x_205) ;  /* 0xffffffc800541947 */ /* 0x000fec000383ffff */
[----:B------:R-:W-:Y:S06]  /*21d50*/  BAR.ARV 0x2, 0x120 ;  /* 0x0084800000007b1d */ /* 0x000fec0000002000 */
[----:B------:R-:W-:Y:S05]  /*21d60*/  BRA `(.L_x_206) ;  /* 0x0000000000047947 */ /* 0x000fea0003800000 */
.L_x_189:
[----:B------:R-:W-:Y:S01]  /*21d70*/  NOP ;  /* 0x0000000000007918 */ /* 0x000fe20000000000 */
.L_x_206:
[----:B------:R-:W1:Y:S02]  /*21d80*/  S2R R0, SR_TID.X ;  /* 0x0000000000007919 */ /* 0x000e640000002100 */
[----:B-1----:R-:W-:-:S04]  /*21d90*/  SHF.R.U32.HI R0, RZ, 0x5, R0 ;  /* 0x00000005ff007819 */ /* 0x002fc80000011600 */
[----:B------:R-:W-:-:S13]  /*21da0*/  ISETP.NE.AND P0, PT, R0, 0x9, PT ;  /* 0x000000090000780c */ /* 0x000fda0003f05270 */
[----:B------:R-:W-:Y:S05]  /*21db0*/  @P0 BRA `(.L_x_207) ;  /* 0x0000000000300947 */ /* 0x000fea0003800000 */
[----:B------:R-:W-:Y:S01]  /*21dc0*/  ELECT P0, URZ, PT ;  /* 0x0000000000ff782f */ /* 0x000fe20003800000 */
[----:B------:R-:W-:Y:S02]  /*21dd0*/  UMOV UR4, 0x20 ;  /* 0x0000002000047882 */ /* 0x000fe40000000000 */
[----:B------:R-:W-:-:S04]  /*21de0*/  UIADD3 UR4, UPT, UPT, -UR4, 0x100000, URZ ;  /* 0x0010000004047890 */ /* 0x000fc8000fffe1ff */
[----:B------:R-:W-:Y:S02]  /*21df0*/  USHF.L.U32 UR5, UR4, 0xb, URZ ;  /* 0x0000000b04057899 */ /* 0x000fe400080006ff */
[----:B------:R-:W-:-:S04]  /*21e00*/  USHF.L.U32 UR4, UR4, 0x1, URZ ;  /* 0x0000000104047899 */ /* 0x000fc800080006ff */
[----:B------:R-:W1:Y:S01]  /*21e10*/  @P0 S2R R0, SR_CgaCtaId ;  /* 0x0000000000000919 */ /* 0x000e620000008800 */
[----:B------:R-:W-:-:S04]  /*21e20*/  @P0 MOV R2, 0x400 ;  /* 0x0000040000020802 */ /* 0x000fc80000000f00 */
[----:B-1----:R-:W-:-:S04]  /*21e30*/  @P0 LEA R0, R0, R2, 0x18 ;  /* 0x0000000200000211 */ /* 0x002fc800078ec0ff */
[----:B------:R-:W-:Y:S01]  /*21e40*/  @P0 R2UR UR6, R0 ;  /* 0x00000000000602ca */ /* 0x000fe200000e0000 */
[----:B------:R-:W1:-:S12]  /*21e50*/  FENCE.VIEW.ASYNC.S ;  /* 0x00000000000073c6 */ /* 0x000e580000000000 */
[----:B-1----:R1:W4:Y:S01]  /*21e60*/  SYNCS.EXCH.64 URZ, [UR6+0x180], UR4 ;  /* 0x0001800406ff75b2 */ /* 0x0023220008000100 */
[----:B------:R-:W-:Y:S01]  /*21e70*/  NOP ;  /* 0x0000000000007918 */ /* 0x000fe20000000000 */
.L_x_207:
[----:B------:R-:W-:Y:S01]  /*21e80*/  NOP ;  /* 0x0000000000007918 */ /* 0x000fe20000000000 */
[----:B-1----:R-:W-:Y:S05]  /*21e90*/  EXIT ;  /* 0x000000000000794d */ /* 0x002fea0003800000 */
.L_x_16:
[-C--:B------:R-:W-:Y:S02]  /*21ea0*/  MOV R2, R0.reuse ;  /* 0x0000000000027202 */ /* 0x080fe40000000f00 */
[----:B------:R-:W-:-:S07]  /*21eb0*/  MOV R3, R0 ;  /* 0x0000000000037202 */ /* 0x000fce0000000f00 */
.L_x_208:
[----:B-1----:R1:W2:Y:S02]  /*21ec0*/  SYNCS.PHASECHK.TRANS64.TRYWAIT P0, [R10+URZ+0x190], R3 ;  /* 0x000190030a0075a7 */ /* 0x0022a400080011ff */
[----:B--2---:R-:W-:Y:S05]  /*21ed0*/  @!P0 NANOSLEEP.SYNCS 0x989680 ;  /* 0x009896800000895d */ /* 0x004fea0003900000 */
[----:B------:R-:W2:Y:S02]  /*21ee0*/  @!P0 SYNCS.PHASECHK.TRANS64 P0, [R10+URZ+0x190], R3 ;  /* 0x000190030a0085a7 */ /* 0x000ea400080010ff */
[----:B--2---:R-:W-:Y:S05]  /*21ef0*/  @!P0 BRA `(.L_x_208) ;  /* 0xfffffffc00f08947 */ /* 0x004fea000383ffff */
[----:B------:R-:W-:Y:S05]  /*21f00*/  BRA `(.L_x_209) ;  /* 0xfffffdec00bc7947 */ /* 0x000fea000383ffff */
.L_x_18:
[-C--:B------:R-:W-:Y:S02]  /*21f10*/  MOV R2, R0.reuse ;  /* 0x0000000000027202 */ /* 0x080fe40000000f00 */
[----:B------:R-:W-:-:S07]  /*21f20*/  MOV R3, R0 ;  /* 0x0000000000037202 */ /* 0x000fce0000000f00 */
.L_x_210:
[----:B-1----:R1:W2:Y:S02]  /*21f30*/  SYNCS.PHASECHK.TRANS64.TRYWAIT P1, [R10+URZ+0x198], R3 ;  /* 0x000198030a0075a7 */ /* 0x0022a400080211ff */
[----:B--2---:R-:W-:Y:S05]  /*21f40*/  @!P1 NANOSLEEP.SYNCS 0x989680 ;  /* 0x009896800000995d */ /* 0x004fea0003900000 */
[----:B------:R-:W2:Y:S02]  /*21f50*/  @!P1 SYNCS.PHASECHK.TRANS64 P1, [R10+URZ+0x198], R3 ;  /* 0x000198030a0095a7 */ /* 0x000ea400080210ff */
[----:B--2---:R-:W-:Y:S05]  /*21f60*/  @!P1 BRA `(.L_x_210) ;  /* 0xfffffffc00f09947 */ /* 0x004fea000383ffff */
[----:B------:R-:W-:Y:S05]  /*21f70*/  BRA `(.L_x_211) ;  /* 0xfffffdf0000c7947 */ /* 0x000fea000383ffff */
.L_x_19:
[-C--:B------:R-:W-:Y:S02]  /*21f80*/  MOV R2, R0.reuse ;  /* 0x0000000000027202 */ /* 0x080fe40000000f00 */
[----:B-1----:R-:W-:-:S07]  /*21f90*/  MOV R3, R0 ;  /* 0x0000000000037202 */ /* 0x002fce0000000f00 */
.L_x_212:
[----:B-1----:R1:W2:Y:S02]  /*21fa0*/  SYNCS.PHASECHK.TRANS64.TRYWAIT P1, [R10+URZ+0x190], R3 ;  /* 0x000190030a0075a7 */ /* 0x0022a400080211ff */
[----:B--2---:R-:W-:Y:S05]  /*21fb0*/  @!P1 NANOSLEEP.SYNCS 0x989680 ;  /* 0x009896800000995d */ /* 0x004fea0003900000 */
[----:B------:R-:W2:Y:S02]  /*21fc0*/  @!P1 SYNCS.PHASECHK.TRANS64 P1, [R10+URZ+0x190], R3 ;  /* 0x000190030a0095a7 */ /* 0x000ea400080210ff */
[----:B--2---:R-:W-:Y:S05]  /*21fd0*/  @!P1 BRA `(.L_x_212) ;  /* 0xfffffffc00f09947 */ /* 0x004fea000383ffff */
[----:B------:R-:W-:Y:S05]  /*21fe0*/  BRA `(.L_x_213) ;  /* 0xfffffdf000087947 */ /* 0x000fea000383ffff */
.L_x_22:
[-C--:B------:R-:W-:Y:S02]  /*21ff0*/  MOV R2, R0.reuse ;  /* 0x0000000000027202 */ /* 0x080fe40000000f00 */
[----:B------:R-:W-:-:S07]  /*22000*/  MOV R3, R0 ;  /* 0x0000000000037202 */ /* 0x000fce0000000f00 */
.L_x_214:
[----:B-1----:R1:W2:Y:S02]  /*22010*/  SYNCS.PHASECHK.TRANS64.TRYWAIT P0, [R10+URZ+0x190], R3 ;  /* 0x000190030a0075a7 */ /* 0x0022a400080011ff */
[----:B--2---:R-:W-:Y:S05]  /*22020*/  @!P0 NANOSLEEP.SYNCS 0x989680 ;  /* 0x009896800000895d */ /* 0x004fea0003900000 */
[----:B------:R-:W2:Y:S02]  /*22030*/  @!P0 SYNCS.PHASECHK.TRANS64 P0, [R10+URZ+0x190], R3 ;  /* 0x000190030a0085a7 */ /* 0x000ea400080010ff */
[----:B--2---:R-:W-:Y:S05]  /*22040*/  @!P0 BRA `(.L_x_214) ;  /* 0xfffffffc00f08947 */ /* 0x004fea000383ffff */
[----:B------:R-:W-:Y:S05]  /*22050*/  BRA `(.L_x_215) ;  /* 0xfffffdf000547947 */ /* 0x000fea000383ffff */
.L_x_25:
[----:B------:R-:W-:-:S07]  /*22060*/  MOV R3, R2 ;  /* 0x0000000200037202 */ /* 0x000fce0000000f00 */
.L_x_216:
[----:B-1----:R1:W2:Y:S02]  /*22070*/  SYNCS.PHASECHK.TRANS64.TRYWAIT P0, [R12+URZ+0x8], R3 ;  /* 0x000008030c0075a7 */ /* 0x0022a400080011ff */
[----:B--2---:R-:W-:Y:S05]  /*22080*/  @!P0 NANOSLEEP.SYNCS 0x989680 ;  /* 0x009896800000895d */ /* 0x004fea0003900000 */
[----:B------:R-:W2:Y:S02]  /*22090*/  @!P0 SYNCS.PHASECHK.TRANS64 P0, [R12+URZ+0x8], R3 ;  /* 0x000008030c0085a7 */ /* 0x000ea400080010ff */
[----:B--2---:R-:W-:Y:S05]  /*220a0*/  @!P0 BRA `(.L_x_216) ;  /* 0xfffffffc00f08947 */ /* 0x004fea000383ffff */
[----:B------:R-:W-:Y:S05]  /*220b0*/  BRA `(.L_x_217) ;  /* 0xfffffdf400a87947 */ /* 0x000fea000383ffff */
.L_x_27:
[-C--:B------:R-:W-:Y:S02]  /*220c0*/  MOV R2, R0.reuse ;  /* 0x0000000000027202 */ /* 0x080fe40000000f00 */
[----:B------:R-:W-:-:S07]  /*220d0*/  MOV R3, R0 ;  /* 0x0000000000037202 */ /* 0x000fce0000000f00 */
.L_x_218:
[----:B-1----:R1:W2:Y:S02]  /*220e0*/  SYNCS.PHASECHK.TRANS64.TRYWAIT P0, [R12+URZ+0x28], R3 ;  /* 0x000028030c0075a7 */ /* 0x0022a400080011ff */
[----:B--2---:R-:W-:Y:S05]  /*220f0*/  @!P0 NANOSLEEP.SYNCS 0x989680 ;  /* 0x009896800000895d */ /* 0x004fea0003900000 */
[----:B------:R-:W2:Y:S02]  /*22100*/  @!P0 SYNCS.PHASECHK.TRANS64 P0, [R12+URZ+0x28], R3 ;  /* 0x000028030c0085a7 */ /* 0x000ea400080010ff */
[----:B--2---:R-:W-:Y:S05]  /*22110*/  @!P0 BRA `(.L_x_218) ;  /* 0xfffffffc00f08947 */ /* 0x004fea000383ffff */
[----:B------:R-:W-:Y:S05]  /*22120*/  BRA `(.L_x_219) ;  /* 0xfffffdf800007947 */ /* 0x000fea000383ffff */
.L_x_29:
[-C--:B------:R-:W-:Y:S02]  /*22130*/  MOV R2, R0.reuse ;  /* 0x0000000000027202 */ /* 0x080fe40000000f00 */
[----:B------:R-:W-:-:S07]  /*22140*/  MOV R3, R0 ;  /* 0x0000000000037202 */ /* 0x000fce0000000f00 */
.L_x_220:
[----:B-1----:R1:W2:Y:S02]  /*22150*/  SYNCS.PHASECHK.TRANS64.TRYWAIT P0, [R12+URZ+0x38], R3 ;  /* 0x000038030c0075a7 */ /* 0x0022a400080011ff */
[----:B--2---:R-:W-:Y:S05]  /*22160*/  @!P0 NANOSLEEP.SYNCS 0x989680 ;  /* 0x009896800000895d */ /* 0x004fea0003900000 */
[----:B------:R-:W2:Y:S02]  /*22170*/  @!P0 SYNCS.PHASECHK.TRANS64 P0, [R12+URZ+0x38], R3 ;  /* 0x000038030c0085a7 */ /* 0x000ea400080010ff */
[----:B--2---:R-:W-:Y:S05]  /*22180*/  @!P0 BRA `(.L_x_220) ;  /* 0xfffffffc00f08947 */ /* 0x004fea000383ffff */
[----:B------:R-:W-:Y:S05]  /*22190*/  BRA `(.L_x_221) ;  /* 0xfffffdf800fc7947 */ /* 0x000fea000383ffff */
.L_x_31:
[----:B------:R-:W-:-:S07]  /*221a0*/  MOV R5, R4 ;  /* 0x0000000400057202 */ /* 0x000fce0000000f00 */
.L_x_222:
[----:B-1----:R1:W2:Y:S02]  /*221b0*/  SYNCS.PHASECHK.TRANS64.TRYWAIT P0, [R12+URZ+0x18], R5 ;  /* 0x000018050c0075a7 */ /* 0x0022a400080011ff */
[----:B--2---:R-:W-:Y:S05]  /*221c0*/  @!P0 NANOSLEEP.SYNCS 0x989680 ;  /* 0x009896800000895d */ /* 0x004fea0003900000 */
[----:B------:R-:W2:Y:S02]  /*221d0*/  @!P0 SYNCS.PHASECHK.TRANS64 P0, [R12+URZ+0x18], R5 ;  /* 0x000018050c0085a7 */ /* 0x000ea400080010ff */
[----:B--2---:R-:W-:Y:S05]  /*221e0*/  @!P0 BRA `(.L_x_222) ;  /* 0xfffffffc00f08947 */ /* 0x004fea000383ffff */
[----:B------:R-:W-:Y:S05]  /*221f0*/  BRA `(.L_x_223) ;  /* 0xfffffe0000107947 */ /* 0x000fea000383ffff */
.L_x_33:
[----:B------:R-:W-:-:S07]  /*22200*/  MOV R3, R2 ;  /* 0x0000000200037202 */ /* 0x000fce0000000f00 */
.L_x_224:
[----:B-1----:R1:W2:Y:S02]  /*22210*/  SYNCS.PHASECHK.TRANS64.TRYWAIT P0, [R0+URZ+0x50], R3 ;  /* 0x00005003000075a7 */ /* 0x0022a400080011ff */
[----:B--2---:R-:W-:Y:S05]  /*22220*/  @!P0 NANOSLEEP.SYNCS 0x989680 ;  /* 0x009896800000895d */ /* 0x004fea0003900000 */
[----:B------:R-:W2:Y:S02]  /*22230*/  @!P0 SYNCS.PHASECHK.TRANS64 P0, [R0+URZ+0x50], R3 ;  /* 0x00005003000085a7 */ /* 0x000ea400080010ff */
[----:B--2---:R-:W-:Y:S05]  /*22240*/  @!P0 BRA `(.L_x_224) ;  /* 0xfffffffc00f08947 */ /* 0x004fea000383ffff */
[----:B------:R-:W-:Y:S05]  /*22250*/  BRA `(.L_x_225) ;  /* 0xfffffe0000987947 */ /* 0x000fea000383ffff */
.L_x_35:
[----:B------:R-:W-:-:S07]  /*22260*/  MOV R3, R2 ;  /* 0x0000000200037202 */ /* 0x000fce0000000f00 */
.L_x_226:
[----:B-1----:R1:W2:Y:S02]  /*22270*/  SYNCS.PHASECHK.TRANS64.TRYWAIT P0, [R0+URZ+0x70], R3 ;  /* 0x00007003000075a7 */ /* 0x0022a400080011ff */
[----:B--2---:R-:W-:Y:S05]  /*22280*/  @!P0 NANOSLEEP.SYNCS 0x989680 ;  /* 0x009896800000895d */ /* 0x004fea0003900000 */
[----:B------:R-:W2:Y:S02]  /*22290*/  @!P0 SYNCS.PHASECHK.TRANS64 P0, [R0+URZ+0x70], R3 ;  /* 0x00007003000085a7 */ /* 0x000ea400080010ff */
[----:B--2---:R-:W-:Y:S05]  /*222a0*/  @!P0 BRA `(.L_x_226) ;  /* 0xfffffffc00f08947 */ /* 0x004fea000383ffff */
[----:B------:R-:W-:Y:S05]  /*222b0*/  BRA `(.L_x_227) ;  /* 0xfffffe0400e07947 */ /* 0x000fea000383ffff */
.L_x_37:
[----:B------:R-:W-:-:S07]  /*222c0*/  MOV R5, R4 ;  /* 0x0000000400057202 */ /* 0x000fce0000000f00 */
.L_x_228:
[----:B-1----:R1:W2:Y:S02]  /*222d0*/  SYNCS.PHASECHK.TRANS64.TRYWAIT P0, [R12+URZ+0x1b0], R5 ;  /* 0x0001b0050c0075a7 */ /* 0x0022a400080011ff */
[----:B--2---:R-:W-:Y:S05]  /*222e0*/  @!P0 NANOSLEEP.SYNCS 0x989680 ;  /* 0x009896800000895d */ /* 0x004fea0003900000 */
[----:B------:R-:W2:Y:S02]  /*222f0*/  @!P0 SYNCS.PHASECHK.TRANS64 P0, [R12+URZ+0x1b0], R5 ;  /* 0x0001b0050c0085a7 */ /* 0x000ea400080010ff */
[----:B--2---:R-:W-:Y:S05]  /*22300*/  @!P0 BRA `(.L_x_228) ;  /* 0xfffffffc00f08947 */ /* 0x004fea000383ffff */
[----:B------:R-:W-:Y:S05]  /*22310*/  BRA `(.L_x_229) ;  /* 0xfffffe0c00647947 */ /* 0x000fea000383ffff */
.L_x_39:
[-C--:B------:R-:W-:Y:S02]  /*22320*/  MOV R2, R0.reuse ;  /* 0x0000000000027202 */ /* 0x080fe40000000f00 */
[----:B------:R-:W-:-:S07]  /*22330*/  MOV R3, R0 ;  /* 0x0000000000037202 */ /* 0x000fce0000000f00 */
.L_x_230:
[----:B--2---:R2:W3:Y:S02]  /*22340*/  SYNCS.PHASECHK.TRANS64.TRYWAIT P0, [R12+URZ+0x18], R3 ;  /* 0x000018030c0075a7 */ /* 0x0044e400080011ff */
[----:B---3--:R-:W-:Y:S05]  /*22350*/  @!P0 NANOSLEEP.SYNCS 0x989680 ;  /* 0x009896800000895d */ /* 0x008fea0003900000 */
[----:B------:R-:W3:Y:S02]  /*22360*/  @!P0 SYNCS.PHASECHK.TRANS64 P0, [R12+URZ+0x18], R3 ;  /* 0x000018030c0085a7 */ /* 0x000ee400080010ff */
[----:B---3--:R-:W-:Y:S05]  /*22370*/  @!P0 BRA `(.L_x_230) ;  /* 0xfffffffc00f08947 */ /* 0x008fea000383ffff */
[----:B------:R-:W-:Y:S05]  /*22380*/  BRA `(.L_x_231) ;  /* 0xfffffe0c00787947 */ /* 0x000fea000383ffff */
.L_x_41:
[-C--:B------:R-:W-:Y:S02]  /*22390*/  MOV R2, R0.reuse ;  /* 0x0000000000027202 */ /* 0x080fe40000000f00 */
[----:B------:R-:W-:-:S07]  /*223a0*/  MOV R3, R0 ;  /* 0x0000000000037202 */ /* 0x000fce0000000f00 */
.L_x_232:
[----:B-1----:R1:W2:Y:S02]  /*223b0*/  SYNCS.PHASECHK.TRANS64.TRYWAIT P0, [R4+URZ+0x50], R3 ;  /* 0x00005003040075a7 */ /* 0x0022a400080011ff */
[----:B--2---:R-:W-:Y:S05]  /*223c0*/  @!P0 NANOSLEEP.SYNCS 0x989680 ;  /* 0x009896800000895d */ /* 0x004fea0003900000 */
[----:B------:R-:W2:Y:S02]  /*223d0*/  @!P0 SYNCS.PHASECHK.TRANS64 P0, [R4+URZ+0x50], R3 ;  /* 0x00005003040085a7 */ /* 0x000ea400080010ff */
[----:B--2---:R-:W-:Y:S05]  /*223e0*/  @!P0 BRA `(.L_x_232) ;  /* 0xfffffffc00f08947 */ /* 0x004fea000383ffff */
[----:B------:R-:W-:Y:S05]  /*223f0*/  BRA `(.L_x_233) ;  /* 0xfffffe0c00e87947 */ /* 0x000fea000383ffff */
.L_x_43:
[-C--:B------:R-:W-:Y:S02]  /*22400*/  MOV R2, R0.reuse ;  /* 0x0000000000027202 */ /* 0x080fe40000000f00 */
[----:B------:R-:W-:-:S07]  /*22410*/  MOV R3, R0 ;  /* 0x0000000000037202 */ /* 0x000fce0000000f00 */
.L_x_234:
[----:B-1----:R1:W2:Y:S02]  /*22420*/  SYNCS.PHASECHK.TRANS64.TRYWAIT P0, [R4+URZ+0x70], R3 ;  /* 0x00007003040075a7 */ /* 0x0022a400080011ff */
[----:B--2---:R-:W-:Y:S05]  /*22430*/  @!P0 NANOSLEEP.SYNCS 0x989680 ;  /* 0x009896800000895d */ /* 0x004fea0003900000 */
[----:B------:R-:W2:Y:S02]  /*22440*/  @!P0 SYNCS.PHASECHK.TRANS64 P0, [R4+URZ+0x70], R3 ;  /* 0x00007003040085a7 */ /* 0x000ea400080010ff */
[----:B--2---:R-:W-:Y:S05]  /*22450*/  @!P0 BRA `(.L_x_234) ;  /* 0xfffffffc00f08947 */ /* 0x004fea000383ffff */
[----:B------:R-:W-:Y:S05]  /*22460*/  BRA `(.L_x_235) ;  /* 0xfffffe1400307947 */ /* 0x000fea000383ffff */
.L_x_45:
[----:B------:R-:W-:-:S07]  /*22470*/  MOV R3, R2 ;  /* 0x0000000200037202 */ /* 0x000fce0000000f00 */
.L_x_236:
[----:B-1----:R1:W2:Y:S02]  /*22480*/  SYNCS.PHASECHK.TRANS64.TRYWAIT P0, [R0+URZ+0x50], R3 ;  /* 0x00005003000075a7 */ /* 0x0022a400080011ff */
[----:B--2---:R-:W-:Y:S05]  /*22490*/  @!P0 NANOSLEEP.SYNCS 0x989680 ;  /* 0x009896800000895d */ /* 0x004fea0003900000 */
[----:B------:R-:W2:Y:S02]  /*224a0*/  @!P0 SYNCS.PHASECHK.TRANS64 P0, [R0+URZ+0x50], R3 ;  /* 0x00005003000085a7 */ /* 0x000ea400080010ff */
[----:B--2---:R-:W-:Y:S05]  /*224b0*/  @!P0 BRA `(.L_x_236) ;  /* 0xfffffffc00f08947 */ /* 0x004fea000383ffff */
[----:B------:R-:W-:Y:S05]  /*224c0*/  BRA `(.L_x_237) ;  /* 0xfffffe18008c7947 */ /* 0x000fea000383ffff */
.L_x_47:
[----:B------:R-:W-:-:S07]  /*224d0*/  MOV R3, R2 ;  /* 0x0000000200037202 */ /* 0x000fce0000000f00 */
.L_x_238:
[----:B-1----:R1:W2:Y:S02]  /*224e0*/  SYNCS.PHASECHK.TRANS64.TRYWAIT P0, [R0+URZ+0x70], R3 ;  /* 0x00007003000075a7 */ /* 0x0022a400080011ff */
[----:B--2---:R-:W-:Y:S05]  /*224f0*/  @!P0 NANOSLEEP.SYNCS 0x989680 ;  /* 0x009896800000895d */ /* 0x004fea0003900000 */
[----:B------:R-:W2:Y:S02]  /*22500*/  @!P0 SYNCS.PHASECHK.TRANS64 P0, [R0+URZ+0x70], R3 ;  /* 0x00007003000085a7 */ /* 0x000ea400080010ff */
[----:B--2---:R-:W-:Y:S05]  /*22510*/  @!P0 BRA `(.L_x_238) ;  /* 0xfffffffc00f08947 */ /* 0x004fea000383ffff */
[----:B------:R-:W-:Y:S05]  /*22520*/  BRA `(.L_x_239) ;  /* 0xfffffe1c004c7947 */ /* 0x000fea000383ffff */
.L_x_49:
[-C--:B------:R-:W-:Y:S02]  /*22530*/  MOV R2, R0.reuse ;  /* 0x0000000000027202 */ /* 0x080fe40000000f00 */
[----:B------:R-:W-:-:S07]  /*22540*/  MOV R3, R0 ;  /* 0x0000000000037202 */ /* 0x000fce0000000f00 */
.L_x_240:
[----:B-1----:R1:W2:Y:S02]  /*22550*/  SYNCS.PHASECHK.TRANS64.TRYWAIT P0, [R12+URZ+0x18], R3 ;  /* 0x000018030c0075a7 */ /* 0x0022a400080011ff */
[----:B--2---:R-:W-:Y:S05]  /*22560*/  @!P0 NANOSLEEP.SYNCS 0x989680 ;  /* 0x009896800000895d */ /* 0x004fea0003900000 */
[----:B------:R-:W2:Y:S02]  /*22570*/  @!P0 SYNCS.PHASECHK.TRANS64 P0, [R12+URZ+0x18], R3 ;  /* 0x000018030c0085a7 */ /* 0x000ea400080010ff */
[----:B--2---:R-:W-:Y:S05]  /*22580*/  @!P0 BRA `(.L_x_240) ;  /* 0xfffffffc00f08947 */ /* 0x004fea000383ffff */
[----:B------:R-:W-:Y:S05]  /*22590*/  BRA `(.L_x_241) ;  /* 0xfffffe1c00f47947 */ /* 0x000fea000383ffff */
.L_x_51:
[----:B------:R-:W-:-:S07]  /*225a0*/  MOV R3, R2 ;  /* 0x0000000200037202 */ /* 0x000fce0000000f00 */
.L_x_242:
[----:B-1----:R1:W2:Y:S02]  /*225b0*/  SYNCS.PHASECHK.TRANS64.TRYWAIT P0, [R0+URZ+0x50], R3 ;  /* 0x00005003000075a7 */ /* 0x0022a400080011ff */
[----:B--2---:R-:W-:Y:S05]  /*225c0*/  @!P0 NANOSLEEP.SYNCS 0x989680 ;  /* 0x009896800000895d */ /* 0x004fea0003900000 */
[----:B------:R-:W2:Y:S02]  /*225d0*/  @!P0 SYNCS.PHASECHK.TRANS64 P0, [R0+URZ+0x50], R3 ;  /* 0x00005003000085a7 */ /* 0x000ea400080010ff */
[----:B--2---:R-:W-:Y:S05]  /*225e0*/  @!P0 BRA `(.L_x_242) ;  /* 0xfffffffc00f08947 */ /* 0x004fea000383ffff */
[----:B------:R-:W-:Y:S05]  /*225f0*/  BRA `(.L_x_243) ;  /* 0xfffffe2000607947 */ /* 0x000fea000383ffff */
.L_x_53:
[----:B------:R-:W-:-:S07]  /*22600*/  MOV R3, R2 ;  /* 0x0000000200037202 */ /* 0x000fce0000000f00 */
.L_x_244:
[----:B-1----:R1:W2:Y:S02]  /*22610*/  SYNCS.PHASECHK.TRANS64.TRYWAIT P0, [R0+URZ+0x70], R3 ;  /* 0x00007003000075a7 */ /* 0x0022a400080011ff */
[----:B--2---:R-:W-:Y:S05]  /*22620*/  @!P0 NANOSLEEP.SYNCS 0x989680 ;  /* 0x009896800000895d */ /* 0x004fea0003900000 */
[----:B------:R-:W2:Y:S02]  /*22630*/  @!P0 SYNCS.PHASECHK.TRANS64 P0, [R0+URZ+0x70], R3 ;  /* 0x00007003000085a7 */ /* 0x000ea400080010ff */
[----:B--2---:R-:W-:Y:S05]  /*22640*/  @!P0 BRA `(.L_x_244) ;  /* 0xfffffffc00f08947 */ /* 0x004fea000383ffff */
[----:B------:R-:W-:Y:S05]  /*22650*/  BRA `(.L_x_245) ;  /* 0xfffffe2400c07947 */ /* 0x000fea000383ffff */
.L_x_55:
[----:B------:R-:W-:-:S07]  /*22660*/  MOV R3, R2 ;  /* 0x0000000200037202 */ /* 0x000fce0000000f00 */
.L_x_246:
[----:B-1----:R1:W2:Y:S02]  /*22670*/  SYNCS.PHASECHK.TRANS64.TRYWAIT P0, [R0+URZ+0x50], R3 ;  /* 0x00005003000075a7 */ /* 0x0022a400080011ff */
[----:B--2---:R-:W-:Y:S05]  /*22680*/  @!P0 NANOSLEEP.SYNCS 0x989680 ;  /* 0x009896800000895d */ /* 0x004fea0003900000 */
[----:B------:R-:W2:Y:S02]  /*22690*/  @!P0 SYNCS.PHASECHK.TRANS64 P0, [R0+URZ+0x50], R3 ;  /* 0x00005003000085a7 */ /* 0x000ea400080010ff */
[----:B--2---:R-:W-:Y:S05]  /*226a0*/  @!P0 BRA `(.L_x_246) ;  /* 0xfffffffc00f08947 */ /* 0x004fea000383ffff */
[----:B------:R-:W-:Y:S05]  /*226b0*/  BRA `(.L_x_247) ;  /* 0xfffffe2c00207947 */ /* 0x000fea000383ffff */
.L_x_57:
[-C--:B------:R-:W-:Y:S02]  /*226c0*/  MOV R8, R3.reuse ;  /* 0x0000000300087202 */ /* 0x080fe40000000f00 */
[----:B------:R-:W-:-:S07]  /*226d0*/  MOV R9, R3 ;  /* 0x0000000300097202 */ /* 0x000fce0000000f00 */
.L_x_248:
[----:B-1----:R1:W2:Y:S02]  /*226e0*/  SYNCS.PHASECHK.TRANS64.TRYWAIT P3, [R0+URZ+0x70], R9 ;  /* 0x00007009000075a7 */ /* 0x0022a400080611ff */
[----:B--2---:R-:W-:Y:S05]  /*226f0*/  @!P3 NANOSLEEP.SYNCS 0x989680 ;  /* 0x009896800000b95d */ /* 0x004fea0003900000 */
[----:B------:R-:W2:Y:S02]  /*22700*/  @!P3 SYNCS.PHASECHK.TRANS64 P3, [R0+URZ+0x70], R9 ;  /* 0x000070090000b5a7 */ /* 0x000ea400080610ff */
[----:B--2---:R-:W-:Y:S05]  /*22710*/  @!P3 BRA `(.L_x_248) ;  /* 0xfffffffc00f0b947 */ /* 0x004fea000383ffff */
[----:B------:R-:W-:Y:S05]  /*22720*/  BRA `(.L_x_249) ;  /* 0xfffffe2c00f07947 */ /* 0x000fea000383ffff */
.L_x_61:
[-C--:B------:R-:W-:Y:S02]  /*22730*/  MOV R2, R0.reuse ;  /* 0x0000000000027202 */ /* 0x080fe40000000f00 */
[----:B------:R-:W-:-:S07]  /*22740*/  MOV R3, R0 ;  /* 0x0000000000037202 */ /* 0x000fce0000000f00 */
.L_x_250:
[----:B--2---:R2:W3:Y:S02]  /*22750*/  SYNCS.PHASECHK.TRANS64.TRYWAIT P0, [R12+URZ+0x18], R3 ;  /* 0x000018030c0075a7 */ /* 0x0044e400080011ff */
[----:B---3--:R-:W-:Y:S05]  /*22760*/  @!P0 NANOSLEEP.SYNCS 0x989680 ;  /* 0x009896800000895d */ /* 0x008fea0003900000 */
[----:B------:R-:W3:Y:S02]  /*22770*/  @!P0 SYNCS.PHASECHK.TRANS64 P0, [R12+URZ+0x18], R3 ;  /* 0x000018030c0085a7 */ /* 0x000ee400080010ff */
[----:B---3--:R-:W-:Y:S05]  /*22780*/  @!P0 BRA `(.L_x_250) ;  /* 0xfffffffc00f08947 */ /* 0x008fea000383ffff */
[----:B------:R-:W-:Y:S05]  /*22790*/  BRA `(.L_x_251) ;  /* 0xfffffe3000c47947 */ /* 0x000fea000383ffff */
.L_x_63:
[----:B------:R-:W-:-:S07]  /*227a0*/  MOV R3, R2 ;  /* 0x0000000200037202 */ /* 0x000fce0000000f00 */
.L_x_252:
[----:B--2---:R2:W3:Y:S02]  /*227b0*/  SYNCS.PHASECHK.TRANS64.TRYWAIT P0, [R0+URZ+0x50], R3 ;  /* 0x00005003000075a7 */ /* 0x0044e400080011ff */
[----:B---3--:R-:W-:Y:S05]  /*227c0*/  @!P0 NANOSLEEP.SYNCS 0x989680 ;  /* 0x009896800000895d */ /* 0x008fea0003900000 */
[----:B------:R-:W3:Y:S02]  /*227d0*/  @!P0 SYNCS.PHASECHK.TRANS64 P0, [R0+URZ+0x50], R3 ;  /* 0x00005003000085a7 */ /* 0x000ee400080010ff */
[----:B---3--:R-:W-:Y:S05]  /*227e0*/  @!P0 BRA `(.L_x_252) ;  /* 0xfffffffc00f08947 */ /* 0x008fea000383ffff */
[----:B------:R-:W-:Y:S05]  /*227f0*/  BRA `(.L_x_253) ;  /* 0xfffffe3400147947 */ /* 0x000fea000383ffff */
.L_x_65:
[----:B------:R-:W-:-:S07]  /*22800*/  MOV R3, R2 ;  /* 0x0000000200037202 */ /* 0x000fce0000000f00 */
.L_x_254:
[----:B-1----:R1:W2:Y:S02]  /*22810*/  SYNCS.PHASECHK.TRANS64.TRYWAIT P0, [R0+URZ+0x70], R3 ;  /* 0x00007003000075a7 */ /* 0x0022a400080011ff */
[----:B--2---:R-:W-:Y:S05]  /*22820*/  @!P0 NANOSLEEP.SYNCS 0x989680 ;  /* 0x009896800000895d */ /* 0x004fea0003900000 */
[----:B------:R-:W2:Y:S02]  /*22830*/  @!P0 SYNCS.PHASECHK.TRANS64 P0, [R0+URZ+0x70], R3 ;  /* 0x00007003000085a7 */ /* 0x000ea400080010ff */
[----:B--2---:R-:W-:Y:S05]  /*22840*/  @!P0 BRA `(.L_x_254) ;  /* 0xfffffffc00f08947 */ /* 0x004fea000383ffff */
[----:B------:R-:W-:Y:S05]  /*22850*/  BRA `(.L_x_255) ;  /* 0xfffffe3800587947 */ /* 0x000fea000383ffff */
.L_x_67:
[----:B------:R-:W-:-:S07]  /*22860*/  MOV R3, R2 ;  /* 0x0000000200037202 */ /* 0x000fce0000000f00 */
.L_x_256:
[----:B--2---:R2:W3:Y:S02]  /*22870*/  SYNCS.PHASECHK.TRANS64.TRYWAIT P0, [R0+URZ+0x50], R3 ;  /* 0x00005003000075a7 */ /* 0x0044e400080011ff */
[----:B---3--:R-:W-:Y:S05]  /*22880*/  @!P0 NANOSLEEP.SYNCS 0x989680 ;  /* 0x009896800000895d */ /* 0x008fea0003900000 */
[----:B------:R-:W3:Y:S02]  /*22890*/  @!P0 SYNCS.PHASECHK.TRANS64 P0, [R0+URZ+0x50], R3 ;  /* 0x00005003000085a7 */ /* 0x000ee400080010ff */
[----:B---3--:R-:W-:Y:S05]  /*228a0*/  @!P0 BRA `(.L_x_256) ;  /* 0xfffffffc00f08947 */ /* 0x008fea000383ffff */
[----:B------:R-:W-:Y:S05]  /*228b0*/  BRA `(.L_x_257) ;  /* 0xfffffe3c00d07947 */ /* 0x000fea000383ffff */
.L_x_69:
[----:B------:R-:W-:-:S07]  /*228c0*/  MOV R3, R2 ;  /* 0x0000000200037202 */ /* 0x000fce0000000f00 */
.L_x_258:
[----:B-1----:R1:W2:Y:S02]  /*228d0*/  SYNCS.PHASECHK.TRANS64.TRYWAIT P0, [R0+URZ+0x70], R3 ;  /* 0x00007003000075a7 */ /* 0x0022a400080011ff */
[----:B--2---:R-:W-:Y:S05]  /*228e0*/  @!P0 NANOSLEEP.SYNCS 0x989680 ;  /* 0x009896800000895d */ /* 0x004fea0003900000 */
[----:B------:R-:W2:Y:S02]  /*228f0*/  @!P0 SYNCS.PHASECHK.TRANS64 P0, [R0+URZ+0x70], R3 ;  /* 0x00007003000085a7 */ /* 0x000ea400080010ff */
[----:B--2---:R-:W-:Y:S05]  /*22900*/  @!P0 BRA `(.L_x_258) ;  /* 0xfffffffc00f08947 */ /* 0x004fea000383ffff */
[----:B------:R-:W-:Y:S05]  /*22910*/  BRA `(.L_x_259) ;  /* 0xfffffe4000747947 */ /* 0x000fea000383ffff */
.L_x_72:
[----:B------:R-:W-:-:S07]  /*22920*/  MOV R3, R2 ;  /* 0x0000000200037202 */ /* 0x000fce0000000f00 */
.L_x_260:
[----:B-1----:R1:W2:Y:S02]  /*22930*/  SYNCS.PHASECHK.TRANS64.TRYWAIT P0, [R0+URZ+0x50], R3 ;  /* 0x00005003000075a7 */ /* 0x0022a400080011ff */
[----:B--2---:R-:W-:Y:S05]  /*22940*/  @!P0 NANOSLEEP.SYNCS 0x989680 ;  /* 0x009896800000895d */ /* 0x004fea0003900000 */
[----:B------:R-:W2:Y:S02]  /*22950*/  @!P0 SYNCS.PHASECHK.TRANS64 P0, [R0+URZ+0x50], R3 ;  /* 0x00005003000085a7 */ /* 0x000ea400080010ff */
[----:B--2---:R-:W-:Y:S05]  /*22960*/  @!P0 BRA `(.L_x_260) ;  /* 0xfffffffc00f08947 */ /* 0x004fea000383ffff */
[----:B------:R-:W-:Y:S05]  /*22970*/  BRA `(.L_x_261) ;  /* 0xfffffe4400487947 */ /* 0x000fea000383ffff */
.L_x_74:
[----:B------:R-:W-:-:S07]  /*22980*/  MOV R3, R2 ;  /* 0x0000000200037202 */ /* 0x000fce0000000f00 */
.L_x_262:
[----:B-1----:R1:W2:Y:S02]  /*22990*/  SYNCS.PHASECHK.TRANS64.TRYWAIT P0, [R0+URZ+0x70], R3 ;  /* 0x00007003000075a7 */ /* 0x0022a400080011ff */
[----:B--2---:R-:W-:Y:S05]  /*229a0*/  @!P0 NANOSLEEP.SYNCS 0x989680 ;  /* 0x009896800000895d */ /* 0x004fea0003900000 */
[----:B------:R-:W2:Y:S02]  /*229b0*/  @!P0 SYNCS.PHASECHK.TRANS64 P0, [R0+URZ+0x70], R3 ;  /* 0x00007003000085a7 */ /* 0x000ea400080010ff */
[----:B--2---:R-:W-:Y:S05]  /*229c0*/  @!P0 BRA `(.L_x_262) ;  /* 0xfffffffc00f08947 */ /* 0x004fea000383ffff */
[----:B------:R-:W-:Y:S05]  /*229d0*/  BRA `(.L_x_263) ;  /* 0xfffffe4400ec7947 */ /* 0x000fea000383ffff */
.L_x_76:
[-C--:B------:R-:W-:Y:S02]  /*229e0*/  MOV R2, R0.reuse ;  /* 0x0000000000027202 */ /* 0x080fe40000000f00 */
[----:B------:R-:W-:-:S07]  /*229f0*/  MOV R3, R0 ;  /* 0x0000000000037202 */ /* 0x000fce0000000f00 */
.L_x_264:
[----:B-1----:R1:W2:Y:S02]  /*22a00*/  SYNCS.PHASECHK.TRANS64.TRYWAIT P0, [R12+URZ+0x190], R3 ;  /* 0x000190030c0075a7 */ /* 0x0022a400080011ff */
[----:B--2---:R-:W-:Y:S05]  /*22a10*/  @!P0 NANOSLEEP.SYNCS 0x989680 ;  /* 0x009896800000895d */ /* 0x004fea0003900000 */
[----:B------:R-:W2:Y:S02]  /*22a20*/  @!P0 SYNCS.PHASECHK.TRANS64 P0, [R12+URZ+0x190], R3 ;  /* 0x000190030c0085a7 */ /* 0x000ea400080010ff */
[----:B--2---:R-:W-:Y:S05]  /*22a30*/  @!P0 BRA `(.L_x_264) ;  /* 0xfffffffc00f08947 */ /* 0x004fea000383ffff */
[----:B------:R-:W-:Y:S05]  /*22a40*/  BRA `(.L_x_265) ;  /* 0xfffffe4800b07947 */ /* 0x000fea000383ffff */
.L_x_78:
[----:B------:R-:W-:-:S07]  /*22a50*/  MOV R3, R2 ;  /* 0x0000000200037202 */ /* 0x000fce0000000f00 */
.L_x_266:
[----:B-1----:R1:W2:Y:S02]  /*22a60*/  SYNCS.PHASECHK.TRANS64.TRYWAIT P0, [R12+URZ+0x8], R3 ;  /* 0x000008030c0075a7 */ /* 0x0022a400080011ff */
[----:B--2---:R-:W-:Y:S05]  /*22a70*/  @!P0 NANOSLEEP.SYNCS 0x989680 ;  /* 0x009896800000895d */ /* 0x004fea0003900000 */
[----:B------:R-:W2:Y:S02]  /*22a80*/  @!P0 SYNCS.PHASECHK.TRANS64 P0, [R12+URZ+0x8], R3 ;  /* 0x000008030c0085a7 */ /* 0x000ea400080010ff */
[----:B--2---:R-:W-:Y:S05]  /*22a90*/  @!P0 BRA `(.L_x_266) ;  /* 0xfffffffc00f08947 */ /* 0x004fea000383ffff */
[----:B------:R-:W-:Y:S05]  /*22aa0*/  BRA `(.L_x_267) ;  /* 0xfffffe4c00107947 */ /* 0x000fea000383ffff */
.L_x_81:
[----:B-1----:R-:W-:-:S07]  /*22ab0*/  MOV R3, R2 ;  /* 0x0000000200037202 */ /* 0x002fce0000000f00 */
.L_x_268:
[----:B-1----:R1:W2:Y:S02]  /*22ac0*/  SYNCS.PHASECHK.TRANS64.TRYWAIT P0, [R12+URZ+0x28], R3 ;  /* 0x000028030c0075a7 */ /* 0x0022a400080011ff */
[----:B--2---:R-:W-:Y:S05]  /*22ad0*/  @!P0 NANOSLEEP.SYNCS 0x989680 ;  /* 0x009896800000895d */ /* 0x004fea0003900000 */
[----:B------:R-:W2:Y:S02]  /*22ae0*/  @!P0 SYNCS.PHASECHK.TRANS64 P0, [R12+URZ+0x28], R3 ;  /* 0x000028030c0085a7 */ /* 0x000ea400080010ff */
[----:B--2---:R-:W-:Y:S05]  /*22af0*/  @!P0 BRA `(.L_x_268) ;  /* 0xfffffffc00f08947 */ /* 0x004fea000383ffff */
[----:B------:R-:W-:Y:S05]  /*22b00*/  BRA `(.L_x_269) ;  /* 0xfffffe4c00187947 */ /* 0x000fea000383ffff */
.L_x_82:
[----:B-1----:R-:W-:-:S07]  /*22b10*/  MOV R3, R2 ;  /* 0x0000000200037202 */ /* 0x002fce0000000f00 */
.L_x_270:
[----:B-1----:R1:W2:Y:S02]  /*22b20*/  SYNCS.PHASECHK.TRANS64.TRYWAIT P0, [R12+URZ+0x38], R3 ;  /* 0x000038030c0075a7 */ /* 0x0022a400080011ff */
[----:B--2---:R-:W-:Y:S05]  /*22b30*/  @!P0 NANOSLEEP.SYNCS 0x989680 ;  /* 0x009896800000895d */ /* 0x004fea0003900000 */
[----:B------:R-:W2:Y:S02]  /*22b40*/  @!P0 SYNCS.PHASECHK.TRANS64 P0, [R12+URZ+0x38], R3 ;  /* 0x000038030c0085a7 */ /* 0x000ea400080010ff */
[----:B--2---:R-:W-:Y:S05]  /*22b50*/  @!P0 BRA `(.L_x_270) ;  /* 0xfffffffc00f08947 */ /* 0x004fea000383ffff */
[----:B------:R-:W-:Y:S05]  /*22b60*/  BRA `(.L_x_271) ;  /* 0xfffffe4c00187947 */ /* 0x000fea000383ffff */
.L_x_83:
[----:B-1----:R-:W-:-:S07]  /*22b70*/  MOV R3, R2 ;  /* 0x0000000200037202 */ /* 0x002fce0000000f00 */
.L_x_272:
[----:B-1----:R1:W2:Y:S02]  /*22b80*/  SYNCS.PHASECHK.TRANS64.TRYWAIT P0, [R12+URZ+0x18], R3 ;  /* 0x000018030c0075a7 */ /* 0x0022a400080011ff */
[----:B--2---:R-:W-:Y:S05]  /*22b90*/  @!P0 NANOSLEEP.SYNCS 0x989680 ;  /* 0x009896800000895d */ /* 0x004fea0003900000 */
[----:B------:R-:W2:Y:S02]  /*22ba0*/  @!P0 SYNCS.PHASECHK.TRANS64 P0, [R12+URZ+0x18], R3 ;  /* 0x000018030c0085a7 */ /* 0x000ea400080010ff */
[----:B--2---:R-:W-:Y:S05]  /*22bb0*/  @!P0 BRA `(.L_x_272) ;  /* 0xfffffffc00f08947 */ /* 0x004fea000383ffff */
[----:B------:R-:W-:Y:S05]  /*22bc0*/  BRA `(.L_x_273) ;  /* 0xfffffe4c00187947 */ /* 0x000fea000383ffff */
.L_x_85:
[----:B-1----:R-:W-:-:S07]  /*22bd0*/  MOV R3, R2 ;  /* 0x0000000200037202 */ /* 0x002fce0000000f00 */
.L_x_274:
[----:B-1----:R1:W2:Y:S02]  /*22be0*/  SYNCS.PHASECHK.TRANS64.TRYWAIT P0, [R12+URZ+0x28], R3 ;  /* 0x000028030c0075a7 */ /* 0x0022a400080011ff */
[----:B--2---:R-:W-:Y:S05]  /*22bf0*/  @!P0 NANOSLEEP.SYNCS 0x989680 ;  /* 0x009896800000895d */ /* 0x004fea0003900000 */
[----:B------:R-:W2:Y:S02]  /*22c00*/  @!P0 SYNCS.PHASECHK.TRANS64 P0, [R12+URZ+0x28], R3 ;  /* 0x000028030c0085a7 */ /* 0x000ea400080010ff */
[----:B--2---:R-:W-:Y:S05]  /*22c10*/  @!P0 BRA `(.L_x_274) ;  /* 0xfffffffc00f08947 */ /* 0x004fea000383ffff */
[----:B------:R-:W-:Y:S05]  /*22c20*/  BRA `(.L_x_275) ;  /* 0xfffffe4c00247947 */ /* 0x000fea000383ffff */
.L_x_86:
[----:B------:R-:W-:-:S07]  /*22c30*/  MOV R5, R4 ;  /* 0x0000000400057202 */ /* 0x000fce0000000f00 */
.L_x_276:
[----:B--2---:R2:W3:Y:S02]  /*22c40*/  SYNCS.PHASECHK.TRANS64.TRYWAIT P0, [R12+URZ+0x38], R5 ;  /* 0x000038050c0075a7 */ /* 0x0044e400080011ff */
[----:B---3--:R-:W-:Y:S05]  /*22c50*/  @!P0 NANOSLEEP.SYNCS 0x989680 ;  /* 0x009896800000895d */ /* 0x008fea0003900000 */
[----:B------:R-:W3:Y:S02]  /*22c60*/  @!P0 SYNCS.PHASECHK.TRANS64 P0, [R12+URZ+0x38], R5 ;  /* 0x000038050c0085a7 */ /* 0x000ee400080010ff */
[----:B---3--:R-:W-:Y:S05]  /*22c70*/  @!P0 BRA `(.L_x_276) ;  /* 0xfffffffc00f08947 */ /* 0x008fea000383ffff */
[----:B------:R-:W-:Y:S05]  /*22c80*/  BRA `(.L_x_277) ;  /* 0xfffffe4c00187947 */ /* 0x000fea000383ffff */
.L_x_87:
[----:B-1----:R-:W-:-:S07]  /*22c90*/  MOV R3, R2 ;  /* 0x0000000200037202 */ /* 0x002fce0000000f00 */
.L_x_278:
[----:B-1----:R1:W3:Y:S02]  /*22ca0*/  SYNCS.PHASECHK.TRANS64.TRYWAIT P0, [R12+URZ+0x18], R3 ;  /* 0x000018030c0075a7 */ /* 0x0022e400080011ff */
[----:B---3--:R-:W-:Y:S05]  /*22cb0*/  @!P0 NANOSLEEP.SYNCS 0x989680 ;  /* 0x009896800000895d */ /* 0x008fea0003900000 */
[----:B------:R-:W3:Y:S02]  /*22cc0*/  @!P0 SYNCS.PHASECHK.TRANS64 P0, [R12+URZ+0x18], R3 ;  /* 0x000018030c0085a7 */ /* 0x000ee400080010ff */
[----:B---3--:R-:W-:Y:S05]  /*22cd0*/  @!P0 BRA `(.L_x_278) ;  /* 0xfffffffc00f08947 */ /* 0x008fea000383ffff */
[----:B------:R-:W-:Y:S05]  /*22ce0*/  BRA `(.L_x_84) ;  /* 0xfffffe4c00087947 */ /* 0x000fea000383ffff */
.L_x_88:
[----:B------:R-:W-:-:S07]  /*22cf0*/  MOV R5, R4 ;  /* 0x0000000400057202 */ /* 0x000fce0000000f00 */
.L_x_279:
[----:B-1----:R1:W2:Y:S02]  /*22d00*/  SYNCS.PHASECHK.TRANS64.TRYWAIT P0, [R3+URZ+0x50], R5 ;  /* 0x00005005030075a7 */ /* 0x0022a400080011ff */
[----:B--2---:R-:W-:Y:S05]  /*22d10*/  @!P0 NANOSLEEP.SYNCS 0x989680 ;  /* 0x009896800000895d */ /* 0x004fea0003900000 */
[----:B------:R-:W2:Y:S02]  /*22d20*/  @!P0 SYNCS.PHASECHK.TRANS64 P0, [R3+URZ+0x50], R5 ;  /* 0x00005005030085a7 */ /* 0x000ea400080010ff */
[----:B--2---:R-:W-:Y:S05]  /*22d30*/  @!P0 BRA `(.L_x_279) ;  /* 0xfffffffc00f08947 */ /* 0x004fea000383ffff */
[----:B------:R-:W-:Y:S05]  /*22d40*/  BRA `(.L_x_280) ;  /* 0xfffffe4c00347947 */ /* 0x000fea000383ffff */
.L_x_90:
[----:B-12---:R-:W-:-:S07]  /*22d50*/  MOV R3, R2 ;  /* 0x0000000200037202 */ /* 0x006fce0000000f00 */
.L_x_281:
[----:B-1----:R1:W2:Y:S02]  /*22d60*/  SYNCS.PHASECHK.TRANS64.TRYWAIT P0, [R12+URZ+0x70], R3 ;  /* 0x000070030c0075a7 */ /* 0x0022a400080011ff */
[----:B--2---:R-:W-:Y:S05]  /*22d70*/  @!P0 NANOSLEEP.SYNCS 0x989680 ;  /* 0x009896800000895d */ /* 0x004fea0003900000 */
[----:B------:R-:W2:Y:S02]  /*22d80*/  @!P0 SYNCS.PHASECHK.TRANS64 P0, [R12+URZ+0x70], R3 ;  /* 0x000070030c0085a7 */ /* 0x000ea400080010ff */
[----:B--2---:R-:W-:Y:S05]  /*22d90*/  @!P0 BRA `(.L_x_281) ;  /* 0xfffffffc00f08947 */ /* 0x004fea000383ffff */
[----:B------:R-:W-:Y:S05]  /*22da0*/  BRA `(.L_x_282) ;  /* 0xfffffe4c00347947 */ /* 0x000fea000383ffff */
.L_x_98:
[----:B------:R-:W-:-:S07]  /*22db0*/  MOV R3, R2 ;  /* 0x0000000200037202 */ /* 0x000fce0000000f00 */
.L_x_283:
[----:B-1----:R1:W2:Y:S02]  /*22dc0*/  SYNCS.PHASECHK.TRANS64.TRYWAIT P0, [R4+URZ], R3 ;  /* 0x00000003040075a7 */ /* 0x0022a400080011ff */
[----:B--2---:R-:W-:Y:S05]  /*22dd0*/  @!P0 NANOSLEEP.SYNCS 0x989680 ;  /* 0x009896800000895d */ /* 0x004fea0003900000 */
[----:B------:R-:W2:Y:S02]  /*22de0*/  @!P0 SYNCS.PHASECHK.TRANS64 P0, [R4+URZ], R3 ;  /* 0x00000003040085a7 */ /* 0x000ea400080010ff */
[----:B--2---:R-:W-:Y:S05]  /*22df0*/  @!P0 BRA `(.L_x_283) ;  /* 0xfffffffc00f08947 */ /* 0x004fea000383ffff */
[----:B------:R-:W-:Y:S05]  /*22e00*/  BRA `(.L_x_97) ;  /* 0xfffffe5000247947 */ /* 0x000fea000383ffff */
.L_x_101:
[----:B------:R-:W-:-:S07]  /*22e10*/  MOV R3, R2 ;  /* 0x0000000200037202 */ /* 0x000fce0000000f00 */
.L_x_284:
[----:B-1----:R1:W2:Y:S02]  /*22e20*/  SYNCS.PHASECHK.TRANS64.TRYWAIT P0, [R4+URZ], R3 ;  /* 0x00000003040075a7 */ /* 0x0022a400080011ff */
[----:B--2---:R-:W-:Y:S05]  /*22e30*/  @!P0 NANOSLEEP.SYNCS 0x989680 ;  /* 0x009896800000895d */ /* 0x004fea0003900000 */
[----:B------:R-:W2:Y:S02]  /*22e40*/  @!P0 SYNCS.PHASECHK.TRANS64 P0, [R4+URZ], R3 ;  /* 0x00000003040085a7 */ /* 0x000ea400080010ff */
[----:B--2---:R-:W-:Y:S05]  /*22e50*/  @!P0 BRA `(.L_x_284) ;  /* 0xfffffffc00f08947 */ /* 0x004fea000383ffff */
[----:B------:R-:W-:Y:S05]  /*22e60*/  BRA `(.L_x_100) ;  /* 0xfffffe5000887947 */ /* 0x000fea000383ffff */
.L_x_103:
[----:B------:R-:W-:Y:S02]  /*22e70*/  MOV R3, UR13 ;  /* 0x0000000d00037c02 */ /* 0x000fe40008000f00 */
[-C--:B------:R-:W-:Y:S02]  /*22e80*/  MOV R4, R0.reuse ;  /* 0x0000000000047202 */ /* 0x080fe40000000f00 */
[----:B------:R-:W-:-:S07]  /*22e90*/  MOV R5, R0 ;  /* 0x0000000000057202 */ /* 0x000fce0000000f00 */
.L_x_285:
[----:B-1----:R1:W2:Y:S02]  /*22ea0*/  SYNCS.PHASECHK.TRANS64.TRYWAIT P0, [R3+URZ], R5 ;  /* 0x00000005030075a7 */ /* 0x0022a400080011ff */
[----:B--2---:R-:W-:Y:S05]  /*22eb0*/  @!P0 NANOSLEEP.SYNCS 0x989680 ;  /* 0x009896800000895d */ /* 0x004fea0003900000 */
[----:B------:R-:W2:Y:S02]  /*22ec0*/  @!P0 SYNCS.PHASECHK.TRANS64 P0, [R3+URZ], R5 ;  /* 0x00000005030085a7 */ /* 0x000ea400080010ff */
[----:B--2---:R-:W-:Y:S05]  /*22ed0*/  @!P0 BRA `(.L_x_285) ;  /* 0xfffffffc00f08947 */ /* 0x004fea000383ffff */
[----:B------:R-:W-:Y:S05]  /*22ee0*/  BRA `(.L_x_286) ;  /* 0xfffffe6c00c07947 */ /* 0x000fea000383ffff */
.L_x_104:
[----:B------:R-:W-:Y:S02]  /*22ef0*/  MOV R4, UR13 ;  /* 0x0000000d00047c02 */ /* 0x000fe40008000f00 */
[----:B-1----:R-:W-:-:S07]  /*22f00*/  MOV R3, R2 ;  /* 0x0000000200037202 */ /* 0x002fce0000000f00 */
.L_x_287:
[----:B-1----:R1:W2:Y:S02]  /*22f10*/  SYNCS.PHASECHK.TRANS64.TRYWAIT P0, [R4+URZ+0x20], R3 ;  /* 0x00002003040075a7 */ /* 0x0022a400080011ff */
[----:B--2---:R-:W-:Y:S05]  /*22f20*/  @!P0 NANOSLEEP.SYNCS 0x989680 ;  /* 0x009896800000895d */ /* 0x004fea0003900000 */
[----:B------:R-:W2:Y:S02]  /*22f30*/  @!P0 SYNCS.PHASECHK.TRANS64 P0, [R4+URZ+0x20], R3 ;  /* 0x00002003040085a7 */ /* 0x000ea400080010ff */
[----:B--2---:R-:W-:Y:S05]  /*22f40*/  @!P0 BRA `(.L_x_287) ;  /* 0xfffffffc00f08947 */ /* 0x004fea000383ffff */
[----:B------:R-:W-:Y:S05]  /*22f50*/  BRA `(.L_x_288) ;  /* 0xfffffe6c00b07947 */ /* 0x000fea000383ffff */
.L_x_105:
[----:B------:R-:W-:Y:S02]  /*22f60*/  MOV R3, UR13 ;  /* 0x0000000d00037c02 */ /* 0x000fe40008000f00 */
[-C--:B------:R-:W-:Y:S02]  /*22f70*/  MOV R6, R0.reuse ;  /* 0x0000000000067202 */ /* 0x080fe40000000f00 */
[----:B------:R-:W-:-:S07]  /*22f80*/  MOV R7, R0 ;  /* 0x0000000000077202 */ /* 0x000fce0000000f00 */
.L_x_289:
[----:B-1----:R1:W2:Y:S02]  /*22f90*/  SYNCS.PHASECHK.TRANS64.TRYWAIT P0, [R3+URZ+0x30], R7 ;  /* 0x00003007030075a7 */ /* 0x0022a400080011ff */
[----:B--2---:R-:W-:Y:S05]  /*22fa0*/  @!P0 NANOSLEEP.SYNCS 0x989680 ;  /* 0x009896800000895d */ /* 0x004fea0003900000 */
[----:B------:R-:W2:Y:S02]  /*22fb0*/  @!P0 SYNCS.PHASECHK.TRANS64 P0, [R3+URZ+0x30], R7 ;  /* 0x00003007030085a7 */ /* 0x000ea400080010ff */
[----:B--2---:R-:W-:Y:S05]  /*22fc0*/  @!P0 BRA `(.L_x_289) ;  /* 0xfffffffc00f08947 */ /* 0x004fea000383ffff */
[----:B------:R-:W-:Y:S05]  /*22fd0*/  BRA `(.L_x_290) ;  /* 0xfffffe6c00a07947 */ /* 0x000fea000383ffff */
.L_x_106:
[----:B-1----:R-:W-:-:S07]  /*22fe0*/  MOV R3, R2 ;  /* 0x0000000200037202 */ /* 0x002fce0000000f00 */
.L_x_291:
[----:B-1----:R1:W2:Y:S02]  /*22ff0*/  SYNCS.PHASECHK.TRANS64.TRYWAIT P0, [R4+URZ+0x90], R3 ;  /* 0x00009003040075a7 */ /* 0x0022a400080011ff */
[----:B--2---:R-:W-:Y:S05]  /*23000*/  @!P0 NANOSLEEP.SYNCS 0x989680 ;  /* 0x009896800000895d */ /* 0x004fea0003900000 */
[----:B------:R-:W2:Y:S02]  /*23010*/  @!P0 SYNCS.PHASECHK.TRANS64 P0, [R4+URZ+0x90], R3 ;  /* 0x00009003040085a7 */ /* 0x000ea400080010ff */
[----:B--2---:R-:W-:Y:S05]  /*23020*/  @!P0 BRA `(.L_x_291) ;  /* 0xfffffffc00f08947 */ /* 0x004fea000383ffff */
[----:B------:R-:W-:Y:S05]  /*23030*/  BRA `(.L_x_292) ;  /* 0xfffffe6c00947947 */ /* 0x000fea000383ffff */
.L_x_107:
[----:B------:R-:W-:Y:S02]  /*23040*/  MOV R5, UR13 ;  /* 0x0000000d00057c02 */ /* 0x000fe40008000f00 */
[-C--:B------:R-:W-:Y:S02]  /*23050*/  MOV R2, R0.reuse ;  /* 0x0000000000027202 */ /* 0x080fe40000000f00 */
[----:B-1----:R-:W-:-:S07]  /*23060*/  MOV R3, R0 ;  /* 0x0000000000037202 */ /* 0x002fce0000000f00 */
.L_x_293:
[----:B-1----:R1:W2:Y:S02]  /*23070*/  SYNCS.PHASECHK.TRANS64.TRYWAIT P0, [R5+URZ+0x10], R3 ;  /* 0x00001003050075a7 */ /* 0x0022a400080011ff */
[----:B--2---:R-:W-:Y:S05]  /*23080*/  @!P0 NANOSLEEP.SYNCS 0x989680 ;  /* 0x009896800000895d */ /* 0x004fea0003900000 */
[----:B------:R-:W2:Y:S02]  /*23090*/  @!P0 SYNCS.PHASECHK.TRANS64 P0, [R5+URZ+0x10], R3 ;  /* 0x00001003050085a7 */ /* 0x000ea400080010ff */
[----:B--2---:R-:W-:Y:S05]  /*230a0*/  @!P0 BRA `(.L_x_293) ;  /* 0xfffffffc00f08947 */ /* 0x004fea000383ffff */
[----:B------:R-:W-:Y:S05]  /*230b0*/  BRA `(.L_x_294) ;  /* 0xfffffe6c00807947 */ /* 0x000fea000383ffff */
.L_x_108:
[-C--:B------:R-:W-:Y:S02]  /*230c0*/  MOV R6, R3.reuse ;  /* 0x0000000300067202 */ /* 0x080fe40000000f00 */
[----:B------:R-:W-:-:S07]  /*230d0*/  MOV R7, R3 ;  /* 0x0000000300077202 */ /* 0x000fce0000000f00 */
.L_x_295:
[----:B-1----:R1:W2:Y:S02]  /*230e0*/  SYNCS.PHASECHK.TRANS64.TRYWAIT P0, [R2+URZ+0x40], R7 ;  /* 0x00004007020075a7 */ /* 0x0022a400080011ff */
[----:B--2---:R-:W-:Y:S05]  /*230f0*/  @!P0 NANOSLEEP.SYNCS 0x989680 ;  /* 0x009896800000895d */ /* 0x004fea0003900000 */
[----:B------:R-:W2:Y:S02]  /*23100*/  @!P0 SYNCS.PHASECHK.TRANS64 P0, [R2+URZ+0x40], R7 ;  /* 0x00004007020085a7 */ /* 0x000ea400080010ff */
[----:B--2---:R-:W-:Y:S05]  /*23110*/  @!P0 BRA `(.L_x_295) ;  /* 0xfffffffc00f08947 */ /* 0x004fea000383ffff */
[----:B------:R-:W-:Y:S05]  /*23120*/  BRA `(.L_x_296) ;  /* 0xfffffe7000807947 */ /* 0x000fea000383ffff */
.L_x_109:
[-C--:B------:R-:W-:Y:S02]  /*23130*/  MOV R6, R3.reuse ;  /* 0x0000000300067202 */ /* 0x080fe40000000f00 */
[----:B------:R-:W-:-:S07]  /*23140*/  MOV R7, R3 ;  /* 0x0000000300077202 */ /* 0x000fce0000000f00 */
.L_x_297:
[----:B-1----:R1:W2:Y:S02]  /*23150*/  SYNCS.PHASECHK.TRANS64.TRYWAIT P0, [R2+URZ+0x60], R7 ;  /* 0x00006007020075a7 */ /* 0x0022a400080011ff */
[----:B--2---:R-:W-:Y:S05]  /*23160*/  @!P0 NANOSLEEP.SYNCS 0x989680 ;  /* 0x009896800000895d */ /* 0x004fea0003900000 */
[----:B------:R-:W2:Y:S02]  /*23170*/  @!P0 SYNCS.PHASECHK.TRANS64 P0, [R2+URZ+0x60], R7 ;  /* 0x00006007020085a7 */ /* 0x000ea400080010ff */
[----:B--2---:R-:W-:Y:S05]  /*23180*/  @!P0 BRA `(.L_x_297) ;  /* 0xfffffffc00f08947 */ /* 0x004fea000383ffff */
[----:B------:R-:W-:Y:S05]  /*23190*/  BRA `(.L_x_298) ;  /* 0xfffffe7800a47947 */ /* 0x000fea000383ffff */
.L_x_111:
[----:B------:R-:W-:Y:S07]  /*231a0*/  MOV R3, R2 ;  /* 0x0000000200037202 */ /* 0x000fee0000000f00 */
.L_x_299:
[----:B--2---:R2:W3:Y:S02]  /*231b0*/  SYNCS.PHASECHK.TRANS64.TRYWAIT P0, [R5+URZ+0x90], R3 ;  /* 0x00009003050075a7 */ /* 0x0044e400080011ff */
[----:B---3--:R-:W-:Y:S05]  /*231c0*/  @!P0 NANOSLEEP.SYNCS 0x989680 ;  /* 0x009896800000895d */ /* 0x008fea0003900000 */
[----:B------:R-:W3:Y:S02]  /*231d0*/  @!P0 SYNCS.PHASECHK.TRANS64 P0, [R5+URZ+0x90], R3 ;  /* 0x00009003050085a7 */ /* 0x000ee400080010ff */
[----:B---3--:R-:W-:Y:S05]  /*231e0*/  @!P0 BRA `(.L_x_299) ;  /* 0xfffffffc00f08947 */ /* 0x008fea000383ffff */
[----:B------:R-:W-:Y:S05]  /*231f0*/  BRA `(.L_x_300) ;  /* 0xfffffe8000f47947 */ /* 0x000fea000383ffff */
.L_x_112:
[----:B------:R-:W-:Y:S02]  /*23200*/  MOV R4, UR13 ;  /* 0x0000000d00047c02 */ /* 0x000fe40008000f00 */
[-C--:B------:R-:W-:Y:S02]  /*23210*/  MOV R2, R0.reuse ;  /* 0x0000000000027202 */ /* 0x080fe40000000f00 */
[----:B--2---:R-:W-:Y:S07]  /*23220*/  MOV R3, R0 ;  /* 0x0000000000037202 */ /* 0x004fee0000000f00 */
.L_x_301:
[----:B--2---:R2:W3:Y:S02]  /*23230*/  SYNCS.PHASECHK.TRANS64.TRYWAIT P0, [R4+URZ+0x10], R3 ;  /* 0x00001003040075a7 */ /* 0x0044e400080011ff */
[----:B---3--:R-:W-:Y:S05]  /*23240*/  @!P0 NANOSLEEP.SYNCS 0x989680 ;  /* 0x009896800000895d */ /* 0x008fea0003900000 */
[----:B------:R-:W3:Y:S02]  /*23250*/  @!P0 SYNCS.PHASECHK.TRANS64 P0, [R4+URZ+0x10], R3 ;  /* 0x00001003040085a7 */ /* 0x000ee400080010ff */
[----:B---3--:R-:W-:Y:S05]  /*23260*/  @!P0 BRA `(.L_x_301) ;  /* 0xfffffffc00f08947 */ /* 0x008fea000383ffff */
[----:B------:R-:W-:Y:S05]  /*23270*/  BRA `(.L_x_302) ;  /* 0xfffffe8000e07947 */ /* 0x000fea000383ffff */
.L_x_113:
[----:B------:R-:W-:Y:S07]  /*23280*/  MOV R2, R3 ;  /* 0x0000000300027202 */ /* 0x000fee0000000f00 */
.L_x_303:
[----:B-1----:R1:W2:Y:S02]  /*23290*/  SYNCS.PHASECHK.TRANS64.TRYWAIT P0, [R4+URZ+0x40], R3 ;  /* 0x00004003040075a7 */ /* 0x0022a400080011ff */
[----:B--2---:R-:W-:Y:S05]  /*232a0*/  @!P0 NANOSLEEP.SYNCS 0x989680 ;  /* 0x009896800000895d */ /* 0x004fea0003900000 */
[----:B------:R-:W2:Y:S02]  /*232b0*/  @!P0 SYNCS.PHASECHK.TRANS64 P0, [R4+URZ+0x40], R3 ;  /* 0x00004003040085a7 */ /* 0x000ea400080010ff */
[----:B--2---:R-:W-:Y:S05]  /*232c0*/  @!P0 BRA `(.L_x_303) ;  /* 0xfffffffc00f08947 */ /* 0x004fea000383ffff */
[----:B------:R-:W-:Y:S05]  /*232d0*/  BRA `(.L_x_304) ;  /* 0xfffffe8400d07947 */ /* 0x000fea000383ffff */
.L_x_114:
[----:B------:R-:W-:Y:S07]  /*232e0*/  MOV R2, R3 ;  /* 0x0000000300027202 */ /* 0x000fee0000000f00 */
.L_x_305:
[----:B-1----:R1:W2:Y:S02]  /*232f0*/  SYNCS.PHASECHK.TRANS64.TRYWAIT P0, [R4+URZ+0x60], R3 ;  /* 0x00006003040075a7 */ /* 0x0022a400080011ff */
[----:B--2---:R-:W-:Y:S05]  /*23300*/  @!P0 NANOSLEEP.SYNCS 0x989680 ;  /* 0x009896800000895d */ /* 0x004fea0003900000 */
[----:B------:R-:W2:Y:S02]  /*23310*/  @!P0 SYNCS.PHASECHK.TRANS64 P0, [R4+URZ+0x60], R3 ;  /* 0x00006003040085a7 */ /* 0x000ea400080010ff */
[----:B--2---:R-:W-:Y:S05]  /*23320*/  @!P0 BRA `(.L_x_305) ;  /* 0xfffffffc00f08947 */ /* 0x004fea000383ffff */
[----:B------:R-:W-:Y:S05]  /*23330*/  BRA `(.L_x_306) ;  /* 0xfffffe8c00dc7947 */ /* 0x000fea000383ffff */
.L_x_115:
[----:B------:R-:W-:Y:S02]  /*23340*/  MOV R2, UR13 ;  /* 0x0000000d00027c02 */ /* 0x000fe40008000f00 */
[-C--:B------:R-:W-:Y:S02]  /*23350*/  MOV R4, R0.reuse ;  /* 0x0000000000047202 */ /* 0x080fe40000000f00 */
[----:B------:R-:W-:Y:S07]  /*23360*/  MOV R5, R0 ;  /* 0x0000000000057202 */ /* 0x000fee0000000f00 */
.L_x_307:
[----:B-1----:R1:W2:Y:S02]  /*23370*/  SYNCS.PHASECHK.TRANS64.TRYWAIT P0, [R2+URZ+0xa0], R5 ;  /* 0x0000a005020075a7 */ /* 0x0022a400080011ff */
[----:B--2---:R-:W-:Y:S05]  /*23380*/  @!P0 NANOSLEEP.SYNCS 0x989680 ;  /* 0x009896800000895d */ /* 0x004fea0003900000 */
[----:B------:R-:W2:Y:S02]  /*23390*/  @!P0 SYNCS.PHASECHK.TRANS64 P0, [R2+URZ+0xa0], R5 ;  /* 0x0000a005020085a7 */ /* 0x000ea400080010ff */
[----:B--2---:R-:W-:Y:S05]  /*233a0*/  @!P0 BRA `(.L_x_307) ;  /* 0xfffffffc00f08947 */ /* 0x004fea000383ffff */
[----:B------:R-:W-:Y:S05]  /*233b0*/  BRA `(.L_x_308) ;  /* 0xfffffe9400ac7947 */ /* 0x000fea000383ffff */
.L_x_116:
[----:B------:R-:W-:Y:S02]  /*233c0*/  MOV R0, UR13 ;  /* 0x0000000d00007c02 */ /* 0x000fe40008000f00 */
[----:B------:R-:W-:Y:S07]  /*233d0*/  MOV R2, R3 ;  /* 0x0000000300027202 */ /* 0x000fee0000000f00 */
.L_x_309:
[----:B-1----:R1:W2:Y:S02]  /*233e0*/  SYNCS.PHASECHK.TRANS64.TRYWAIT P0, [R0+URZ+0xb8], R3 ;  /* 0x0000b803000075a7 */ /* 0x0022a400080011ff */
[----:B--2---:R-:W-:Y:S05]  /*233f0*/  @!P0 NANOSLEEP.SYNCS 0x989680 ;  /* 0x009896800000895d */ /* 0x004fea0003900000 */
[----:B------:R-:W2:Y:S02]  /*23400*/  @!P0 SYNCS.PHASECHK.TRANS64 P0, [R0+URZ+0xb8], R3 ;  /* 0x0000b803000085a7 */ /* 0x000ea400080010ff */
[----:B--2---:R-:W-:Y:S05]  /*23410*/  @!P0 BRA `(.L_x_309) ;  /* 0xfffffffc00f08947 */ /* 0x004fea000383ffff */
[----:B------:R-:W-:Y:S05]  /*23420*/  BRA `(.L_x_310) ;  /* 0xfffffe9400b47947 */ /* 0x000fea000383ffff */
.L_x_117:
[-C--:B------:R-:W-:Y:S02]  /*23430*/  MOV R2, R4.reuse ;  /* 0x0000000400027202 */ /* 0x080fe40000000f00 */
[----:B------:R-:W-:Y:S07]  /*23440*/  MOV R3, R4 ;  /* 0x0000000400037202 */ /* 0x000fee0000000f00 */
.L_x_311:
[----:B-1----:R1:W2:Y:S02]  /*23450*/  SYNCS.PHASECHK.TRANS64.TRYWAIT P0, [R8+URZ+0x40], R3 ;  /* 0x00004003080075a7 */ /* 0x0022a400080011ff */
[----:B--2---:R-:W-:Y:S05]  /*23460*/  @!P0 NANOSLEEP.SYNCS 0x989680 ;  /* 0x009896800000895d */ /* 0x004fea0003900000 */
[----:B------:R-:W2:Y:S02]  /*23470*/  @!P0 SYNCS.PHASECHK.TRANS64 P0, [R8+URZ+0x40], R3 ;  /* 0x00004003080085a7 */ /* 0x000ea400080010ff */
[----:B--2---:R-:W-:Y:S05]  /*23480*/  @!P0 BRA `(.L_x_311) ;  /* 0xfffffffc00f08947 */ /* 0x004fea000383ffff */
[----:B------:R-:W-:Y:S05]  /*23490*/  BRA `(.L_x_312) ;  /* 0xfffffe9400b87947 */ /* 0x000fea000383ffff */
.L_x_118:
[----:B------:R-:W-:Y:S02]  /*234a0*/  MOV R0, UR13 ;  /* 0x0000000d00007c02 */ /* 0x000fe40008000f00 */
[----:B------:R-:W-:Y:S07]  /*234b0*/  MOV R3, R2 ;  /* 0x0000000200037202 */ /* 0x000fee0000000f00 */
.L_x_313:
[----:B-1----:R1:W2:Y:S02]  /*234c0*/  SYNCS.PHASECHK.TRANS64.TRYWAIT P0, [R0+URZ+0xc8], R3 ;  /* 0x0000c803000075a7 */ /* 0x0022a400080011ff */
[----:B--2---:R-:W-:Y:S05]  /*234d0*/  @!P0 NANOSLEEP.SYNCS 0x989680 ;  /* 0x009896800000895d */ /* 0x004fea0003900000 */
[----:B------:R-:W2:Y:S02]  /*234e0*/  @!P0 SYNCS.PHASECHK.TRANS64 P0, [R0+URZ+0xc8], R3 ;  /* 0x0000c803000085a7 */ /* 0x000ea400080010ff */
[----:B--2---:R-:W-:Y:S05]  /*234f0*/  @!P0 BRA `(.L_x_313) ;  /* 0xfffffffc00f08947 */ /* 0x004fea000383ffff */
[----:B------:R-:W-:Y:S05]  /*23500*/  BRA `(.L_x_314) ;  /* 0xfffffe9800d87947 */ /* 0x000fea000383ffff */
.L_x_119:
[-C--:B------:R-:W-:Y:S02]  /*23510*/  MOV R2, R4.reuse ;  /* 0x0000000400027202 */ /* 0x080fe40000000f00 */
[----:B------:R-:W-:Y:S07]  /*23520*/  MOV R3, R4 ;  /* 0x0000000400037202 */ /* 0x000fee0000000f00 */
.L_x_315:
[----:B-1----:R1:W2:Y:S02]  /*23530*/  SYNCS.PHASECHK.TRANS64.TRYWAIT P0, [R8+URZ+0x60], R3 ;  /* 0x00006003080075a7 */ /* 0x0022a400080011ff */
[----:B--2---:R-:W-:Y:S05]  /*23540*/  @!P0 NANOSLEEP.SYNCS 0x989680 ;  /* 0x009896800000895d */ /* 0x004fea0003900000 */
[----:B------:R-:W2:Y:S02]  /*23550*/  @!P0 SYNCS.PHASECHK.TRANS64 P0, [R8+URZ+0x60], R3 ;  /* 0x00006003080085a7 */ /* 0x000ea400080010ff */
[----:B--2---:R-:W-:Y:S05]  /*23560*/  @!P0 BRA `(.L_x_315) ;  /* 0xfffffffc00f08947 */ /* 0x004fea000383ffff */
[----:B------:R-:W-:Y:S05]  /*23570*/  BRA `(.L_x_316) ;  /* 0xfffffe9800dc7947 */ /* 0x000fea000383ffff */
.L_x_120:
[----:B------:R-:W-:Y:S07]  /*23580*/  MOV R3, R2 ;  /* 0x0000000200037202 */ /* 0x000fee0000000f00 */
.L_x_317:
[----:B-1----:R1:W2:Y:S02]  /*23590*/  SYNCS.PHASECHK.TRANS64.TRYWAIT P0, [R18+URZ+0x90], R3 ;  /* 0x00009003120075a7 */ /* 0x0022a400080011ff */
[----:B--2---:R-:W-:Y:S05]  /*235a0*/  @!P0 NANOSLEEP.SYNCS 0x989680 ;  /* 0x009896800000895d */ /* 0x004fea0003900000 */
[----:B------:R-:W2:Y:S02]  /*235b0*/  @!P0 SYNCS.PHASECHK.TRANS64 P0, [R18+URZ+0x90], R3 ;  /* 0x00009003120085a7 */ /* 0x000ea400080010ff */
[----:B--2---:R-:W-:Y:S05]  /*235c0*/  @!P0 BRA `(.L_x_317) ;  /* 0xfffffffc00f08947 */ /* 0x004fea000383ffff */
[----:B------:R-:W-:Y:S05]  /*235d0*/  BRA `(.L_x_318) ;  /* 0xfffffea000087947 */ /* 0x000fea000383ffff */
.L_x_121:
[----:B------:R-:W-:Y:S02]  /*235e0*/  MOV R4, UR13 ;  /* 0x0000000d00047c02 */ /* 0x000fe40008000f00 */
[-C--:B------:R-:W-:Y:S02]  /*235f0*/  MOV R2, R0.reuse ;  /* 0x0000000000027202 */ /* 0x080fe40000000f00 */
[----:B-1----:R-:W-:Y:S07]  /*23600*/  MOV R3, R0 ;  /* 0x0000000000037202 */ /* 0x002fee0000000f00 */
.L_x_319:
[----:B-1----:R1:W2:Y:S02]  /*23610*/  SYNCS.PHASECHK.TRANS64.TRYWAIT P0, [R4+URZ+0x10], R3 ;  /* 0x00001003040075a7 */ /* 0x0022a400080011ff */
[----:B--2---:R-:W-:Y:S05]  /*23620*/  @!P0 NANOSLEEP.SYNCS 0x989680 ;  /* 0x009896800000895d */ /* 0x004fea0003900000 */
[----:B------:R-:W2:Y:S02]  /*23630*/  @!P0 SYNCS.PHASECHK.TRANS64 P0, [R4+URZ+0x10], R3 ;  /* 0x00001003040085a7 */ /* 0x000ea400080010ff */
[----:B--2---:R-:W-:Y:S05]  /*23640*/  @!P0 BRA `(.L_x_319) ;  /* 0xfffffffc00f08947 */ /* 0x004fea000383ffff */
[----:B------:R-:W-:Y:S05]  /*23650*/  BRA `(.L_x_320) ;  /* 0xfffffe9c00f47947 */ /* 0x000fea000383ffff */
.L_x_122:
[----:B------:R-:W-:Y:S07]  /*23660*/  MOV R2, R3 ;  /* 0x0000000300027202 */ /* 0x000fee0000000f00 */
.L_x_321:
[----:B-1----:R1:W2:Y:S02]  /*23670*/  SYNCS.PHASECHK.TRANS64.TRYWAIT P0, [R9+URZ+0x40], R3 ;  /* 0x00004003090075a7 */ /* 0x0022a400080011ff */
[----:B--2---:R-:W-:Y:S05]  /*23680*/  @!P0 NANOSLEEP.SYNCS 0x989680 ;  /* 0x009896800000895d */ /* 0x004fea0003900000 */
[----:B------:R-:W2:Y:S02]  /*23690*/  @!P0 SYNCS.PHASECHK.TRANS64 P0, [R9+URZ+0x40], R3 ;  /* 0x00004003090085a7 */ /* 0x000ea400080010ff */
[----:B--2---:R-:W-:Y:S05]  /*236a0*/  @!P0 BRA `(.L_x_321) ;  /* 0xfffffffc00f08947 */ /* 0x004fea000383ffff */
[----:B------:R-:W-:Y:S05]  /*236b0*/  BRA `(.L_x_322) ;  /* 0xfffffea4002c7947 */ /* 0x000fea000383ffff */
.L_x_123:
[----:B------:R-:W-:Y:S07]  /*236c0*/  MOV R2, R3 ;  /* 0x0000000300027202 */ /* 0x000fee0000000f00 */
.L_x_323:
[----:B-1----:R1:W2:Y:S02]  /*236d0*/  SYNCS.PHASECHK.TRANS64.TRYWAIT P0, [R5+URZ+0x60], R3 ;  /* 0x00006003050075a7 */ /* 0x0022a400080011ff */
[----:B--2---:R-:W-:Y:S05]  /*236e0*/  @!P0 NANOSLEEP.SYNCS 0x989680 ;  /* 0x009896800000895d */ /* 0x004fea0003900000 */
[----:B------:R-:W2:Y:S02]  /*236f0*/  @!P0 SYNCS.PHASECHK.TRANS64 P0, [R5+URZ+0x60], R3 ;  /* 0x00006003050085a7 */ /* 0x000ea400080010ff */
[----:B--2---:R-:W-:Y:S05]  /*23700*/  @!P0 BRA `(.L_x_323) ;  /* 0xfffffffc00f08947 */ /* 0x004fea000383ffff */
[----:B------:R-:W-:Y:S05]  /*23710*/  BRA `(.L_x_324) ;  /* 0xfffffeac00087947 */ /* 0x000fea000383ffff */
.L_x_124:
[----:B------:R-:W-:Y:S02]  /*23720*/  MOV R0, UR13 ;  /* 0x0000000d00007c02 */ /* 0x000fe40008000f00 */
[-C--:B------:R-:W-:Y:S02]  /*23730*/  MOV R2, R58.reuse ;  /* 0x0000003a00027202 */ /* 0x080fe40000000f00 */
[----:B------:R-:W-:Y:S07]  /*23740*/  MOV R3, R58 ;  /* 0x0000003a00037202 */ /* 0x000fee0000000f00 */
.L_x_325:
[----:B-1----:R1:W2:Y:S02]  /*23750*/  SYNCS.PHASECHK.TRANS64.TRYWAIT P0, [R0+URZ+0xa0], R3 ;  /* 0x0000a003000075a7 */ /* 0x0022a400080011ff */
[----:B--2---:R-:W-:Y:S05]  /*23760*/  @!P0 NANOSLEEP.SYNCS 0x989680 ;  /* 0x009896800000895d */ /* 0x004fea0003900000 */
[----:B------:R-:W2:Y:S02]  /*23770*/  @!P0 SYNCS.PHASECHK.TRANS64 P0, [R0+URZ+0xa0], R3 ;  /* 0x0000a003000085a7 */ /* 0x000ea400080010ff */
[----:B--2---:R-:W-:Y:S05]  /*23780*/  @!P0 BRA `(.L_x_325) ;  /* 0xfffffffc00f08947 */ /* 0x004fea000383ffff */
[----:B------:R-:W-:Y:S05]  /*23790*/  BRA `(.L_x_326) ;  /* 0xfffffeb0003c7947 */ /* 0x000fea000383ffff */
.L_x_125:
[----:B------:R-:W-:Y:S02]  /*237a0*/  MOV R0, UR13 ;  /* 0x0000000d00007c02 */ /* 0x000fe40008000f00 */
[-C--:B------:R-:W-:Y:S02]  /*237b0*/  MOV R2, R56.reuse ;  /* 0x0000003800027202 */ /* 0x080fe40000000f00 */
[----:B------:R-:W-:Y:S07]  /*237c0*/  MOV R3, R56 ;  /* 0x0000003800037202 */ /* 0x000fee0000000f00 */
.L_x_327:
[----:B-1----:R1:W2:Y:S02]  /*237d0*/  SYNCS.PHASECHK.TRANS64.TRYWAIT P0, [R0+URZ+0xb8], R3 ;  /* 0x0000b803000075a7 */ /* 0x0022a400080011ff */
[----:B--2---:R-:W-:Y:S05]  /*237e0*/  @!P0 NANOSLEEP.SYNCS 0x989680 ;  /* 0x009896800000895d */ /* 0x004fea0003900000 */
[----:B------:R-:W2:Y:S02]  /*237f0*/  @!P0 SYNCS.PHASECHK.TRANS64 P0, [R0+URZ+0xb8], R3 ;  /* 0x0000b803000085a7 */ /* 0x000ea400080010ff */
[----:B--2---:R-:W-:Y:S05]  /*23800*/  @!P0 BRA `(.L_x_327) ;  /* 0xfffffffc00f08947 */ /* 0x004fea000383ffff */
[----:B------:R-:W-:Y:S05]  /*23810*/  BRA `(.L_x_328) ;  /* 0xfffffeb000407947 */ /* 0x000fea000383ffff */
.L_x_126:
[-C--:B------:R-:W-:Y:S02]  /*23820*/  MOV R2, R4.reuse ;  /* 0x0000000400027202 */ /* 0x080fe40000000f00 */
[----:B------:R-:W-:Y:S07]  /*23830*/  MOV R3, R4 ;  /* 0x0000000400037202 */ /* 0x000fee0000000f00 */
.L_x_329:
[----:B-1----:R1:W2:Y:S02]  /*23840*/  SYNCS.PHASECHK.TRANS64.TRYWAIT P0, [R8+URZ+0x40], R3 ;  /* 0x00004003080075a7 */ /* 0x0022a400080011ff */
[----:B--2---:R-:W-:Y:S05]  /*23850*/  @!P0 NANOSLEEP.SYNCS 0x989680 ;  /* 0x009896800000895d */ /* 0x004fea0003900000 */
[----:B------:R-:W2:Y:S02]  /*23860*/  @!P0 SYNCS.PHASECHK.TRANS64 P0, [R8+URZ+0x40], R3 ;  /* 0x00004003080085a7 */ /* 0x000ea400080010ff */
[----:B--2---:R-:W-:Y:S05]  /*23870*/  @!P0 BRA `(.L_x_329) ;  /* 0xfffffffc00f08947 */ /* 0x004fea000383ffff */
[----:B------:R-:W-:Y:S05]  /*23880*/  BRA `(.L_x_330) ;  /* 0xfffffeb000447947 */ /* 0x000fea000383ffff */
.L_x_127:
[----:B------:R-:W-:Y:S02]  /*23890*/  MOV R4, UR13 ;  /* 0x0000000d00047c02 */ /* 0x000fe40008000f00 */
[-C--:B------:R-:W-:Y:S02]  /*238a0*/  MOV R2, R57.reuse ;  /* 0x0000003900027202 */ /* 0x080fe40000000f00 */
[----:B------:R-:W-:Y:S07]  /*238b0*/  MOV R3, R57 ;  /* 0x0000003900037202 */ /* 0x000fee0000000f00 */
.L_x_331:
[----:B-1----:R1:W2:Y:S02]  /*238c0*/  SYNCS.PHASECHK.TRANS64.TRYWAIT P0, [R4+URZ+0xc8], R3 ;  /* 0x0000c803040075a7 */ /* 0x0022a400080011ff */
[----:B--2---:R-:W-:Y:S05]  /*238d0*/  @!P0 NANOSLEEP.SYNCS 0x989680 ;  /* 0x009896800000895d */ /* 0x004fea0003900000 */
[----:B------:R-:W2:Y:S02]  /*238e0*/  @!P0 SYNCS.PHASECHK.TRANS64 P0, [R4+URZ+0xc8], R3 ;  /* 0x0000c803040085a7 */ /* 0x000ea400080010ff */
[----:B--2---:R-:W-:Y:S05]  /*238f0*/  @!P0 BRA `(.L_x_331) ;  /* 0xfffffffc00f08947 */ /* 0x004fea000383ffff */
[----:B------:R-:W-:Y:S05]  /*23900*/  BRA `(.L_x_332) ;  /* 0xfffffeb4005c7947 */ /* 0x000fea000383ffff */
.L_x_128:
[-C--:B------:R-:W-:Y:S02]  /*23910*/  MOV R2, R0.reuse ;  /* 0x0000000000027202 */ /* 0x080fe40000000f00 */
[----:B------:R-:W-:Y:S07]  /*23920*/  MOV R3, R0 ;  /* 0x0000000000037202 */ /* 0x000fee0000000f00 */
.L_x_333:
[----:B-1----:R1:W2:Y:S02]  /*23930*/  SYNCS.PHASECHK.TRANS64.TRYWAIT P1, [R11+URZ+0x60], R3 ;  /* 0x000060030b0075a7 */ /* 0x0022a400080211ff */
[----:B--2---:R-:W-:Y:S05]  /*23940*/  @!P1 NANOSLEEP.SYNCS 0x989680 ;  /* 0x009896800000995d */ /* 0x004fea0003900000 */
[----:B------:R-:W2:Y:S02]  /*23950*/  @!P1 SYNCS.PHASECHK.TRANS64 P1, [R11+URZ+0x60], R3 ;  /* 0x000060030b0095a7 */ /* 0x000ea400080210ff */
[----:B--2---:R-:W-:Y:S05]  /*23960*/  @!P1 BRA `(.L_x_333) ;  /* 0xfffffffc00f09947 */ /* 0x004fea000383ffff */
[----:B------:R-:W-:Y:S05]  /*23970*/  BRA `(.L_x_334) ;  /* 0xfffffeb400807947 */ /* 0x000fea000383ffff */
.L_x_131:
[----:B------:R-:W-:-:S07]  /*23980*/  MOV R3, R2 ;  /* 0x0000000200037202 */ /* 0x000fce0000000f00 */
.L_x_335:
[----:B---3--:R3:W4:Y:S02]  /*23990*/  SYNCS.PHASECHK.TRANS64.TRYWAIT P1, [R18+URZ+0x90], R3 ;  /* 0x00009003120075a7 */ /* 0x00872400080211ff */
[----:B----4-:R-:W-:Y:S05]  /*239a0*/  @!P1 NANOSLEEP.SYNCS 0x989680 ;  /* 0x009896800000995d */ /* 0x010fea0003900000 */
[----:B------:R-:W4:Y:S02]  /*239b0*/  @!P1 SYNCS.PHASECHK.TRANS64 P1, [R18+URZ+0x90], R3 ;  /* 0x00009003120095a7 */ /* 0x000f2400080210ff */
[----:B----4-:R-:W-:Y:S05]  /*239c0*/  @!P1 BRA `(.L_x_335) ;  /* 0xfffffffc00f09947 */ /* 0x010fea000383ffff */
[----:B------:R-:W-:Y:S05]  /*239d0*/  BRA `(.L_x_336) ;  /* 0xfffffeb800c87947 */ /* 0x000fea000383ffff */
.L_x_132:
[----:B------:R-:W-:Y:S02]  /*239e0*/  MOV R4, UR13 ;  /* 0x0000000d00047c02 */ /* 0x000fe40008000f00 */
[-C--:B------:R-:W-:Y:S02]  /*239f0*/  MOV R2, R0.reuse ;  /* 0x0000000000027202 */ /* 0x080fe40000000f00 */
[----:B---3--:R-:W-:-:S07]  /*23a00*/  MOV R3, R0 ;  /* 0x0000000000037202 */ /* 0x008fce0000000f00 */
.L_x_337:
[----:B---3--:R3:W4:Y:S02]  /*23a10*/  SYNCS.PHASECHK.TRANS64.TRYWAIT P1, [R4+URZ+0x10], R3 ;  /* 0x00001003040075a7 */ /* 0x00872400080211ff */
[----:B----4-:R-:W-:Y:S05]  /*23a20*/  @!P1 NANOSLEEP.SYNCS 0x989680 ;  /* 0x009896800000995d */ /* 0x010fea0003900000 */
[----:B------:R-:W4:Y:S02]  /*23a30*/  @!P1 SYNCS.PHASECHK.TRANS64 P1, [R4+URZ+0x10], R3 ;  /* 0x00001003040095a7 */ /* 0x000f2400080210ff */
[----:B----4-:R-:W-:Y:S05]  /*23a40*/  @!P1 BRA `(.L_x_337) ;  /* 0xfffffffc00f09947 */ /* 0x010fea000383ffff */
[----:B------:R-:W-:Y:S05]  /*23a50*/  BRA `(.L_x_338) ;  /* 0xfffffeb800b47947 */ /* 0x000fea000383ffff */
.L_x_133:
[----:B------:R-:W-:-:S07]  /*23a60*/  MOV R3, R2 ;  /* 0x0000000200037202 */ /* 0x000fce0000000f00 */
.L_x_339:
[----:B-1----:R1:W2:Y:S02]  /*23a70*/  SYNCS.PHASECHK.TRANS64.TRYWAIT P1, [R4+URZ+0x40], R3 ;  /* 0x00004003040075a7 */ /* 0x0022a400080211ff */
[----:B--2---:R-:W-:Y:S05]  /*23a80*/  @!P1 NANOSLEEP.SYNCS 0x989680 ;  /* 0x009896800000995d */ /* 0x004fea0003900000 */
[----:B------:R-:W2:Y:S02]  /*23a90*/  @!P1 SYNCS.PHASECHK.TRANS64 P1, [R4+URZ+0x40], R3 ;  /* 0x00004003040095a7 */ /* 0x000ea400080210ff */
[----:B--2---:R-:W-:Y:S05]  /*23aa0*/  @!P1 BRA `(.L_x_339) ;  /* 0xfffffffc00f09947 */ /* 0x004fea000383ffff */
[----:B------:R-:W-:Y:S05]  /*23ab0*/  BRA `(.L_x_340) ;  /* 0xfffffebc00b47947 */ /* 0x000fea000383ffff */
.L_x_134:
[-C--:B------:R-:W-:Y:S02]  /*23ac0*/  MOV R4, R2.reuse ;  /* 0x0000000200047202 */ /* 0x080fe40000000f00 */
[----:B------:R-:W-:-:S07]  /*23ad0*/  MOV R5, R2 ;  /* 0x0000000200057202 */ /* 0x000fce0000000f00 */
.L_x_341:
[----:B-1----:R1:W2:Y:S02]  /*23ae0*/  SYNCS.PHASECHK.TRANS64.TRYWAIT P1, [R3+URZ+0x60], R5 ;  /* 0x00006005030075a7 */ /* 0x0022a400080211ff */
[----:B--2---:R-:W-:Y:S05]  /*23af0*/  @!P1 NANOSLEEP.SYNCS 0x989680 ;  /* 0x009896800000995d */ /* 0x004fea0003900000 */
[----:B------:R-:W2:Y:S02]  /*23b00*/  @!P1 SYNCS.PHASECHK.TRANS64 P1, [R3+URZ+0x60], R5 ;  /* 0x00006005030095a7 */ /* 0x000ea400080210ff */
[----:B--2---:R-:W-:Y:S05]  /*23b10*/  @!P1 BRA `(.L_x_341) ;  /* 0xfffffffc00f09947 */ /* 0x004fea000383ffff */
[----:B------:R-:W-:Y:S05]  /*23b20*/  BRA `(.L_x_342) ;  /* 0xfffffec4009c7947 */ /* 0x000fea000383ffff */
.L_x_135:
[----:B------:R-:W-:Y:S02]  /*23b30*/  MOV R4, UR13 ;  /* 0x0000000d00047c02 */ /* 0x000fe40008000f00 */
[----:B------:R-:W-:-:S07]  /*23b40*/  MOV R3, R2 ;  /* 0x0000000200037202 */ /* 0x000fce0000000f00 */
.L_x_343:
[----:B--2---:R2:W3:Y:S02]  /*23b50*/  SYNCS.PHASECHK.TRANS64.TRYWAIT P1, [R4+URZ+0xa0], R3 ;  /* 0x0000a003040075a7 */ /* 0x0044e400080211ff */
[----:B---3--:R-:W-:Y:S05]  /*23b60*/  @!P1 NANOSLEEP.SYNCS 0x989680 ;  /* 0x009896800000995d */ /* 0x008fea0003900000 */
[----:B------:R-:W3:Y:S02]  /*23b70*/  @!P1 SYNCS.PHASECHK.TRANS64 P1, [R4+URZ+0xa0], R3 ;  /* 0x0000a003040095a7 */ /* 0x000ee400080210ff */
[----:B---3--:R-:W-:Y:S05]  /*23b80*/  @!P1 BRA `(.L_x_343) ;  /* 0xfffffffc00f09947 */ /* 0x008fea000383ffff */
[----:B------:R-:W-:Y:S05]  /*23b90*/  BRA `(.L_x_344) ;  /* 0xfffffecc00307947 */ /* 0x000fea000383ffff */
.L_x_136:
[----:B------:R-:W-:Y:S02]  /*23ba0*/  MOV R6, UR13 ;  /* 0x0000000d00067c02 */ /* 0x000fe40008000f00 */
[-C--:B------:R-:W-:Y:S02]  /*23bb0*/  MOV R4, R0.reuse ;  /* 0x0000000000047202 */ /* 0x080fe40000000f00 */
[----:B------:R-:W-:-:S07]  /*23bc0*/  MOV R5, R0 ;  /* 0x0000000000057202 */ /* 0x000fce0000000f00 */
.L_x_345:
[----:B--2---:R2:W3:Y:S02]  /*23bd0*/  SYNCS.PHASECHK.TRANS64.TRYWAIT P1, [R6+URZ+0xb8], R5 ;  /* 0x0000b805060075a7 */ /* 0x0044e400080211ff */
[----:B---3--:R-:W-:Y:S05]  /*23be0*/  @!P1 NANOSLEEP.SYNCS 0x989680 ;  /* 0x009896800000995d */ /* 0x008fea0003900000 */
[----:B------:R-:W3:Y:S02]  /*23bf0*/  @!P1 SYNCS.PHASECHK.TRANS64 P1, [R6+URZ+0xb8], R5 ;  /* 0x0000b805060095a7 */ /* 0x000ee400080210ff */
[----:B---3--:R-:W-:Y:S05]  /*23c00*/  @!P1 BRA `(.L_x_345) ;  /* 0xfffffffc00f09947 */ /* 0x008fea000383ffff */
[----:B------:R-:W-:Y:S05]  /*23c10*/  BRA `(.L_x_346) ;  /* 0xfffffecc00207947 */ /* 0x000fea000383ffff */
.L_x_137:
[-C--:B------:R-:W-:Y:S02]  /*23c20*/  MOV R4, R2.reuse ;  /* 0x0000000200047202 */ /* 0x080fe40000000f00 */
[----:B------:R-:W-:-:S07]  /*23c30*/  MOV R5, R2 ;  /* 0x0000000200057202 */ /* 0x000fce0000000f00 */
.L_x_347:
[----:B--2---:R2:W3:Y:S02]  /*23c40*/  SYNCS.PHASECHK.TRANS64.TRYWAIT P1, [R3+URZ+0x40], R5 ;  /* 0x00004005030075a7 */ /* 0x0044e400080211ff */
[----:B---3--:R-:W-:Y:S05]  /*23c50*/  @!P1 NANOSLEEP.SYNCS 0x989680 ;  /* 0x009896800000995d */ /* 0x008fea0003900000 */
[----:B------:R-:W3:Y:S02]  /*23c60*/  @!P1 SYNCS.PHASECHK.TRANS64 P1, [R3+URZ+0x40], R5 ;  /* 0x00004005030095a7 */ /* 0x000ee400080210ff */
[----:B---3--:R-:W-:Y:S05]  /*23c70*/  @!P1 BRA `(.L_x_347) ;  /* 0xfffffffc00f09947 */ /* 0x008fea000383ffff */
[----:B------:R-:W-:Y:S05]  /*23c80*/  BRA `(.L_x_348) ;  /* 0xfffffecc00247947 */ /* 0x000fea000383ffff */
.L_x_138:
[----:B------:R-:W-:Y:S02]  /*23c90*/  MOV R6, UR13 ;  /* 0x0000000d00067c02 */ /* 0x000fe40008000f00 */
[-C--:B------:R-:W-:Y:S02]  /*23ca0*/  MOV R4, R0.reuse ;  /* 0x0000000000047202 */ /* 0x080fe40000000f00 */
[----:B------:R-:W-:-:S07]  /*23cb0*/  MOV R5, R0 ;  /* 0x0000000000057202 */ /* 0x000fce0000000f00 */
.L_x_349:
[----:B-1----:R1:W2:Y:S02]  /*23cc0*/  SYNCS.PHASECHK.TRANS64.TRYWAIT P1, [R6+URZ+0xc8], R5 ;  /* 0x0000c805060075a7 */ /* 0x0022a400080211ff */
[----:B--2---:R-:W-:Y:S05]  /*23cd0*/  @!P1 NANOSLEEP.SYNCS 0x989680 ;  /* 0x009896800000995d */ /* 0x004fea0003900000 */
[----:B------:R-:W2:Y:S02]  /*23ce0*/  @!P1 SYNCS.PHASECHK.TRANS64 P1, [R6+URZ+0xc8], R5 ;  /* 0x0000c805060095a7 */ /* 0x000ea400080210ff */
[----:B--2---:R-:W-:Y:S05]  /*23cf0*/  @!P1 BRA `(.L_x_349) ;  /* 0xfffffffc00f09947 */ /* 0x004fea000383ffff */
[----:B------:R-:W-:Y:S05]  /*23d00*/  BRA `(.L_x_350) ;  /* 0xfffffed000407947 */ /* 0x000fea000383ffff */
.L_x_139:
[-C--:B------:R-:W-:Y:S02]  /*23d10*/  MOV R4, R2.reuse ;  /* 0x0000000200047202 */ /* 0x080fe40000000f00 */
[----:B------:R-:W-:-:S07]  /*23d20*/  MOV R5, R2 ;  /* 0x0000000200057202 */ /* 0x000fce0000000f00 */
.L_x_351:
[----:B-1----:R1:W2:Y:S02]  /*23d30*/  SYNCS.PHASECHK.TRANS64.TRYWAIT P1, [R3+URZ+0x60], R5 ;  /* 0x00006005030075a7 */ /* 0x0022a400080211ff */
[----:B--2---:R-:W-:Y:S05]  /*23d40*/  @!P1 NANOSLEEP.SYNCS 0x989680 ;  /* 0x009896800000995d */ /* 0x004fea0003900000 */
[----:B------:R-:W2:Y:S02]  /*23d50*/  @!P1 SYNCS.PHASECHK.TRANS64 P1, [R3+URZ+0x60], R5 ;  /* 0x00006005030095a7 */ /* 0x000ea400080210ff */
[----:B--2---:R-:W-:Y:S05]  /*23d60*/  @!P1 BRA `(.L_x_351) ;  /* 0xfffffffc00f09947 */ /* 0x004fea000383ffff */
[----:B------:R-:W-:Y:S05]  /*23d70*/  BRA `(.L_x_352) ;  /* 0xfffffed000447947 */ /* 0x000fea000383ffff */
.L_x_141:
[----:B------:R-:W-:Y:S02]  /*23d80*/  MOV R4, UR13 ;  /* 0x0000000d00047c02 */ /* 0x000fe40008000f00 */
[----:B------:R-:W-:-:S07]  /*23d90*/  MOV R3, R2 ;  /* 0x0000000200037202 */ /* 0x000fce0000000f00 */
.L_x_353:
[----:B--2---:R2:W3:Y:S02]  /*23da0*/  SYNCS.PHASECHK.TRANS64.TRYWAIT P0, [R4+URZ+0xa0], R3 ;  /* 0x0000a003040075a7 */ /* 0x0044e400080011ff */
[----:B---3--:R-:W-:Y:S05]  /*23db0*/  @!P0 NANOSLEEP.SYNCS 0x989680 ;  /* 0x009896800000895d */ /* 0x008fea0003900000 */
[----:B------:R-:W3:Y:S02]  /*23dc0*/  @!P0 SYNCS.PHASECHK.TRANS64 P0, [R4+URZ+0xa0], R3 ;  /* 0x0000a003040085a7 */ /* 0x000ee400080010ff */
[----:B---3--:R-:W-:Y:S05]  /*23dd0*/  @!P0 BRA `(.L_x_353) ;  /* 0xfffffffc00f08947 */ /* 0x008fea000383ffff */
[----:B------:R-:W-:Y:S05]  /*23de0*/  BRA `(.L_x_354) ;  /* 0xfffffed400a07947 */ /* 0x000fea000383ffff */
.L_x_142:
[----:B------:R-:W-:Y:S02]  /*23df0*/  MOV R4, UR13 ;  /* 0x0000000d00047c02 */ /* 0x000fe40008000f00 */
[-C--:B------:R-:W-:Y:S02]  /*23e00*/  MOV R6, R0.reuse ;  /* 0x0000000000067202 */ /* 0x080fe40000000f00 */
[----:B------:R-:W-:-:S07]  /*23e10*/  MOV R7, R0 ;  /* 0x0000000000077202 */ /* 0x000fce0000000f00 */
.L_x_355:
[----:B--2---:R2:W3:Y:S02]  /*23e20*/  SYNCS.PHASECHK.TRANS64.TRYWAIT P0, [R4+URZ+0xb8], R7 ;  /* 0x0000b807040075a7 */ /* 0x0044e400080011ff */
[----:B---3--:R-:W-:Y:S05]  /*23e30*/  @!P0 NANOSLEEP.SYNCS 0x989680 ;  /* 0x009896800000895d */ /* 0x008fea0003900000 */
[----:B------:R-:W3:Y:S02]  /*23e40*/  @!P0 SYNCS.PHASECHK.TRANS64 P0, [R4+URZ+0xb8], R7 ;  /* 0x0000b807040085a7 */ /* 0x000ee400080010ff */
[----:B---3--:R-:W-:Y:S05]  /*23e50*/  @!P0 BRA `(.L_x_355) ;  /* 0xfffffffc00f08947 */ /* 0x008fea000383ffff */
[----:B------:R-:W-:Y:S05]  /*23e60*/  BRA `(.L_x_356) ;  /* 0xfffffed400907947 */ /* 0x000fea000383ffff */
.L_x_143:
[-C--:B------:R-:W-:Y:S02]  /*23e70*/  MOV R6, R2.reuse ;  /* 0x0000000200067202 */ /* 0x080fe40000000f00 */
[----:B------:R-:W-:-:S07]  /*23e80*/  MOV R7, R2 ;  /* 0x0000000200077202 */ /* 0x000fce0000000f00 */
.L_x_357:
[----:B--2---:R2:W3:Y:S02]  /*23e90*/  SYNCS.PHASECHK.TRANS64.TRYWAIT P0, [R3+URZ+0x40], R7 ;  /* 0x00004007030075a7 */ /* 0x0044e400080011ff */
[----:B---3--:R-:W-:Y:S05]  /*23ea0*/  @!P0 NANOSLEEP.SYNCS 0x989680 ;  /* 0x009896800000895d */ /* 0x008fea0003900000 */
[----:B------:R-:W3:Y:S02]  /*23eb0*/  @!P0 SYNCS.PHASECHK.TRANS64 P0, [R3+URZ+0x40], R7 ;  /* 0x00004007030085a7 */ /* 0x000ee400080010ff */
[----:B---3--:R-:W-:Y:S05]  /*23ec0*/  @!P0 BRA `(.L_x_357) ;  /* 0xfffffffc00f08947 */ /* 0x008fea000383ffff */
[----:B------:R-:W-:Y:S05]  /*23ed0*/  BRA `(.L_x_358) ;  /* 0xfffffed400947947 */ /* 0x000fea000383ffff */
.L_x_144:
[----:B------:R-:W-:Y:S02]  /*23ee0*/  MOV R6, UR13 ;  /* 0x0000000d00067c02 */ /* 0x000fe40008000f00 */
[-C--:B------:R-:W-:Y:S02]  /*23ef0*/  MOV R4, R0.reuse ;  /* 0x0000000000047202 */ /* 0x080fe40000000f00 */
[----:B------:R-:W-:-:S07]  /*23f00*/  MOV R5, R0 ;  /* 0x0000000000057202 */ /* 0x000fce0000000f00 */
.L_x_359:
[----:B-1----:R1:W2:Y:S02]  /*23f10*/  SYNCS.PHASECHK.TRANS64.TRYWAIT P0, [R6+URZ+0xc8], R5 ;  /* 0x0000c805060075a7 */ /* 0x0022a400080011ff */
[----:B--2---:R-:W-:Y:S05]  /*23f20*/  @!P0 NANOSLEEP.SYNCS 0x989680 ;  /* 0x009896800000895d */ /* 0x004fea0003900000 */
[----:B------:R-:W2:Y:S02]  /*23f30*/  @!P0 SYNCS.PHASECHK.TRANS64 P0, [R6+URZ+0xc8], R5 ;  /* 0x0000c805060085a7 */ /* 0x000ea400080010ff */
[----:B--2---:R-:W-:Y:S05]  /*23f40*/  @!P0 BRA `(.L_x_359) ;  /* 0xfffffffc00f08947 */ /* 0x004fea000383ffff */
[----:B------:R-:W-:Y:S05]  /*23f50*/  BRA `(.L_x_360) ;  /* 0xfffffed800b07947 */ /* 0x000fea000383ffff */
.L_x_145:
[-C--:B------:R-:W-:Y:S02]  /*23f60*/  MOV R4, R2.reuse ;  /* 0x0000000200047202 */ /* 0x080fe40000000f00 */
[----:B------:R-:W-:-:S07]  /*23f70*/  MOV R5, R2 ;  /* 0x0000000200057202 */ /* 0x000fce0000000f00 */
.L_x_361:
[----:B-1----:R1:W2:Y:S02]  /*23f80*/  SYNCS.PHASECHK.TRANS64.TRYWAIT P0, [R3+URZ+0x60], R5 ;  /* 0x00006005030075a7 */ /* 0x0022a400080011ff */
[----:B--2---:R-:W-:Y:S05]  /*23f90*/  @!P0 NANOSLEEP.SYNCS 0x989680 ;  /* 0x009896800000895d */ /* 0x004fea0003900000 */
[----:B------:R-:W2:Y:S02]  /*23fa0*/  @!P0 SYNCS.PHASECHK.TRANS64 P0, [R3+URZ+0x60], R5 ;  /* 0x00006005030085a7 */ /* 0x000ea400080010ff */
[----:B--2---:R-:W-:Y:S05]  /*23fb0*/  @!P0 BRA `(.L_x_361) ;  /* 0xfffffffc00f08947 */ /* 0x004fea000383ffff */
[----:B------:R-:W-:Y:S05]  /*23fc0*/  BRA `(.L_x_362) ;  /* 0xfffffed800b47947 */ /* 0x000fea000383ffff */
.L_x_146:
[----:B------:R-:W-:Y:S02]  /*23fd0*/  MOV R4, UR13 ;  /* 0x0000000d00047c02 */ /* 0x000fe40008000f00 */
[-C--:B------:R-:W-:Y:S02]  /*23fe0*/  MOV R2, R0.reuse ;  /* 0x0000000000027202 */ /* 0x080fe40000000f00 */
[----:B------:R-:W-:-:S07]  /*23ff0*/  MOV R3, R0 ;  /* 0x0000000000037202 */ /* 0x000fce0000000f00 */
.L_x_363:
[----:B--2---:R2:W3:Y:S02]  /*24000*/  SYNCS.PHASECHK.TRANS64.TRYWAIT P0, [R4+URZ+0x190], R3 ;  /* 0x00019003040075a7 */ /* 0x0044e400080011ff */
[----:B---3--:R-:W-:Y:S05]  /*24010*/  @!P0 NANOSLEEP.SYNCS 0x989680 ;  /* 0x009896800000895d */ /* 0x008fea0003900000 */
[----:B------:R-:W3:Y:S02]  /*24020*/  @!P0 SYNCS.PHASECHK.TRANS64 P0, [R4+URZ+0x190], R3 ;  /* 0x00019003040085a7 */ /* 0x000ee400080010ff */
[----:B---3--:R-:W-:Y:S05]  /*24030*/  @!P0 BRA `(.L_x_363) ;  /* 0xfffffffc00f08947 */ /* 0x008fea000383ffff */
[----:B------:R-:W-:Y:S05]  /*24040*/  BRA `(.L_x_364) ;  /* 0xfffffee000647947 */ /* 0x000fea000383ffff */
.L_x_149:
[----:B------:R-:W-:-:S07]  /*24050*/  MOV R3, R2 ;  /* 0x0000000200037202 */ /* 0x000fce0000000f00 */
.L_x_365:
[----:B--2---:R2:W3:Y:S02]  /*24060*/  SYNCS.PHASECHK.TRANS64.TRYWAIT P0, [R14+URZ+0x90], R3 ;  /* 0x000090030e0075a7 */ /* 0x0044e400080011ff */
[----:B---3--:R-:W-:Y:S05]  /*24070*/  @!P0 NANOSLEEP.SYNCS 0x989680 ;  /* 0x009896800000895d */ /* 0x008fea0003900000 */
[----:B------:R-:W3:Y:S02]  /*24080*/  @!P0 SYNCS.PHASECHK.TRANS64 P0, [R14+URZ+0x90], R3 ;  /* 0x000090030e0085a7 */ /* 0x000ee400080010ff */
[----:B---3--:R-:W-:Y:S05]  /*24090*/  @!P0 BRA `(.L_x_365) ;  /* 0xfffffffc00f08947 */ /* 0x008fea000383ffff */
[----:B------:R-:W-:Y:S05]  /*240a0*/  BRA `(.L_x_366) ;  /* 0xfffffee000e07947 */ /* 0x000fea000383ffff */
.L_x_150:
[----:B------:R-:W-:Y:S02]  /*240b0*/  MOV R0, UR13 ;  /* 0x0000000d00007c02 */ /* 0x000fe40008000f00 */
[----:B------:R-:W-:-:S07]  /*240c0*/  MOV R5, R4 ;  /* 0x0000000400057202 */ /* 0x000fce0000000f00 */
.L_x_367:
[----:B---3--:R3:W4:Y:S02]  /*240d0*/  SYNCS.PHASECHK.TRANS64.TRYWAIT P0, [R0+URZ+0xb8], R5 ;  /* 0x0000b805000075a7 */ /* 0x00872400080011ff */
[----:B----4-:R-:W-:Y:S05]  /*240e0*/  @!P0 NANOSLEEP.SYNCS 0x989680 ;  /* 0x009896800000895d */ /* 0x010fea0003900000 */
[----:B------:R-:W4:Y:S02]  /*240f0*/  @!P0 SYNCS.PHASECHK.TRANS64 P0, [R0+URZ+0xb8], R5 ;  /* 0x0000b805000085a7 */ /* 0x000f2400080010ff */
[----:B----4-:R-:W-:Y:S05]  /*24100*/  @!P0 BRA `(.L_x_367) ;  /* 0xfffffffc00f08947 */ /* 0x010fea000383ffff */
[----:B------:R-:W-:Y:S05]  /*24110*/  BRA `(.L_x_368) ;  /* 0xfffffee000d07947 */ /* 0x000fea000383ffff */
.L_x_151:
[----:B---3--:R-:W-:Y:S02]  /*24120*/  MOV R0, UR13 ;  /* 0x0000000d00007c02 */ /* 0x008fe40008000f00 */
[----:B--2---:R-:W-:-:S07]  /*24130*/  MOV R3, R2 ;  /* 0x0000000200037202 */ /* 0x004fce0000000f00 */
.L_x_369:
[----:B--2---:R2:W3:Y:S02]  /*24140*/  SYNCS.PHASECHK.TRANS64.TRYWAIT P0, [R0+URZ+0xc8], R3 ;  /* 0x0000c803000075a7 */ /* 0x0044e400080011ff */
[----:B---3--:R-:W-:Y:S05]  /*24150*/  @!P0 NANOSLEEP.SYNCS 0x989680 ;  /* 0x009896800000895d */ /* 0x008fea0003900000 */
[----:B------:R-:W3:Y:S02]  /*24160*/  @!P0 SYNCS.PHASECHK.TRANS64 P0, [R0+URZ+0xc8], R3 ;  /* 0x0000c803000085a7 */ /* 0x000ee400080010ff */
[----:B---3--:R-:W-:Y:S05]  /*24170*/  @!P0 BRA `(.L_x_369) ;  /* 0xfffffffc00f08947 */ /* 0x008fea000383ffff */
[----:B------:R-:W-:Y:S05]  /*24180*/  BRA `(.L_x_148) ;  /* 0xfffffee000bc7947 */ /* 0x000fea000383ffff */
.L_x_152:
[----:B------:R-:W-:-:S07]  /*24190*/  MOV R0, UR13 ;  /* 0x0000000d00007c02 */ /* 0x000fce0008000f00 */
.L_x_370:
[----:B--2---:R2:W3:Y:S02]  /*241a0*/  SYNCS.PHASECHK.TRANS64.TRYWAIT P0, [R0+URZ+0x180], RZ ;  /* 0x000180ff000075a7 */ /* 0x0044e400080011ff */
[----:B---3--:R-:W-:Y:S05]  /*241b0*/  @!P0 NANOSLEEP.SYNCS 0x989680 ;  /* 0x009896800000895d */ /* 0x008fea0003900000 */
[----:B------:R-:W3:Y:S02]  /*241c0*/  @!P0 SYNCS.PHASECHK.TRANS64 P0, [R0+URZ+0x180], RZ ;  /* 0x000180ff000085a7 */ /* 0x000ee400080010ff */
[----:B---3--:R-:W-:Y:S05]  /*241d0*/  @!P0 BRA `(.L_x_370) ;  /* 0xfffffffc00f08947 */ /* 0x008fea000383ffff */
[----:B------:R-:W-:Y:S05]  /*241e0*/  BRA `(.L_x_371) ;  /* 0xfffffee000e07947 */ /* 0x000fea000383ffff */
.L_x_157:
[-C--:B------:R-:W-:Y:S02]  /*241f0*/  MOV R4, R6.reuse ;  /* 0x0000000600047202 */ /* 0x080fe40000000f00 */
[----:B------:R-:W-:-:S07]  /*24200*/  MOV R5, R6 ;  /* 0x0000000600057202 */ /* 0x000fce0000000f00 */
.L_x_372:
[----:B-1----:R1:W2:Y:S02]  /*24210*/  SYNCS.PHASECHK.TRANS64.TRYWAIT P0, [R37+URZ+0x80], R5 ;  /* 0x00008005250075a7 */ /* 0x0022a400080011ff */
[----:B--2---:R-:W-:Y:S05]  /*24220*/  @!P0 NANOSLEEP.SYNCS 0x989680 ;  /* 0x009896800000895d */ /* 0x004fea0003900000 */
[----:B------:R-:W2:Y:S02]  /*24230*/  @!P0 SYNCS.PHASECHK.TRANS64 P0, [R37+URZ+0x80], R5 ;  /* 0x00008005250085a7 */ /* 0x000ea400080010ff */
[----:B--2---:R-:W-:Y:S05]  /*24240*/  @!P0 BRA `(.L_x_372) ;  /* 0xfffffffc00f08947 */ /* 0x004fea000383ffff */
[----:B------:R-:W-:Y:S05]  /*24250*/  BRA `(.L_x_373) ;  /* 0xfffffeec00bc7947 */ /* 0x000fea000383ffff */
.L_x_158:
[-C--:B------:R-:W-:Y:S02]  /*24260*/  MOV R38, R9.reuse ;  /* 0x0000000900267202 */ /* 0x080fe40000000f00 */
[----:B------:R-:W-:-:S07]  /*24270*/  MOV R39, R9 ;  /* 0x0000000900277202 */ /* 0x000fce0000000f00 */
.L_x_374:
[----:B-1----:R1:W2:Y:S02]  /*24280*/  SYNCS.PHASECHK.TRANS64.TRYWAIT P0, [R2+URZ+0x130], R39 ;  /* 0x00013027020075a7 */ /* 0x0022a400080011ff */
[----:B--2---:R-:W-:Y:S05]  /*24290*/  @!P0 NANOSLEEP.SYNCS 0x989680 ;  /* 0x009896800000895d */ /* 0x004fea0003900000 */
[----:B------:R-:W2:Y:S02]  /*242a0*/  @!P0 SYNCS.PHASECHK.TRANS64 P0, [R2+URZ+0x130], R39 ;  /* 0x00013027020085a7 */ /* 0x000ea400080010ff */
[----:B--2---:R-:W-:Y:S05]  /*242b0*/  @!P0 BRA `(.L_x_374) ;  /* 0xfffffffc00f08947 */ /* 0x004fea000383ffff */
[----:B------:R-:W-:Y:S05]  /*242c0*/  BRA `(.L_x_375) ;  /* 0xffffff0400607947 */ /* 0x000fea000383ffff */
.L_x_159:
[-C--:B------:R-:W-:Y:S02]  /*242d0*/  MOV R8, R3.reuse ;  /* 0x0000000300087202 */ /* 0x080fe40000000f00 */
[----:B--2---:R-:W-:-:S07]  /*242e0*/  MOV R9, R3 ;  /* 0x0000000300097202 */ /* 0x004fce0000000f00 */
.L_x_376:
[----:B-1----:R1:W2:Y:S02]  /*242f0*/  SYNCS.PHASECHK.TRANS64.TRYWAIT P1, [R88+URZ+0xa8], R9 ;  /* 0x0000a809580075a7 */ /* 0x0022a400080211ff */
[----:B--2---:R-:W-:Y:S05]  /*24300*/  @!P1 NANOSLEEP.SYNCS 0x989680 ;  /* 0x009896800000995d */ /* 0x004fea0003900000 */
[----:B------:R-:W2:Y:S02]  /*24310*/  @!P1 SYNCS.PHASECHK.TRANS64 P1, [R88+URZ+0xa8], R9 ;  /* 0x0000a809580095a7 */ /* 0x000ea400080210ff */
[----:B--2---:R-:W-:Y:S05]  /*24320*/  @!P1 BRA `(.L_x_376) ;  /* 0xfffffffc00f09947 */ /* 0x004fea000383ffff */
[----:B------:R-:W-:Y:S05]  /*24330*/  BRA `(.L_x_377) ;  /* 0xffffff08001c7947 */ /* 0x000fea000383ffff */
.L_x_161:
[-C--:B------:R-:W-:Y:S02]  /*24340*/  MOV R2, R0.reuse ;  /* 0x0000000000027202 */ /* 0x080fe40000000f00 */
[----:B------:R-:W-:-:S07]  /*24350*/  MOV R3, R0 ;  /* 0x0000000000037202 */ /* 0x000fce0000000f00 */
.L_x_378:
[----:B-1----:R1:W2:Y:S02]  /*24360*/  SYNCS.PHASECHK.TRANS64.TRYWAIT P1, [R48+URZ+0x80], R3 ;  /* 0x00008003300075a7 */ /* 0x0022a400080211ff */
[----:B--2---:R-:W-:Y:S05]  /*24370*/  @!P1 NANOSLEEP.SYNCS 0x989680 ;  /* 0x009896800000995d */ /* 0x004fea0003900000 */
[----:B------:R-:W2:Y:S02]  /*24380*/  @!P1 SYNCS.PHASECHK.TRANS64 P1, [R48+URZ+0x80], R3 ;  /* 0x00008003300095a7 */ /* 0x000ea400080210ff */
[----:B--2---:R-:W-:Y:S05]  /*24390*/  @!P1 BRA `(.L_x_378) ;  /* 0xfffffffc00f09947 */ /* 0x004fea000383ffff */
[----:B------:R-:W-:Y:S05]  /*243a0*/  BRA `(.L_x_379) ;  /* 0xffffff1000187947 */ /* 0x000fea000383ffff */
.L_x_162:
[----:B------:R-:W-:-:S07]  /*243b0*/  MOV R9, R8 ;  /* 0x0000000800097202 */ /* 0x000fce0000000f00 */
.L_x_380:
[----:B--2---:R2:W3:Y:S02]  /*243c0*/  SYNCS.PHASECHK.TRANS64.TRYWAIT P1, [R6+URZ+0x130], R9 ;  /* 0x00013009060075a7 */ /* 0x0044e400080211ff */
[----:B---3--:R-:W-:Y:S05]  /*243d0*/  @!P1 NANOSLEEP.SYNCS 0x989680 ;  /* 0x009896800000995d */ /* 0x008fea0003900000 */
[----:B------:R-:W3:Y:S02]  /*243e0*/  @!P1 SYNCS.PHASECHK.TRANS64 P1, [R6+URZ+0x130], R9 ;  /* 0x00013009060095a7 */ /* 0x000ee400080210ff */
[----:B---3--:R-:W-:Y:S05]  /*243f0*/  @!P1 BRA `(.L_x_380) ;  /* 0xfffffffc00f09947 */ /* 0x008fea000383ffff */
[----:B------:R-:W-:Y:S05]  /*24400*/  BRA `(.L_x_381) ;  /* 0xffffff2400187947 */ /* 0x000fea000383ffff */
.L_x_163:
[----:B------:R-:W-:-:S07]  /*24410*/  MOV R9, R8 ;  /* 0x0000000800097202 */ /* 0x000fce0000000f00 */
.L_x_382:
[----:B--2---:R2:W4:Y:S02]  /*24420*/  SYNCS.PHASECHK.TRANS64.TRYWAIT P2, [R88+URZ+0xa8], R9 ;  /* 0x0000a809580075a7 */ /* 0x00452400080411ff */
[----:B----4-:R-:W-:Y:S05]  /*24430*/  @!P2 NANOSLEEP.SYNCS 0x989680 ;  /* 0x009896800000a95d */ /* 0x010fea0003900000 */
[----:B------:R-:W4:Y:S02]  /*24440*/  @!P2 SYNCS.PHASECHK.TRANS64 P2, [R88+URZ+0xa8], R9 ;  /* 0x0000a8095800a5a7 */ /* 0x000f2400080410ff */
[----:B----4-:R-:W-:Y:S05]  /*24450*/  @!P2 BRA `(.L_x_382) ;  /* 0xfffffffc00f0a947 */ /* 0x010fea000383ffff */
[----:B------:R-:W-:Y:S05]  /*24460*/  BRA `(.L_x_383) ;  /* 0xffffff2400c87947 */ /* 0x000fea000383ffff */
.L_x_164:
[-C--:B------:R-:W-:Y:S02]  /*24470*/  MOV R2, R12.reuse ;  /* 0x0000000c00027202 */ /* 0x080fe40000000f00 */
[----:B------:R-:W-:-:S07]  /*24480*/  MOV R3, R12 ;  /* 0x0000000c00037202 */ /* 0x000fce0000000f00 */
.L_x_384:
[----:B-1----:R1:W2:Y:S02]  /*24490*/  SYNCS.PHASECHK.TRANS64.TRYWAIT P1, [R70+URZ+0x80], R3 ;  /* 0x00008003460075a7 */ /* 0x0022a400080211ff */
[----:B--2---:R-:W-:Y:S05]  /*244a0*/  @!P1 NANOSLEEP.SYNCS 0x989680 ;  /* 0x009896800000995d */ /* 0x004fea0003900000 */
[----:B------:R-:W2:Y:S02]  /*244b0*/  @!P1 SYNCS.PHASECHK.TRANS64 P1, [R70+URZ+0x80], R3 ;  /* 0x00008003460095a7 */ /* 0x000ea400080210ff */
[----:B--2---:R-:W-:Y:S05]  /*244c0*/  @!P1 BRA `(.L_x_384) ;  /* 0xfffffffc00f09947 */ /* 0x004fea000383ffff */
[----:B------:R-:W-:Y:S05]  /*244d0*/  BRA `(.L_x_385) ;  /* 0xffffff2c00007947 */ /* 0x000fea000383ffff */
.L_x_165:
[----:B------:R-:W-:-:S07]  /*244e0*/  MOV R7, R6 ;  /* 0x0000000600077202 */ /* 0x000fce0000000f00 */
.L_x_386:
[----:B-1----:R1:W3:Y:S02]  /*244f0*/  SYNCS.PHASECHK.TRANS64.TRYWAIT P2, [R4+URZ+0x130], R7 ;  /* 0x00013007040075a7 */ /* 0x0022e400080411ff */
[----:B---3--:R-:W-:Y:S05]  /*24500*/  @!P2 NANOSLEEP.SYNCS 0x989680 ;  /* 0x009896800000a95d */ /* 0x008fea0003900000 */
[----:B------:R-:W3:Y:S02]  /*24510*/  @!P2 SYNCS.PHASECHK.TRANS64 P2, [R4+URZ+0x130], R7 ;  /* 0x000130070400a5a7 */ /* 0x000ee400080410ff */
[----:B---3--:R-:W-:Y:S05]  /*24520*/  @!P2 BRA `(.L_x_386) ;  /* 0xfffffffc00f0a947 */ /* 0x008fea000383ffff */
[----:B------:R-:W-:Y:S05]  /*24530*/  BRA `(.L_x_387) ;  /* 0xffffff44003c7947 */ /* 0x000fea000383ffff */
.L_x_166:
[-C--:B------:R-:W-:Y:S02]  /*24540*/  MOV R2, R29.reuse ;  /* 0x0000001d00027202 */ /* 0x080fe40000000f00 */
[----:B------:R-:W-:-:S07]  /*24550*/  MOV R3, R29 ;  /* 0x0000001d00037202 */ /* 0x000fce0000000f00 */
.L_x_388:
[----:B-1----:R1:W2:Y:S02]  /*24560*/  SYNCS.PHASECHK.TRANS64.TRYWAIT P1, [R88+URZ+0xa8], R3 ;  /* 0x0000a803580075a7 */ /* 0x0022a400080211ff */
[----:B--2---:R-:W-:Y:S05]  /*24570*/  @!P1 NANOSLEEP.SYNCS 0x989680 ;  /* 0x009896800000995d */ /* 0x004fea0003900000 */
[----:B------:R-:W2:Y:S02]  /*24580*/  @!P1 SYNCS.PHASECHK.TRANS64 P1, [R88+URZ+0xa8], R3 ;  /* 0x0000a803580095a7 */ /* 0x000ea400080210ff */
[----:B--2---:R-:W-:Y:S05]  /*24590*/  @!P1 BRA `(.L_x_388) ;  /* 0xfffffffc00f09947 */ /* 0x004fea000383ffff */
[----:B------:R-:W-:Y:S05]  /*245a0*/  BRA `(.L_x_389) ;  /* 0xffffff4800787947 */ /* 0x000fea000383ffff */
.L_x_169:
[-C--:B------:R-:W-:Y:S02]  /*245b0*/  MOV R2, R0.reuse ;  /* 0x0000000000027202 */ /* 0x080fe40000000f00 */
[----:B------:R-:W-:-:S07]  /*245c0*/  MOV R3, R0 ;  /* 0x0000000000037202 */ /* 0x000fce0000000f00 */
.L_x_390:
[----:B-1----:R1:W2:Y:S02]  /*245d0*/  SYNCS.PHASECHK.TRANS64.TRYWAIT P2, [R68+URZ+0x80], R3 ;  /* 0x00008003440075a7 */ /* 0x0022a400080411ff */
[----:B--2---:R-:W-:Y:S05]  /*245e0*/  @!P2 NANOSLEEP.SYNCS 0x989680 ;  /* 0x009896800000a95d */ /* 0x004fea0003900000 */
[----:B------:R-:W2:Y:S02]  /*245f0*/  @!P2 SYNCS.PHASECHK.TRANS64 P2, [R68+URZ+0x80], R3 ;  /* 0x000080034400a5a7 */ /* 0x000ea400080410ff */
[----:B--2---:R-:W-:Y:S05]  /*24600*/  @!P2 BRA `(.L_x_390) ;  /* 0xfffffffc00f0a947 */ /* 0x004fea000383ffff */
[----:B------:R-:W-:Y:S05]  /*24610*/  BRA `(.L_x_391) ;  /* 0xffffff4c00f47947 */ /* 0x000fea000383ffff */
.L_x_170:
[-C--:B------:R-:W-:Y:S02]  /*24620*/  MOV R4, R37.reuse ;  /* 0x0000002500047202 */ /* 0x080fe40000000f00 */
[----:B------:R-:W-:-:S07]  /*24630*/  MOV R5, R37 ;  /* 0x0000002500057202 */ /* 0x000fce0000000f00 */
.L_x_392:
[----:B--2---:R2:W3:Y:S02]  /*24640*/  SYNCS.PHASECHK.TRANS64.TRYWAIT P2, [R36+URZ+0x130], R5 ;  /* 0x00013005240075a7 */ /* 0x0044e400080411ff */
[----:B---3--:R-:W-:Y:S05]  /*24650*/  @!P2 NANOSLEEP.SYNCS 0x989680 ;  /* 0x009896800000a95d */ /* 0x008fea0003900000 */
[----:B------:R-:W3:Y:S02]  /*24660*/  @!P2 SYNCS.PHASECHK.TRANS64 P2, [R36+URZ+0x130], R5 ;  /* 0x000130052400a5a7 */ /* 0x000ee400080410ff */
[----:B---3--:R-:W-:Y:S05]  /*24670*/  @!P2 BRA `(.L_x_392) ;  /* 0xfffffffc00f0a947 */ /* 0x008fea000383ffff */
[----:B------:R-:W-:Y:S05]  /*24680*/  BRA `(.L_x_393) ;  /* 0xffffff5800407947 */ /* 0x000fea000383ffff */
.L_x_171:
[----:B------:R-:W-:-:S07]  /*24690*/  MOV R2, R3 ;  /* 0x0000000300027202 */ /* 0x000fce0000000f00 */
.L_x_394:
[----:B---3--:R3:W4:Y:S02]  /*246a0*/  SYNCS.PHASECHK.TRANS64.TRYWAIT P3, [R88+URZ+0xa8], R3 ;  /* 0x0000a803580075a7 */ /* 0x00872400080611ff */
[----:B----4-:R-:W-:Y:S05]  /*246b0*/  @!P3 NANOSLEEP.SYNCS 0x989680 ;  /* 0x009896800000b95d */ /* 0x010fea0003900000 */
[----:B------:R-:W4:Y:S02]  /*246c0*/  @!P3 SYNCS.PHASECHK.TRANS64 P3, [R88+URZ+0xa8], R3 ;  /* 0x0000a8035800b5a7 */ /* 0x000f2400080610ff */
[----:B----4-:R-:W-:Y:S05]  /*246d0*/  @!P3 BRA `(.L_x_394) ;  /* 0xfffffffc00f0b947 */ /* 0x010fea000383ffff */
[----:B------:R-:W-:Y:S05]  /*246e0*/  BRA `(.L_x_395) ;  /* 0xffffff5800f07947 */ /* 0x000fea000383ffff */
.L_x_172:
[-C--:B------:R-:W-:Y:S02]  /*246f0*/  MOV R2, R0.reuse ;  /* 0x0000000000027202 */ /* 0x080fe40000000f00 */
[----:B------:R-:W-:-:S07]  /*24700*/  MOV R3, R0 ;  /* 0x0000000000037202 */ /* 0x000fce0000000f00 */
.L_x_396:
[----:B-1----:R1:W2:Y:S02]  /*24710*/  SYNCS.PHASECHK.TRANS64.TRYWAIT P2, [R68+URZ+0x80], R3 ;  /* 0x00008003440075a7 */ /* 0x0022a400080411ff */
[----:B--2---:R-:W-:Y:S05]  /*24720*/  @!P2 NANOSLEEP.SYNCS 0x989680 ;  /* 0x009896800000a95d */ /* 0x004fea0003900000 */
[----:B------:R-:W2:Y:S02]  /*24730*/  @!P2 SYNCS.PHASECHK.TRANS64 P2, [R68+URZ+0x80], R3 ;  /* 0x000080034400a5a7 */ /* 0x000ea400080410ff */
[----:B--2---:R-:W-:Y:S05]  /*24740*/  @!P2 BRA `(.L_x_396) ;  /* 0xfffffffc00f0a947 */ /* 0x004fea000383ffff */
[----:B------:R-:W-:Y:S05]  /*24750*/  BRA `(.L_x_397) ;  /* 0xffffff5c00f47947 */ /* 0x000fea000383ffff */
.L_x_173:
[-C--:B------:R-:W-:Y:S02]  /*24760*/  MOV R4, R36.reuse ;  /* 0x0000002400047202 */ /* 0x080fe40000000f00 */
[----:B------:R-:W-:-:S07]  /*24770*/  MOV R5, R36 ;  /* 0x0000002400057202 */ /* 0x000fce0000000f00 */
.L_x_398:
[----:B-1----:R1:W2:Y:S02]  /*24780*/  SYNCS.PHASECHK.TRANS64.TRYWAIT P2, [R3+URZ+0x130], R5 ;  /* 0x00013005030075a7 */ /* 0x0022a400080411ff */
[----:B--2---:R-:W-:Y:S05]  /*24790*/  @!P2 NANOSLEEP.SYNCS 0x989680 ;  /* 0x009896800000a95d */ /* 0x004fea0003900000 */
[----:B------:R-:W2:Y:S02]  /*247a0*/  @!P2 SYNCS.PHASECHK.TRANS64 P2, [R3+URZ+0x130], R5 ;  /* 0x000130050300a5a7 */ /* 0x000ea400080410ff */
[----:B--2---:R-:W-:Y:S05]  /*247b0*/  @!P2 BRA `(.L_x_398) ;  /* 0xfffffffc00f0a947 */ /* 0x004fea000383ffff */
[----:B------:R-:W-:Y:S05]  /*247c0*/  BRA `(.L_x_399) ;  /* 0xffffff6800b47947 */ /* 0x000fea000383ffff */
.L_x_174:
[-C--:B------:R-:W-:Y:S02]  /*247d0*/  MOV R2, R52.reuse ;  /* 0x0000003400027202 */ /* 0x080fe40000000f00 */
[----:B------:R-:W-:-:S07]  /*247e0*/  MOV R3, R52 ;  /* 0x0000003400037202 */ /* 0x000fce0000000f00 */
.L_x_400:
[----:B-1----:R1:W2:Y:S02]  /*247f0*/  SYNCS.PHASECHK.TRANS64.TRYWAIT P2, [R88+URZ+0xa8], R3 ;  /* 0x0000a803580075a7 */ /* 0x0022a400080411ff */
[----:B--2---:R-:W-:Y:S05]  /*24800*/  @!P2 NANOSLEEP.SYNCS 0x989680 ;  /* 0x009896800000a95d */ /* 0x004fea0003900000 */
[----:B------:R-:W2:Y:S02]  /*24810*/  @!P2 SYNCS.PHASECHK.TRANS64 P2, [R88+URZ+0xa8], R3 ;  /* 0x0000a8035800a5a7 */ /* 0x000ea400080410ff */
[----:B--2---:R-:W-:Y:S05]  /*24820*/  @!P2 BRA `(.L_x_400) ;  /* 0xfffffffc00f0a947 */ /* 0x004fea000383ffff */
[----:B------:R-:W-:Y:S05]  /*24830*/  BRA `(.L_x_401) ;  /* 0xffffff6c00e07947 */ /* 0x000fea000383ffff */
.L_x_177:
[-C--:B------:R-:W-:Y:S02]  /*24840*/  MOV R2, R0.reuse ;  /* 0x0000000000027202 */ /* 0x080fe40000000f00 */
[----:B------:R-:W-:-:S07]  /*24850*/  MOV R3, R0 ;  /* 0x0000000000037202 */ /* 0x000fce0000000f00 */
.L_x_402:
[----:B-1----:R1:W2:Y:S02]  /*24860*/  SYNCS.PHASECHK.TRANS64.TRYWAIT P0, [R44+URZ+0x80], R3 ;  /* 0x000080032c0075a7 */ /* 0x0022a400080011ff */
[----:B--2---:R-:W-:Y:S05]  /*24870*/  @!P0 NANOSLEEP.SYNCS 0x989680 ;  /* 0x009896800000895d */ /* 0x004fea0003900000 */
[----:B------:R-:W2:Y:S02]  /*24880*/  @!P0 SYNCS.PHASECHK.TRANS64 P0, [R44+URZ+0x80], R3 ;  /* 0x000080032c0085a7 */ /* 0x000ea400080010ff */
[----:B--2---:R-:W-:Y:S05]  /*24890*/  @!P0 BRA `(.L_x_402) ;  /* 0xfffffffc00f08947 */ /* 0x004fea000383ffff */
[----:B------:R-:W-:Y:S05]  /*248a0*/  BRA `(.L_x_403) ;  /* 0xffffff74006c7947 */ /* 0x000fea000383ffff */
.L_x_178:
[-C--:B------:R-:W-:Y:S02]  /*248b0*/  MOV R54, R7.reuse ;  /* 0x0000000700367202 */ /* 0x080fe40000000f00 */
[----:B------:R-:W-:-:S07]  /*248c0*/  MOV R55, R7 ;  /* 0x0000000700377202 */ /* 0x000fce0000000f00 */
.L_x_404:
[----:B-1----:R1:W2:Y:S02]  /*248d0*/  SYNCS.PHASECHK.TRANS64.TRYWAIT P1, [R6+URZ+0x130], R55 ;  /* 0x00013037060075a7 */ /* 0x0022a400080211ff */
[----:B--2---:R-:W-:Y:S05]  /*248e0*/  @!P1 NANOSLEEP.SYNCS 0x989680 ;  /* 0x009896800000995d */ /* 0x004fea0003900000 */
[----:B------:R-:W2:Y:S02]  /*248f0*/  @!P1 SYNCS.PHASECHK.TRANS64 P1, [R6+URZ+0x130], R55 ;  /* 0x00013037060095a7 */ /* 0x000ea400080210ff */
[----:B--2---:R-:W-:Y:S05]  /*24900*/  @!P1 BRA `(.L_x_404) ;  /* 0xfffffffc00f09947 */ /* 0x004fea000383ffff */
[----:B------:R-:W-:Y:S05]  /*24910*/  BRA `(.L_x_405) ;  /* 0xffffff8800cc7947 */ /* 0x000fea000383ffff */
.L_x_179:
[-C--:B------:R-:W-:Y:S02]  /*24920*/  MOV R6, R29.reuse ;  /* 0x0000001d00067202 */ /* 0x080fe40000000f00 */
[----:B------:R-:W-:-:S07]  /*24930*/  MOV R7, R29 ;  /* 0x0000001d00077202 */ /* 0x000fce0000000f00 */
.L_x_406:
[----:B---3--:R3:W4:Y:S02]  /*24940*/  SYNCS.PHASECHK.TRANS64.TRYWAIT P0, [R88+URZ+0xa8], R7 ;  /* 0x0000a807580075a7 */ /* 0x00872400080011ff */
[----:B----4-:R-:W-:Y:S05]  /*24950*/  @!P0 NANOSLEEP.SYNCS 0x989680 ;  /* 0x009896800000895d */ /* 0x010fea0003900000 */
[----:B------:R-:W4:Y:S02]  /*24960*/  @!P0 SYNCS.PHASECHK.TRANS64 P0, [R88+URZ+0xa8], R7 ;  /* 0x0000a807580085a7 */ /* 0x000f2400080010ff */
[----:B----4-:R-:W-:Y:S05]  /*24970*/  @!P0 BRA `(.L_x_406) ;  /* 0xfffffffc00f08947 */ /* 0x010fea000383ffff */
[----:B------:R-:W-:Y:S05]  /*24980*/  BRA `(.L_x_407) ;  /* 0xffffff8c00d07947 */ /* 0x000fea000383ffff */
.L_x_180:
[-C--:B------:R-:W-:Y:S02]  /*24990*/  MOV R2, R0.reuse ;  /* 0x0000000000027202 */ /* 0x080fe40000000f00 */
[----:B------:R-:W-:-:S07]  /*249a0*/  MOV R3, R0 ;  /* 0x0000000000037202 */ /* 0x000fce0000000f00 */
.L_x_408:
[----:B-1----:R1:W2:Y:S02]  /*249b0*/  SYNCS.PHASECHK.TRANS64.TRYWAIT P0, [R9+URZ+0x190], R3 ;  /* 0x00019003090075a7 */ /* 0x0022a400080011ff */
[----:B--2---:R-:W-:Y:S05]  /*249c0*/  @!P0 NANOSLEEP.SYNCS 0x989680 ;  /* 0x009896800000895d */ /* 0x004fea0003900000 */
[----:B------:R-:W2:Y:S02]  /*249d0*/  @!P0 SYNCS.PHASECHK.TRANS64 P0, [R9+URZ+0x190], R3 ;  /* 0x00019003090085a7 */ /* 0x000ea400080010ff */
[----:B--2---:R-:W-:Y:S05]  /*249e0*/  @!P0 BRA `(.L_x_408) ;  /* 0xfffffffc00f08947 */ /* 0x004fea000383ffff */
[----:B------:R-:W-:Y:S05]  /*249f0*/  BRA `(.L_x_409) ;  /* 0xffffff9000e87947 */ /* 0x000fea000383ffff */
.L_x_182:
[----:B------:R-:W-:-:S07]  /*24a00*/  MOV R5, R4 ;  /* 0x0000000400057202 */ /* 0x000fce0000000f00 */
.L_x_410:
[----:B-1----:R1:W2:Y:S02]  /*24a10*/  SYNCS.PHASECHK.TRANS64.TRYWAIT P0, [R9+URZ+0xa8], R5 ;  /* 0x0000a805090075a7 */ /* 0x0022a400080011ff */
[----:B--2---:R-:W-:Y:S05]  /*24a20*/  @!P0 NANOSLEEP.SYNCS 0x989680 ;  /* 0x009896800000895d */ /* 0x004fea0003900000 */
[----:B------:R-:W2:Y:S02]  /*24a30*/  @!P0 SYNCS.PHASECHK.TRANS64 P0, [R9+URZ+0xa8], R5 ;  /* 0x0000a805090085a7 */ /* 0x000ea400080010ff */
[----:B--2---:R-:W-:Y:S05]  /*24a40*/  @!P0 BRA `(.L_x_410) ;  /* 0xfffffffc00f08947 */ /* 0x004fea000383ffff */
[----:B------:R-:W-:Y:S05]  /*24a50*/  BRA `(.L_x_411) ;  /* 0xffffff9400707947 */ /* 0x000fea000383ffff */
.L_x_183:
[----:B------:R-:W-:-:S07]  /*24a60*/  MOV R3, R2 ;  /* 0x0000000200037202 */ /* 0x000fce0000000f00 */
.L_x_412:
[----:B--2---:R2:W3:Y:S02]  /*24a70*/  SYNCS.PHASECHK.TRANS64.TRYWAIT P0, [R0+URZ+0x130], R3 ;  /* 0x00013003000075a7 */ /* 0x0044e400080011ff */
[----:B---3--:R-:W-:Y:S05]  /*24a80*/  @!P0 NANOSLEEP.SYNCS 0x989680 ;  /* 0x009896800000895d */ /* 0x008fea0003900000 */
[----:B------:R-:W3:Y:S02]  /*24a90*/  @!P0 SYNCS.PHASECHK.TRANS64 P0, [R0+URZ+0x130], R3 ;  /* 0x00013003000085a7 */ /* 0x000ee400080010ff */
[----:B---3--:R-:W-:Y:S05]  /*24aa0*/  @!P0 BRA `(.L_x_412) ;  /* 0xfffffffc00f08947 */ /* 0x008fea000383ffff */
[----:B------:R-:W-:Y:S05]  /*24ab0*/  BRA `(.L_x_413) ;  /* 0xffffff9400607947 */ /* 0x000fea000383ffff */
.L_x_190:
[-C--:B------:R-:W-:Y:S02]  /*24ac0*/  MOV R4, R7.reuse ;  /* 0x0000000700047202 */ /* 0x080fe40000000f00 */
[----:B------:R-:W-:-:S07]  /*24ad0*/  MOV R5, R7 ;  /* 0x0000000700057202 */ /* 0x000fce0000000f00 */
.L_x_414:
[----:B-1----:R1:W2:Y:S02]  /*24ae0*/  SYNCS.PHASECHK.TRANS64.TRYWAIT P0, [R6+URZ+0x120], R5 ;  /* 0x00012005060075a7 */ /* 0x0022a400080011ff */
[----:B--2---:R-:W-:Y:S05]  /*24af0*/  @!P0 NANOSLEEP.SYNCS 0x989680 ;  /* 0x009896800000895d */ /* 0x004fea0003900000 */
[----:B------:R-:W2:Y:S02]  /*24b00*/  @!P0 SYNCS.PHASECHK.TRANS64 P0, [R6+URZ+0x120], R5 ;  /* 0x00012005060085a7 */ /* 0x000ea400080010ff */
[----:B--2---:R-:W-:Y:S05]  /*24b10*/  @!P0 BRA `(.L_x_414) ;  /* 0xfffffffc00f08947 */ /* 0x004fea000383ffff */
[----:B------:R-:W-:Y:S05]  /*24b20*/  BRA `(.L_x_415) ;  /* 0xffffff9c00487947 */ /* 0x000fea000383ffff */
.L_x_192:
[----:B-1----:R-:W-:-:S07]  /*24b30*/  MOV R5, R4 ;  /* 0x0000000400057202 */ /* 0x002fce0000000f00 */
.L_x_416:
[----:B-1----:R1:W3:Y:S02]  /*24b40*/  SYNCS.PHASECHK.TRANS64.TRYWAIT P0, [R0+URZ+0x120], R5 ;  /* 0x00012005000075a7 */ /* 0x0022e400080011ff */
[----:B---3--:R-:W-:Y:S05]  /*24b50*/  @!P0 NANOSLEEP.SYNCS 0x989680 ;  /* 0x009896800000895d */ /* 0x008fea0003900000 */
[----:B------:R-:W3:Y:S02]  /*24b60*/  @!P0 SYNCS.PHASECHK.TRANS64 P0, [R0+URZ+0x120], R5 ;  /* 0x00012005000085a7 */ /* 0x000ee400080010ff */
[----:B---3--:R-:W-:Y:S05]  /*24b70*/  @!P0 BRA `(.L_x_416) ;  /* 0xfffffffc00f08947 */ /* 0x008fea000383ffff */
[----:B------:R-:W-:Y:S05]  /*24b80*/  BRA `(.L_x_417) ;  /* 0xffffff9c00847947 */ /* 0x000fea000383ffff */
.L_x_193:
[----:B------:R-:W-:-:S07]  /*24b90*/  MOV R2, R3 ;  /* 0x0000000300027202 */ /* 0x000fce0000000f00 */
.L_x_418:
[----:B-1----:R1:W3:Y:S02]  /*24ba0*/  SYNCS.PHASECHK.TRANS64.TRYWAIT P1, [R72+URZ+0xb0], R3 ;  /* 0x0000b003480075a7 */ /* 0x0022e400080211ff */
[----:B---3--:R-:W-:Y:S05]  /*24bb0*/  @!P1 NANOSLEEP.SYNCS 0x989680 ;  /* 0x009896800000995d */ /* 0x008fea0003900000 */
[----:B------:R-:W3:Y:S02]  /*24bc0*/  @!P1 SYNCS.PHASECHK.TRANS64 P1, [R72+URZ+0xb0], R3 ;  /* 0x0000b003480095a7 */ /* 0x000ee400080210ff */
[----:B---3--:R-:W-:Y:S05]  /*24bd0*/  @!P1 BRA `(.L_x_418) ;  /* 0xfffffffc00f09947 */ /* 0x008fea000383ffff */
[----:B------:R-:W-:Y:S05]  /*24be0*/  BRA `(.L_x_419) ;  /* 0xffffff9c008c7947 */ /* 0x000fea000383ffff */
.L_x_195:
[-C--:B------:R-:W-:Y:S02]  /*24bf0*/  MOV R2, R69.reuse ;  /* 0x0000004500027202 */ /* 0x080fe40000000f00 */
[----:B-1----:R-:W-:-:S07]  /*24c00*/  MOV R3, R69 ;  /* 0x0000004500037202 */ /* 0x002fce0000000f00 */
.L_x_420:
[----:B-1----:R1:W4:Y:S02]  /*24c10*/  SYNCS.PHASECHK.TRANS64.TRYWAIT P3, [R72+URZ+0xc0], R3 ;  /* 0x0000c003480075a7 */ /* 0x00232400080611ff */
[----:B----4-:R-:W-:Y:S05]  /*24c20*/  @!P3 NANOSLEEP.SYNCS 0x989680 ;  /* 0x009896800000b95d */ /* 0x010fea0003900000 */
[----:B------:R-:W4:Y:S02]  /*24c30*/  @!P3 SYNCS.PHASECHK.TRANS64 P3, [R72+URZ+0xc0], R3 ;  /* 0x0000c0034800b5a7 */ /* 0x000f2400080610ff */
[----:B----4-:R-:W-:Y:S05]  /*24c40*/  @!P3 BRA `(.L_x_420) ;  /* 0xfffffffc00f0b947 */ /* 0x010fea000383ffff */
[----:B------:R-:W-:Y:S05]  /*24c50*/  BRA `(.L_x_421) ;  /* 0xffffffa000f07947 */ /* 0x000fea000383ffff */
.L_x_200:
[-C--:B------:R-:W-:Y:S02]  /*24c60*/  MOV R2, R13.reuse ;  /* 0x0000000d00027202 */ /* 0x080fe40000000f00 */
[----:B------:R-:W-:-:S07]  /*24c70*/  MOV R3, R13 ;  /* 0x0000000d00037202 */ /* 0x000fce0000000f00 */
.L_x_422:
[----:B-1----:R1:W2:Y:S02]  /*24c80*/  SYNCS.PHASECHK.TRANS64.TRYWAIT P0, [R152+URZ+0xb0], R3 ;  /* 0x0000b003980075a7 */ /* 0x0022a400080011ff */
[----:B--2---:R-:W-:Y:S05]  /*24c90*/  @!P0 NANOSLEEP.SYNCS 0x989680 ;  /* 0x009896800000895d */ /* 0x004fea0003900000 */
[----:B------:R-:W2:Y:S02]  /*24ca0*/  @!P0 SYNCS.PHASECHK.TRANS64 P0, [R152+URZ+0xb0], R3 ;  /* 0x0000b003980085a7 */ /* 0x000ea400080010ff */
[----:B--2---:R-:W-:Y:S05]  /*24cb0*/  @!P0 BRA `(.L_x_422) ;  /* 0xfffffffc00f08947 */ /* 0x004fea000383ffff */
[----:B------:R-:W-:Y:S05]  /*24cc0*/  BRA `(.L_x_423) ;  /* 0xffffffac00507947 */ /* 0x000fea000383ffff */
.L_x_202:
[-C--:B-1----:R-:W-:Y:S02]  /*24cd0*/  MOV R4, R0.reuse ;  /* 0x0000000000047202 */ /* 0x082fe40000000f00 */
[----:B------:R-:W-:-:S07]  /*24ce0*/  MOV R5, R0 ;  /* 0x0000000000057202 */ /* 0x000fce0000000f00 */
.L_x_424:
[----:B-1----:R1:W2:Y:S02]  /*24cf0*/  SYNCS.PHASECHK.TRANS64.TRYWAIT P0, [R152+URZ+0xc0], R5 ;  /* 0x0000c005980075a7 */ /* 0x0022a400080011ff */
[----:B--2---:R-:W-:Y:S05]  /*24d00*/  @!P0 NANOSLEEP.SYNCS 0x989680 ;  /* 0x009896800000895d */ /* 0x004fea0003900000 */
[----:B------:R-:W2:Y:S02]  /*24d10*/  @!P0 SYNCS.PHASECHK.TRANS64 P0, [R152+URZ+0xc0], R5 ;  /* 0x0000c005980085a7 */ /* 0x000ea400080010ff */
[----:B--2---:R-:W-:Y:S05]  /*24d20*/  @!P0 BRA `(.L_x_424) ;  /* 0xfffffffc00f08947 */ /* 0x004fea000383ffff */
[----:B------:R-:W-:Y:S05]  /*24d30*/  BRA `(.L_x_425) ;  /* 0xffffffbc00987947 */ /* 0x000fea000383ffff */
.L_x_204:
[-C--:B------:R-:W-:Y:S02]  /*24d40*/  MOV R2, R0.reuse ;  /* 0x0000000000027202 */ /* 0x080fe40000000f00 */
[----:B------:R-:W-:-:S07]  /*24d50*/  MOV R3, R0 ;  /* 0x0000000000037202 */ /* 0x000fce0000000f00 */
.L_x_426:
[----:B--2---:R2:W3:Y:S02]  /*24d60*/  SYNCS.PHASECHK.TRANS64.TRYWAIT P0, [R152+URZ+0x190], R3 ;  /* 0x00019003980075a7 */ /* 0x0044e400080011ff */
[----:B---3--:R-:W-:Y:S05]  /*24d70*/  @!P0 NANOSLEEP.SYNCS 0x989680 ;  /* 0x009896800000895d */ /* 0x008fea0003900000 */
[----:B------:R-:W3:Y:S02]  /*24d80*/  @!P0 SYNCS.PHASECHK.TRANS64 P0, [R152+URZ+0x190], R3 ;  /* 0x00019003980085a7 */ /* 0x000ee400080010ff */
[----:B---3--:R-:W-:Y:S05]  /*24d90*/  @!P0 BRA `(.L_x_426) ;  /* 0xfffffffc00f08947 */ /* 0x008fea000383ffff */
[----:B------:R-:W-:Y:S05]  /*24da0*/  BRA `(.L_x_427) ;  /* 0xffffffcc008c7947 */ /* 0x000fea000383ffff */
        .weak           $__internal_0_$__cuda_sm10x_tcgen05_guardrail_trap_col_being_dealloced_not_returned_by_alloc
        .type           $__internal_0_$__cuda_sm10x_tcgen05_guardrail_trap_col_being_dealloced_not_returned_by_alloc,@function
        .size           $__internal_0_$__cuda_sm10x_tcgen05_guardrail_trap_col_being_dealloced_not_returned_by_alloc,($__internal_1_$__cuda_sm10x_tcgen05_guardrail_trap_phase_invalid_during_alloc - $__internal_0_$__cuda_sm10x_tcgen05_guardrail_trap_col_being_dealloced_not_returned_by_alloc)
$__internal_0_$__cuda_sm10x_tcgen05_guardrail_trap_col_being_dealloced_not_returned_by_alloc:
[----:B------:R-:W-:Y:S05]  /*24db0*/  BPT.TRAP 0x1 ;  /* 0x000000040000795c */ /* 0x000fea0000300000 */
[----:B------:R-:W-:-:S04]  /*24dc0*/  HFMA2 R3, -RZ, RZ, 0, 0 ;  /* 0x00000000ff037431 */ /* 0x000fc800000001ff */
[----:B------:R-:W-:Y:S05]  /*24dd0*/  RET.REL.NODEC R2 `(kernel_cutlass_kernel_flash_attncuteflash_fwd_mla_sm100FlashAttentionMLAForwardSm100_object_at__tensor0000o64811101213_tensor0000o256811101213_tensor0000o256811101213_tensor000o6411110012_0) ;  /* 0xfffffdb002887950 */ /* 0x000fea0003c3ffff */
        .weak           $__internal_1_$__cuda_sm10x_tcgen05_guardrail_trap_phase_invalid_during_alloc
        .type           $__internal_1_$__cuda_sm10x_tcgen05_guardrail_trap_phase_invalid_during_alloc,@function
        .size           $__internal_1_$__cuda_sm10x_tcgen05_guardrail_trap_phase_invalid_during_alloc,($__internal_2_$__cuda_sm10x_tcgen05_guardrail_trap_unallocated_columns_being_dealloced - $__internal_1_$__cuda_sm10x_tcgen05_guardrail_trap_phase_invalid_during_alloc)
$__internal_1_$__cuda_sm10x_tcgen05_guardrail_trap_phase_invalid_during_alloc:
[----:B------:R-:W-:Y:S05]  /*24de0*/  BPT.TRAP 0x1 ;  /* 0x000000040000795c */ /* 0x000fea0000300000 */
[----:B------:R-:W-:-:S04]  /*24df0*/  MOV R3, 0x0 ;  /* 0x0000000000037802 */ /* 0x000fc80000000f00 */
[----:B------:R-:W-:Y:S05]  /*24e00*/  RET.REL.NODEC R2 `(kernel_cutlass_kernel_flash_attncuteflash_fwd_mla_sm100FlashAttentionMLAForwardSm100_object_at__tensor0000o64811101213_tensor0000o256811101213_tensor0000o256811101213_tensor000o6411110012_0) ;  /* 0xfffffdb0027c7950 */ /* 0x000fea0003c3ffff */
        .weak           $__internal_2_$__cuda_sm10x_tcgen05_guardrail_trap_unallocated_columns_being_dealloced
        .type           $__internal_2_$__cuda_sm10x_tcgen05_guardrail_trap_unallocated_columns_being_dealloced,@function
        .size           $__internal_2_$__cuda_sm10x_tcgen05_guardrail_trap_unallocated_columns_being_dealloced,(.L_x_431 - $__internal_2_$__cuda_sm10x_tcgen05_guardrail_trap_unallocated_columns_being_dealloced)
$__internal_2_$__cuda_sm10x_tcgen05_guardrail_trap_unallocated_columns_being_dealloced:
[----:B------:R-:W-:Y:S05]  /*24e10*/  BPT.TRAP 0x1 ;  /* 0x000000040000795c */ /* 0x000fea0000300000 */
[----:B------:R-:W-:-:S04]  /*24e20*/  HFMA2 R3, -RZ, RZ, 0, 0 ;  /* 0x00000000ff037431 */ /* 0x000fc800000001ff */
[----:B------:R-:W-:Y:S05]  /*24e30*/  RET.REL.NODEC R2 `(kernel_cutlass_kernel_flash_attncuteflash_fwd_mla_sm100FlashAttentionMLAForwardSm100_object_at__tensor0000o64811101213_tensor0000o256811101213_tensor0000o256811101213_tensor000o6411110012_0) ;  /* 0xfffffdb002707950 */ /* 0x000fea0003c3ffff */
.L_x_428:
[----:B------:R-:W-:-:S00]  /*24e40*/  BRA `(.L_x_428) ;  /* 0xfffffffc00fc7947 */ /* 0x000fc0000383ffff */
[----:B------:R-:W-:-:S00]  /*24e50*/  NOP ;  /* 0x0000000000007918 */ /* 0x000fc00000000000 */
        /* <DEDUP_REMOVED lines=10> */
.L_x_431:


//--------------------- .nv.shared.kernel_cutlass_kernel_flash_attncuteflash_fwd_mla_sm100FlashAttentionMLAForwardSm100_object_at__tensor0000o64811101213_tensor0000o256811101213_tensor0000o256811101213_tensor000o6411110012_0 --------------------------
	.section	.nv.shared.kernel_cutlass_kernel_flash_attncuteflash_fwd_mla_sm100FlashAttentionMLAForwardSm100_object_at__tensor0000o64811101213_tensor0000o256811101213_tensor0000o256811101213_tensor000o6411110012_0,"aw",@nobits
	.sectionflags	@""
	.align	1024
	.zero		1024


//--------------------- .nv.shared.reserved.0     --------------------------
	.section	.nv.shared.reserved.0,"aw",@nobits
	.align	8
	.weak		__nv_reservedSMEM_offset_0_alias
	.size		__nv_reservedSMEM_offset_0_alias, 0, 64
	.other		__nv_reservedSMEM_offset_0_alias,@"STO_CUDA_RESERVED_SHARED STV_DEFAULT"
__nv_reservedSMEM_offset_0_alias:
	.zero		0
.nv.shared.reserved.0:
	.zero		64
	.weak		__nv_reservedSMEM_allocation_phase
	.type		__nv_reservedSMEM_allocation_phase,@object
	.size		__nv_reservedSMEM_allocation_phase,(.L_0 - __nv_reservedSMEM_allocation_phase)
__nv_reservedSMEM_allocation_phase:
	.zero		1
.L_0:
	.zero		7
	.weak		__nv_reservedSMEM_devtool_atexit_pc
	.type		__nv_reservedSMEM_devtool_atexit_pc,@object
	.size		__nv_reservedSMEM_devtool_atexit_pc,(__nv_reservedSMEM_allocation_mask - __nv_reservedSMEM_devtool_atexit_pc)
__nv_reservedSMEM_devtool_atexit_pc:
	.zero		8
	.weak		__nv_reservedSMEM_allocation_mask
	.type		__nv_reservedSMEM_allocation_mask,@object
	.size		__nv_reservedSMEM_allocation_mask,(.L_2 - __nv_reservedSMEM_allocation_mask)
__nv_reservedSMEM_allocation_mask:
	.zero		4
.L_2:
	.zero		4
	.weak		__nv_reservedSMEM_tmem_allocation_pipeline_mbarrier
	.type		__nv_reservedSMEM_tmem_allocation_pipeline_mbarrier,@object
	.size		__nv_reservedSMEM_tmem_allocation_pipeline_mbarrier,(__nv_reservedSMEM_tmem_allocation_pipeline_mbarrier_parity - __nv_reservedSMEM_tmem_allocation_pipeline_mbarrier)
__nv_reservedSMEM_tmem_allocation_pipeline_mbarrier:
	.zero		8
	.weak		__nv_reservedSMEM_tmem_allocation_pipeline_mbarrier_parity
	.type		__nv_reservedSMEM_tmem_allocation_pipeline_mbarrier_parity,@object
	.size		__nv_reservedSMEM_tmem_allocation_pipeline_mbarrier_parity,(.L_4 - __nv_reservedSMEM_tmem_allocation_pipeline_mbarrier_parity)
__nv_reservedSMEM_tmem_allocation_pipeline_mbarrier_parity:
	.zero		4
.L_4:


//--------------------- .nv.constant0.kernel_cutlass_kernel_flash_attncuteflash_fwd_mla_sm100FlashAttentionMLAForwardSm100_object_at__tensor0000o64811101213_tensor0000o256811101213_tensor0000o256811101213_tensor000o6411110012_0 --------------------------
	.section	.nv.constant0.kernel_cutlass_kernel_flash_attncuteflash_fwd_mla_sm100FlashAttentionMLAForwardSm100_object_at__tensor0000o64811101213_tensor0000o256811101213_tensor0000o256811101213_tensor000o6411110012_0,"a",@progbits
	.sectionflags	@""
	.align	4
.nv.constant0.kernel_cutlass_kernel_flash_attncuteflash_fwd_mla_sm100FlashAttentionMLAForwardSm100_object_at__tensor0000o64811101213_tensor0000o256811101213_tensor0000o256811101213_tensor000o6411110012_0:
	.zero		2276


//--------------------- SYMBOLS --------------------------

	.type		.nv.reservedSmem.offset0,@object
	.size		.nv.reservedSmem.offset0,0x4
	.type		.nv.reservedSmem.cap,@object
	.size		.nv.reservedSmem.cap,0x4
